//
// Generated by NVIDIA NVVM Compiler
//
// Compiler Build ID: CL-36424714
// Cuda compilation tools, release 13.0, V13.0.88
// Based on NVVM 20.0.0
//

.version 9.0
.target sm_100
.address_size 64

	// .globl	_Z22count_neighbors_kernelPK7Point3DPiif
// _ZZN3cub18CUB_300001_SM_10006detail4scan16DeviceScanKernelINS2_10policy_hubIiiijN4cuda3std3__44plusIvEEE10Policy1000EN6thrust24THRUST_300001_SM_1000_NS10device_ptrIiEENSD_6detail15normal_iteratorISF_EENS0_13ScanTileStateIiLb1EEES9_NS1_10InputValueIiPiEEjiLb0EiEEvT0_T1_T2_iT3_T4_T5_E12temp_storage has been demoted
// _ZZN3cub18CUB_300001_SM_10006detail4scan16DeviceScanKernelINS2_10policy_hubIiiimN4cuda3std3__44plusIvEEE10Policy1000EN6thrust24THRUST_300001_SM_1000_NS10device_ptrIiEENSD_6detail15normal_iteratorISF_EENS0_13ScanTileStateIiLb1EEES9_NS1_10InputValueIiPiEEmiLb0EiEEvT0_T1_T2_iT3_T4_T5_E12temp_storage has been demoted
.global .align 1 .b8 _ZN34_INTERNAL_245e694d_4_k_cu_d35347d34cuda3std3__45__cpo5beginE[1];
.global .align 1 .b8 _ZN34_INTERNAL_245e694d_4_k_cu_d35347d34cuda3std3__45__cpo3endE[1];
.global .align 1 .b8 _ZN34_INTERNAL_245e694d_4_k_cu_d35347d34cuda3std3__45__cpo6cbeginE[1];
.global .align 1 .b8 _ZN34_INTERNAL_245e694d_4_k_cu_d35347d34cuda3std3__45__cpo4cendE[1];
.global .align 1 .b8 _ZN34_INTERNAL_245e694d_4_k_cu_d35347d34cuda3std3__45__cpo6rbeginE[1];
.global .align 1 .b8 _ZN34_INTERNAL_245e694d_4_k_cu_d35347d34cuda3std3__45__cpo4rendE[1];
.global .align 1 .b8 _ZN34_INTERNAL_245e694d_4_k_cu_d35347d34cuda3std3__45__cpo7crbeginE[1];
.global .align 1 .b8 _ZN34_INTERNAL_245e694d_4_k_cu_d35347d34cuda3std3__45__cpo5crendE[1];
.global .align 1 .b8 _ZN34_INTERNAL_245e694d_4_k_cu_d35347d34cuda3std3__436_GLOBAL__N__245e694d_4_k_cu_d35347d36ignoreE[1];
.global .align 1 .b8 _ZN34_INTERNAL_245e694d_4_k_cu_d35347d34cuda3std3__419piecewise_constructE[1];
.global .align 1 .b8 _ZN34_INTERNAL_245e694d_4_k_cu_d35347d34cuda3std3__48in_placeE[1];
.global .align 1 .b8 _ZN34_INTERNAL_245e694d_4_k_cu_d35347d34cuda3std3__420unreachable_sentinelE[1];
.global .align 1 .b8 _ZN34_INTERNAL_245e694d_4_k_cu_d35347d34cuda3std3__47nulloptE[1];
.global .align 1 .b8 _ZN34_INTERNAL_245e694d_4_k_cu_d35347d34cuda3std3__48unexpectE[1];
.global .align 1 .b8 _ZN34_INTERNAL_245e694d_4_k_cu_d35347d34cuda3std6ranges3__45__cpo4swapE[1];
.global .align 1 .b8 _ZN34_INTERNAL_245e694d_4_k_cu_d35347d34cuda3std6ranges3__45__cpo9iter_moveE[1];
.global .align 1 .b8 _ZN34_INTERNAL_245e694d_4_k_cu_d35347d34cuda3std6ranges3__45__cpo5beginE[1];
.global .align 1 .b8 _ZN34_INTERNAL_245e694d_4_k_cu_d35347d34cuda3std6ranges3__45__cpo3endE[1];
.global .align 1 .b8 _ZN34_INTERNAL_245e694d_4_k_cu_d35347d34cuda3std6ranges3__45__cpo6cbeginE[1];
.global .align 1 .b8 _ZN34_INTERNAL_245e694d_4_k_cu_d35347d34cuda3std6ranges3__45__cpo4cendE[1];
.global .align 1 .b8 _ZN34_INTERNAL_245e694d_4_k_cu_d35347d34cuda3std6ranges3__45__cpo7advanceE[1];
.global .align 1 .b8 _ZN34_INTERNAL_245e694d_4_k_cu_d35347d34cuda3std6ranges3__45__cpo9iter_swapE[1];
.global .align 1 .b8 _ZN34_INTERNAL_245e694d_4_k_cu_d35347d34cuda3std6ranges3__45__cpo4nextE[1];
.global .align 1 .b8 _ZN34_INTERNAL_245e694d_4_k_cu_d35347d34cuda3std6ranges3__45__cpo4prevE[1];
.global .align 1 .b8 _ZN34_INTERNAL_245e694d_4_k_cu_d35347d34cuda3std6ranges3__45__cpo4dataE[1];
.global .align 1 .b8 _ZN34_INTERNAL_245e694d_4_k_cu_d35347d34cuda3std6ranges3__45__cpo5cdataE[1];
.global .align 1 .b8 _ZN34_INTERNAL_245e694d_4_k_cu_d35347d34cuda3std6ranges3__45__cpo4sizeE[1];
.global .align 1 .b8 _ZN34_INTERNAL_245e694d_4_k_cu_d35347d34cuda3std6ranges3__45__cpo5ssizeE[1];
.global .align 1 .b8 _ZN34_INTERNAL_245e694d_4_k_cu_d35347d34cuda3std6ranges3__45__cpo8distanceE[1];
.global .align 1 .b8 _ZN34_INTERNAL_245e694d_4_k_cu_d35347d36thrust24THRUST_300001_SM_1000_NS8cuda_cub3parE[1];
.global .align 1 .b8 _ZN34_INTERNAL_245e694d_4_k_cu_d35347d36thrust24THRUST_300001_SM_1000_NS8cuda_cub10par_nosyncE[1];
.global .align 1 .b8 _ZN34_INTERNAL_245e694d_4_k_cu_d35347d36thrust24THRUST_300001_SM_1000_NS6system6detail10sequential3seqE[1];
.global .align 1 .b8 _ZN34_INTERNAL_245e694d_4_k_cu_d35347d36thrust24THRUST_300001_SM_1000_NS6system3cpp3parE[1];
.global .align 1 .b8 _ZN34_INTERNAL_245e694d_4_k_cu_d35347d36thrust24THRUST_300001_SM_1000_NS12placeholders2_1E[1];
.global .align 1 .b8 _ZN34_INTERNAL_245e694d_4_k_cu_d35347d36thrust24THRUST_300001_SM_1000_NS12placeholders2_2E[1];
.global .align 1 .b8 _ZN34_INTERNAL_245e694d_4_k_cu_d35347d36thrust24THRUST_300001_SM_1000_NS12placeholders2_3E[1];
.global .align 1 .b8 _ZN34_INTERNAL_245e694d_4_k_cu_d35347d36thrust24THRUST_300001_SM_1000_NS12placeholders2_4E[1];
.global .align 1 .b8 _ZN34_INTERNAL_245e694d_4_k_cu_d35347d36thrust24THRUST_300001_SM_1000_NS12placeholders2_5E[1];
.global .align 1 .b8 _ZN34_INTERNAL_245e694d_4_k_cu_d35347d36thrust24THRUST_300001_SM_1000_NS12placeholders2_6E[1];
.global .align 1 .b8 _ZN34_INTERNAL_245e694d_4_k_cu_d35347d36thrust24THRUST_300001_SM_1000_NS12placeholders2_7E[1];
.global .align 1 .b8 _ZN34_INTERNAL_245e694d_4_k_cu_d35347d36thrust24THRUST_300001_SM_1000_NS12placeholders2_8E[1];
.global .align 1 .b8 _ZN34_INTERNAL_245e694d_4_k_cu_d35347d36thrust24THRUST_300001_SM_1000_NS12placeholders2_9E[1];
.global .align 1 .b8 _ZN34_INTERNAL_245e694d_4_k_cu_d35347d36thrust24THRUST_300001_SM_1000_NS12placeholders3_10E[1];
.global .align 1 .b8 _ZN34_INTERNAL_245e694d_4_k_cu_d35347d36thrust24THRUST_300001_SM_1000_NS3seqE[1];
.global .align 1 .b8 _ZN34_INTERNAL_245e694d_4_k_cu_d35347d36thrust24THRUST_300001_SM_1000_NS6deviceE[1];

.visible .entry _Z22count_neighbors_kernelPK7Point3DPiif(
	.param .u64 .ptr .align 1 _Z22count_neighbors_kernelPK7Point3DPiif_param_0,
	.param .u64 .ptr .align 1 _Z22count_neighbors_kernelPK7Point3DPiif_param_1,
	.param .u32 _Z22count_neighbors_kernelPK7Point3DPiif_param_2,
	.param .f32 _Z22count_neighbors_kernelPK7Point3DPiif_param_3
)
{
	.reg .pred 	%p<26>;
	.reg .b32 	%r<74>;
	.reg .b32 	%f<155>;
	.reg .b64 	%rd<19>;

	ld.param.u64 	%rd6, [_Z22count_neighbors_kernelPK7Point3DPiif_param_0];
	ld.param.u64 	%rd5, [_Z22count_neighbors_kernelPK7Point3DPiif_param_1];
	ld.param.u32 	%r25, [_Z22count_neighbors_kernelPK7Point3DPiif_param_2];
	ld.param.f32 	%f4, [_Z22count_neighbors_kernelPK7Point3DPiif_param_3];
	cvta.to.global.u64 	%rd1, %rd6;
	mov.u32 	%r26, %ntid.x;
	mov.u32 	%r27, %ctaid.x;
	mov.u32 	%r28, %tid.x;
	mad.lo.s32 	%r1, %r26, %r27, %r28;
	setp.ge.s32 	%p1, %r1, %r25;
	@%p1 bra 	$L__BB0_14;
	setp.lt.s32 	%p2, %r25, 1;
	mov.b32 	%r73, 0;
	@%p2 bra 	$L__BB0_13;
	mul.wide.s32 	%rd7, %r1, 12;
	add.s64 	%rd8, %rd1, %rd7;
	ld.global.f32 	%f1, [%rd8];
	ld.global.f32 	%f2, [%rd8+4];
	ld.global.f32 	%f3, [%rd8+8];
	and.b32  	%r2, %r25, 7;
	setp.lt.u32 	%p3, %r25, 8;
	mov.b32 	%r68, 0;
	mov.u32 	%r73, %r68;
	@%p3 bra 	$L__BB0_5;
	and.b32  	%r68, %r25, 2147483640;
	neg.s32 	%r62, %r68;
	add.s64 	%rd18, %rd1, 48;
	mov.b32 	%r73, 0;
$L__BB0_4:
	.pragma "nounroll";
	ld.global.f32 	%f5, [%rd18+-48];
	sub.f32 	%f6, %f1, %f5;
	ld.global.f32 	%f7, [%rd18+-44];
	sub.f32 	%f8, %f2, %f7;
	ld.global.f32 	%f9, [%rd18+-40];
	sub.f32 	%f10, %f3, %f9;
	mul.f32 	%f11, %f8, %f8;
	fma.rn.f32 	%f12, %f6, %f6, %f11;
	fma.rn.f32 	%f13, %f10, %f10, %f12;
	sqrt.rn.f32 	%f14, %f13;
	setp.le.f32 	%p4, %f14, %f4;
	selp.u32 	%r33, 1, 0, %p4;
	add.s32 	%r34, %r73, %r33;
	ld.global.f32 	%f15, [%rd18+-36];
	sub.f32 	%f16, %f1, %f15;
	ld.global.f32 	%f17, [%rd18+-32];
	sub.f32 	%f18, %f2, %f17;
	ld.global.f32 	%f19, [%rd18+-28];
	sub.f32 	%f20, %f3, %f19;
	mul.f32 	%f21, %f18, %f18;
	fma.rn.f32 	%f22, %f16, %f16, %f21;
	fma.rn.f32 	%f23, %f20, %f20, %f22;
	sqrt.rn.f32 	%f24, %f23;
	setp.le.f32 	%p5, %f24, %f4;
	selp.u32 	%r35, 1, 0, %p5;
	add.s32 	%r36, %r34, %r35;
	ld.global.f32 	%f25, [%rd18+-24];
	sub.f32 	%f26, %f1, %f25;
	ld.global.f32 	%f27, [%rd18+-20];
	sub.f32 	%f28, %f2, %f27;
	ld.global.f32 	%f29, [%rd18+-16];
	sub.f32 	%f30, %f3, %f29;
	mul.f32 	%f31, %f28, %f28;
	fma.rn.f32 	%f32, %f26, %f26, %f31;
	fma.rn.f32 	%f33, %f30, %f30, %f32;
	sqrt.rn.f32 	%f34, %f33;
	setp.le.f32 	%p6, %f34, %f4;
	selp.u32 	%r37, 1, 0, %p6;
	add.s32 	%r38, %r36, %r37;
	ld.global.f32 	%f35, [%rd18+-12];
	sub.f32 	%f36, %f1, %f35;
	ld.global.f32 	%f37, [%rd18+-8];
	sub.f32 	%f38, %f2, %f37;
	ld.global.f32 	%f39, [%rd18+-4];
	sub.f32 	%f40, %f3, %f39;
	mul.f32 	%f41, %f38, %f38;
	fma.rn.f32 	%f42, %f36, %f36, %f41;
	fma.rn.f32 	%f43, %f40, %f40, %f42;
	sqrt.rn.f32 	%f44, %f43;
	setp.le.f32 	%p7, %f44, %f4;
	selp.u32 	%r39, 1, 0, %p7;
	add.s32 	%r40, %r38, %r39;
	ld.global.f32 	%f45, [%rd18];
	sub.f32 	%f46, %f1, %f45;
	ld.global.f32 	%f47, [%rd18+4];
	sub.f32 	%f48, %f2, %f47;
	ld.global.f32 	%f49, [%rd18+8];
	sub.f32 	%f50, %f3, %f49;
	mul.f32 	%f51, %f48, %f48;
	fma.rn.f32 	%f52, %f46, %f46, %f51;
	fma.rn.f32 	%f53, %f50, %f50, %f52;
	sqrt.rn.f32 	%f54, %f53;
	setp.le.f32 	%p8, %f54, %f4;
	selp.u32 	%r41, 1, 0, %p8;
	add.s32 	%r42, %r40, %r41;
	ld.global.f32 	%f55, [%rd18+12];
	sub.f32 	%f56, %f1, %f55;
	ld.global.f32 	%f57, [%rd18+16];
	sub.f32 	%f58, %f2, %f57;
	ld.global.f32 	%f59, [%rd18+20];
	sub.f32 	%f60, %f3, %f59;
	mul.f32 	%f61, %f58, %f58;
	fma.rn.f32 	%f62, %f56, %f56, %f61;
	fma.rn.f32 	%f63, %f60, %f60, %f62;
	sqrt.rn.f32 	%f64, %f63;
	setp.le.f32 	%p9, %f64, %f4;
	selp.u32 	%r43, 1, 0, %p9;
	add.s32 	%r44, %r42, %r43;
	ld.global.f32 	%f65, [%rd18+24];
	sub.f32 	%f66, %f1, %f65;
	ld.global.f32 	%f67, [%rd18+28];
	sub.f32 	%f68, %f2, %f67;
	ld.global.f32 	%f69, [%rd18+32];
	sub.f32 	%f70, %f3, %f69;
	mul.f32 	%f71, %f68, %f68;
	fma.rn.f32 	%f72, %f66, %f66, %f71;
	fma.rn.f32 	%f73, %f70, %f70, %f72;
	sqrt.rn.f32 	%f74, %f73;
	setp.le.f32 	%p10, %f74, %f4;
	selp.u32 	%r45, 1, 0, %p10;
	add.s32 	%r46, %r44, %r45;
	ld.global.f32 	%f75, [%rd18+36];
	sub.f32 	%f76, %f1, %f75;
	ld.global.f32 	%f77, [%rd18+40];
	sub.f32 	%f78, %f2, %f77;
	ld.global.f32 	%f79, [%rd18+44];
	sub.f32 	%f80, %f3, %f79;
	mul.f32 	%f81, %f78, %f78;
	fma.rn.f32 	%f82, %f76, %f76, %f81;
	fma.rn.f32 	%f83, %f80, %f80, %f82;
	sqrt.rn.f32 	%f84, %f83;
	setp.le.f32 	%p11, %f84, %f4;
	selp.u32 	%r47, 1, 0, %p11;
	add.s32 	%r73, %r46, %r47;
	add.s32 	%r62, %r62, 8;
	add.s64 	%rd18, %rd18, 96;
	setp.ne.s32 	%p12, %r62, 0;
	@%p12 bra 	$L__BB0_4;
$L__BB0_5:
	setp.eq.s32 	%p13, %r2, 0;
	@%p13 bra 	$L__BB0_13;
	and.b32  	%r12, %r25, 3;
	setp.lt.u32 	%p14, %r2, 4;
	@%p14 bra 	$L__BB0_8;
	mul.wide.u32 	%rd9, %r68, 12;
	add.s64 	%rd10, %rd1, %rd9;
	ld.global.f32 	%f85, [%rd10];
	sub.f32 	%f86, %f1, %f85;
	ld.global.f32 	%f87, [%rd10+4];
	sub.f32 	%f88, %f2, %f87;
	ld.global.f32 	%f89, [%rd10+8];
	sub.f32 	%f90, %f3, %f89;
	mul.f32 	%f91, %f88, %f88;
	fma.rn.f32 	%f92, %f86, %f86, %f91;
	fma.rn.f32 	%f93, %f90, %f90, %f92;
	sqrt.rn.f32 	%f94, %f93;
	setp.le.f32 	%p15, %f94, %f4;
	selp.u32 	%r49, 1, 0, %p15;
	add.s32 	%r50, %r73, %r49;
	ld.global.f32 	%f95, [%rd10+12];
	sub.f32 	%f96, %f1, %f95;
	ld.global.f32 	%f97, [%rd10+16];
	sub.f32 	%f98, %f2, %f97;
	ld.global.f32 	%f99, [%rd10+20];
	sub.f32 	%f100, %f3, %f99;
	mul.f32 	%f101, %f98, %f98;
	fma.rn.f32 	%f102, %f96, %f96, %f101;
	fma.rn.f32 	%f103, %f100, %f100, %f102;
	sqrt.rn.f32 	%f104, %f103;
	setp.le.f32 	%p16, %f104, %f4;
	selp.u32 	%r51, 1, 0, %p16;
	add.s32 	%r52, %r50, %r51;
	ld.global.f32 	%f105, [%rd10+24];
	sub.f32 	%f106, %f1, %f105;
	ld.global.f32 	%f107, [%rd10+28];
	sub.f32 	%f108, %f2, %f107;
	ld.global.f32 	%f109, [%rd10+32];
	sub.f32 	%f110, %f3, %f109;
	mul.f32 	%f111, %f108, %f108;
	fma.rn.f32 	%f112, %f106, %f106, %f111;
	fma.rn.f32 	%f113, %f110, %f110, %f112;
	sqrt.rn.f32 	%f114, %f113;
	setp.le.f32 	%p17, %f114, %f4;
	selp.u32 	%r53, 1, 0, %p17;
	add.s32 	%r54, %r52, %r53;
	ld.global.f32 	%f115, [%rd10+36];
	sub.f32 	%f116, %f1, %f115;
	ld.global.f32 	%f117, [%rd10+40];
	sub.f32 	%f118, %f2, %f117;
	ld.global.f32 	%f119, [%rd10+44];
	sub.f32 	%f120, %f3, %f119;
	mul.f32 	%f121, %f118, %f118;
	fma.rn.f32 	%f122, %f116, %f116, %f121;
	fma.rn.f32 	%f123, %f120, %f120, %f122;
	sqrt.rn.f32 	%f124, %f123;
	setp.le.f32 	%p18, %f124, %f4;
	selp.u32 	%r55, 1, 0, %p18;
	add.s32 	%r73, %r54, %r55;
	add.s32 	%r68, %r68, 4;
$L__BB0_8:
	setp.eq.s32 	%p19, %r12, 0;
	@%p19 bra 	$L__BB0_13;
	setp.eq.s32 	%p20, %r12, 1;
	@%p20 bra 	$L__BB0_11;
	mul.wide.u32 	%rd11, %r68, 12;
	add.s64 	%rd12, %rd1, %rd11;
	ld.global.f32 	%f125, [%rd12];
	sub.f32 	%f126, %f1, %f125;
	ld.global.f32 	%f127, [%rd12+4];
	sub.f32 	%f128, %f2, %f127;
	ld.global.f32 	%f129, [%rd12+8];
	sub.f32 	%f130, %f3, %f129;
	mul.f32 	%f131, %f128, %f128;
	fma.rn.f32 	%f132, %f126, %f126, %f131;
	fma.rn.f32 	%f133, %f130, %f130, %f132;
	sqrt.rn.f32 	%f134, %f133;
	setp.le.f32 	%p21, %f134, %f4;
	selp.u32 	%r57, 1, 0, %p21;
	add.s32 	%r58, %r73, %r57;
	ld.global.f32 	%f135, [%rd12+12];
	sub.f32 	%f136, %f1, %f135;
	ld.global.f32 	%f137, [%rd12+16];
	sub.f32 	%f138, %f2, %f137;
	ld.global.f32 	%f139, [%rd12+20];
	sub.f32 	%f140, %f3, %f139;
	mul.f32 	%f141, %f138, %f138;
	fma.rn.f32 	%f142, %f136, %f136, %f141;
	fma.rn.f32 	%f143, %f140, %f140, %f142;
	sqrt.rn.f32 	%f144, %f143;
	setp.le.f32 	%p22, %f144, %f4;
	selp.u32 	%r59, 1, 0, %p22;
	add.s32 	%r73, %r58, %r59;
	add.s32 	%r68, %r68, 2;
$L__BB0_11:
	and.b32  	%r60, %r25, 1;
	setp.eq.b32 	%p23, %r60, 1;
	not.pred 	%p24, %p23;
	@%p24 bra 	$L__BB0_13;
	mul.wide.u32 	%rd13, %r68, 12;
	add.s64 	%rd14, %rd1, %rd13;
	ld.global.f32 	%f145, [%rd14];
	sub.f32 	%f146, %f1, %f145;
	ld.global.f32 	%f147, [%rd14+4];
	sub.f32 	%f148, %f2, %f147;
	ld.global.f32 	%f149, [%rd14+8];
	sub.f32 	%f150, %f3, %f149;
	mul.f32 	%f151, %f148, %f148;
	fma.rn.f32 	%f152, %f146, %f146, %f151;
	fma.rn.f32 	%f153, %f150, %f150, %f152;
	sqrt.rn.f32 	%f154, %f153;
	setp.le.f32 	%p25, %f154, %f4;
	selp.u32 	%r61, 1, 0, %p25;
	add.s32 	%r73, %r73, %r61;
$L__BB0_13:
	cvta.to.global.u64 	%rd15, %rd5;
	mul.wide.s32 	%rd16, %r1, 4;
	add.s64 	%rd17, %rd15, %rd16;
	st.global.u32 	[%rd17], %r73;
$L__BB0_14:
	ret;

}
	// .globl	_Z24construct_adjacency_listPK7Point3DPiS2_if
.visible .entry _Z24construct_adjacency_listPK7Point3DPiS2_if(
	.param .u64 .ptr .align 1 _Z24construct_adjacency_listPK7Point3DPiS2_if_param_0,
	.param .u64 .ptr .align 1 _Z24construct_adjacency_listPK7Point3DPiS2_if_param_1,
	.param .u64 .ptr .align 1 _Z24construct_adjacency_listPK7Point3DPiS2_if_param_2,
	.param .u32 _Z24construct_adjacency_listPK7Point3DPiS2_if_param_3,
	.param .f32 _Z24construct_adjacency_listPK7Point3DPiS2_if_param_4
)
{
	.reg .pred 	%p<17>;
	.reg .b32 	%r<61>;
	.reg .b32 	%f<117>;
	.reg .b64 	%rd<31>;

	ld.param.u64 	%rd8, [_Z24construct_adjacency_listPK7Point3DPiS2_if_param_0];
	ld.param.u64 	%rd7, [_Z24construct_adjacency_listPK7Point3DPiS2_if_param_1];
	ld.param.u64 	%rd9, [_Z24construct_adjacency_listPK7Point3DPiS2_if_param_2];
	ld.param.u32 	%r24, [_Z24construct_adjacency_listPK7Point3DPiS2_if_param_3];
	ld.param.f32 	%f31, [_Z24construct_adjacency_listPK7Point3DPiS2_if_param_4];
	cvta.to.global.u64 	%rd1, %rd9;
	cvta.to.global.u64 	%rd2, %rd8;
	mov.u32 	%r25, %ntid.x;
	mov.u32 	%r26, %ctaid.x;
	mov.u32 	%r27, %tid.x;
	mad.lo.s32 	%r1, %r25, %r26, %r27;
	setp.ge.s32 	%p1, %r1, %r24;
	setp.lt.s32 	%p2, %r24, 1;
	or.pred  	%p3, %p1, %p2;
	@%p3 bra 	$L__BB1_22;
	cvta.to.global.u64 	%rd10, %rd7;
	mul.wide.s32 	%rd11, %r1, 12;
	add.s64 	%rd3, %rd2, %rd11;
	mul.wide.s32 	%rd12, %r1, 4;
	add.s64 	%rd4, %rd10, %rd12;
	and.b32  	%r2, %r24, 3;
	setp.lt.u32 	%p4, %r24, 4;
	mov.b32 	%r59, 0;
	mov.u32 	%r51, %r59;
	@%p4 bra 	$L__BB1_12;
	and.b32  	%r59, %r24, 2147483644;
	mov.b32 	%r49, 0;
	mov.u32 	%r51, %r49;
$L__BB1_3:
	.pragma "nounroll";
	mul.wide.u32 	%rd13, %r49, 12;
	add.s64 	%rd5, %rd2, %rd13;
	ld.global.f32 	%f110, [%rd3];
	ld.global.f32 	%f32, [%rd5];
	sub.f32 	%f33, %f110, %f32;
	ld.global.f32 	%f109, [%rd3+4];
	ld.global.f32 	%f34, [%rd5+4];
	sub.f32 	%f35, %f109, %f34;
	ld.global.f32 	%f108, [%rd3+8];
	ld.global.f32 	%f36, [%rd5+8];
	sub.f32 	%f37, %f108, %f36;
	mul.f32 	%f38, %f35, %f35;
	fma.rn.f32 	%f39, %f33, %f33, %f38;
	fma.rn.f32 	%f40, %f37, %f37, %f39;
	sqrt.rn.f32 	%f41, %f40;
	setp.gtu.f32 	%p5, %f41, %f31;
	@%p5 bra 	$L__BB1_5;
	ld.global.u32 	%r30, [%rd4];
	add.s32 	%r6, %r51, 1;
	add.s32 	%r31, %r30, %r51;
	mul.wide.s32 	%rd14, %r31, 4;
	add.s64 	%rd15, %rd1, %rd14;
	st.global.u32 	[%rd15], %r49;
	ld.global.f32 	%f110, [%rd3];
	ld.global.f32 	%f109, [%rd3+4];
	ld.global.f32 	%f108, [%rd3+8];
	mov.u32 	%r51, %r6;
$L__BB1_5:
	ld.global.f32 	%f42, [%rd5+12];
	sub.f32 	%f43, %f110, %f42;
	ld.global.f32 	%f44, [%rd5+16];
	sub.f32 	%f45, %f109, %f44;
	ld.global.f32 	%f46, [%rd5+20];
	sub.f32 	%f47, %f108, %f46;
	mul.f32 	%f48, %f45, %f45;
	fma.rn.f32 	%f49, %f43, %f43, %f48;
	fma.rn.f32 	%f50, %f47, %f47, %f49;
	sqrt.rn.f32 	%f51, %f50;
	setp.gtu.f32 	%p6, %f51, %f31;
	@%p6 bra 	$L__BB1_7;
	add.s32 	%r32, %r49, 1;
	ld.global.u32 	%r33, [%rd4];
	add.s32 	%r8, %r51, 1;
	add.s32 	%r34, %r33, %r51;
	mul.wide.s32 	%rd16, %r34, 4;
	add.s64 	%rd17, %rd1, %rd16;
	st.global.u32 	[%rd17], %r32;
	ld.global.f32 	%f110, [%rd3];
	ld.global.f32 	%f109, [%rd3+4];
	ld.global.f32 	%f108, [%rd3+8];
	mov.u32 	%r51, %r8;
$L__BB1_7:
	ld.global.f32 	%f52, [%rd5+24];
	sub.f32 	%f53, %f110, %f52;
	ld.global.f32 	%f54, [%rd5+28];
	sub.f32 	%f55, %f109, %f54;
	ld.global.f32 	%f56, [%rd5+32];
	sub.f32 	%f57, %f108, %f56;
	mul.f32 	%f58, %f55, %f55;
	fma.rn.f32 	%f59, %f53, %f53, %f58;
	fma.rn.f32 	%f60, %f57, %f57, %f59;
	sqrt.rn.f32 	%f61, %f60;
	setp.gtu.f32 	%p7, %f61, %f31;
	@%p7 bra 	$L__BB1_9;
	add.s32 	%r35, %r49, 2;
	ld.global.u32 	%r36, [%rd4];
	add.s32 	%r10, %r51, 1;
	add.s32 	%r37, %r36, %r51;
	mul.wide.s32 	%rd18, %r37, 4;
	add.s64 	%rd19, %rd1, %rd18;
	st.global.u32 	[%rd19], %r35;
	ld.global.f32 	%f110, [%rd3];
	ld.global.f32 	%f109, [%rd3+4];
	ld.global.f32 	%f108, [%rd3+8];
	mov.u32 	%r51, %r10;
$L__BB1_9:
	ld.global.f32 	%f62, [%rd5+36];
	sub.f32 	%f63, %f110, %f62;
	ld.global.f32 	%f64, [%rd5+40];
	sub.f32 	%f65, %f109, %f64;
	ld.global.f32 	%f66, [%rd5+44];
	sub.f32 	%f67, %f108, %f66;
	mul.f32 	%f68, %f65, %f65;
	fma.rn.f32 	%f69, %f63, %f63, %f68;
	fma.rn.f32 	%f70, %f67, %f67, %f69;
	sqrt.rn.f32 	%f71, %f70;
	setp.gtu.f32 	%p8, %f71, %f31;
	@%p8 bra 	$L__BB1_11;
	add.s32 	%r38, %r49, 3;
	ld.global.u32 	%r39, [%rd4];
	add.s32 	%r12, %r51, 1;
	add.s32 	%r40, %r39, %r51;
	mul.wide.s32 	%rd20, %r40, 4;
	add.s64 	%rd21, %rd1, %rd20;
	st.global.u32 	[%rd21], %r38;
	mov.u32 	%r51, %r12;
$L__BB1_11:
	add.s32 	%r49, %r49, 4;
	setp.ne.s32 	%p9, %r49, %r59;
	@%p9 bra 	$L__BB1_3;
$L__BB1_12:
	setp.eq.s32 	%p10, %r2, 0;
	@%p10 bra 	$L__BB1_22;
	setp.eq.s32 	%p11, %r2, 1;
	@%p11 bra 	$L__BB1_19;
	mul.wide.u32 	%rd22, %r59, 12;
	add.s64 	%rd6, %rd2, %rd22;
	ld.global.f32 	%f116, [%rd3];
	ld.global.f32 	%f72, [%rd6];
	sub.f32 	%f73, %f116, %f72;
	ld.global.f32 	%f115, [%rd3+4];
	ld.global.f32 	%f74, [%rd6+4];
	sub.f32 	%f75, %f115, %f74;
	ld.global.f32 	%f114, [%rd3+8];
	ld.global.f32 	%f76, [%rd6+8];
	sub.f32 	%f77, %f114, %f76;
	mul.f32 	%f78, %f75, %f75;
	fma.rn.f32 	%f79, %f73, %f73, %f78;
	fma.rn.f32 	%f80, %f77, %f77, %f79;
	sqrt.rn.f32 	%f81, %f80;
	setp.gtu.f32 	%p12, %f81, %f31;
	@%p12 bra 	$L__BB1_16;
	ld.global.u32 	%r41, [%rd4];
	add.s32 	%r17, %r51, 1;
	add.s32 	%r42, %r41, %r51;
	mul.wide.s32 	%rd23, %r42, 4;
	add.s64 	%rd24, %rd1, %rd23;
	st.global.u32 	[%rd24], %r59;
	ld.global.f32 	%f116, [%rd3];
	ld.global.f32 	%f115, [%rd3+4];
	ld.global.f32 	%f114, [%rd3+8];
	mov.u32 	%r51, %r17;
$L__BB1_16:
	ld.global.f32 	%f82, [%rd6+12];
	sub.f32 	%f83, %f116, %f82;
	ld.global.f32 	%f84, [%rd6+16];
	sub.f32 	%f85, %f115, %f84;
	ld.global.f32 	%f86, [%rd6+20];
	sub.f32 	%f87, %f114, %f86;
	mul.f32 	%f88, %f85, %f85;
	fma.rn.f32 	%f89, %f83, %f83, %f88;
	fma.rn.f32 	%f90, %f87, %f87, %f89;
	sqrt.rn.f32 	%f91, %f90;
	setp.gtu.f32 	%p13, %f91, %f31;
	@%p13 bra 	$L__BB1_18;
	add.s32 	%r43, %r59, 1;
	ld.global.u32 	%r44, [%rd4];
	add.s32 	%r19, %r51, 1;
	add.s32 	%r45, %r44, %r51;
	mul.wide.s32 	%rd25, %r45, 4;
	add.s64 	%rd26, %rd1, %rd25;
	st.global.u32 	[%rd26], %r43;
	mov.u32 	%r51, %r19;
$L__BB1_18:
	add.s32 	%r59, %r59, 2;
$L__BB1_19:
	and.b32  	%r46, %r24, 1;
	setp.eq.b32 	%p14, %r46, 1;
	not.pred 	%p15, %p14;
	@%p15 bra 	$L__BB1_22;
	mul.wide.u32 	%rd27, %r59, 12;
	add.s64 	%rd28, %rd2, %rd27;
	ld.global.f32 	%f92, [%rd3];
	ld.global.f32 	%f93, [%rd28];
	sub.f32 	%f94, %f92, %f93;
	ld.global.f32 	%f95, [%rd3+4];
	ld.global.f32 	%f96, [%rd28+4];
	sub.f32 	%f97, %f95, %f96;
	ld.global.f32 	%f98, [%rd3+8];
	ld.global.f32 	%f99, [%rd28+8];
	sub.f32 	%f100, %f98, %f99;
	mul.f32 	%f101, %f97, %f97;
	fma.rn.f32 	%f102, %f94, %f94, %f101;
	fma.rn.f32 	%f103, %f100, %f100, %f102;
	sqrt.rn.f32 	%f104, %f103;
	setp.gtu.f32 	%p16, %f104, %f31;
	@%p16 bra 	$L__BB1_22;
	ld.global.u32 	%r47, [%rd4];
	add.s32 	%r48, %r47, %r51;
	mul.wide.s32 	%rd29, %r48, 4;
	add.s64 	%rd30, %rd1, %rd29;
	st.global.u32 	[%rd30], %r59;
$L__BB1_22:
	ret;

}
	// .globl	_Z27identify_core_points_kernelPKiPiii
.visible .entry _Z27identify_core_points_kernelPKiPiii(
	.param .u64 .ptr .align 1 _Z27identify_core_points_kernelPKiPiii_param_0,
	.param .u64 .ptr .align 1 _Z27identify_core_points_kernelPKiPiii_param_1,
	.param .u32 _Z27identify_core_points_kernelPKiPiii_param_2,
	.param .u32 _Z27identify_core_points_kernelPKiPiii_param_3
)
{
	.reg .pred 	%p<3>;
	.reg .b32 	%r<12>;
	.reg .b64 	%rd<11>;

	ld.param.u64 	%rd2, [_Z27identify_core_points_kernelPKiPiii_param_0];
	ld.param.u64 	%rd3, [_Z27identify_core_points_kernelPKiPiii_param_1];
	ld.param.u32 	%r3, [_Z27identify_core_points_kernelPKiPiii_param_2];
	ld.param.u32 	%r2, [_Z27identify_core_points_kernelPKiPiii_param_3];
	cvta.to.global.u64 	%rd1, %rd3;
	mov.u32 	%r4, %ctaid.x;
	mov.u32 	%r5, %ntid.x;
	mov.u32 	%r6, %tid.x;
	mad.lo.s32 	%r1, %r4, %r5, %r6;
	setp.ge.s32 	%p1, %r1, %r3;
	@%p1 bra 	$L__BB2_4;
	cvta.to.global.u64 	%rd4, %rd2;
	mul.wide.s32 	%rd5, %r1, 4;
	add.s64 	%rd6, %rd4, %rd5;
	ld.global.u32 	%r7, [%rd6+4];
	ld.global.u32 	%r8, [%rd6];
	sub.s32 	%r9, %r7, %r8;
	setp.lt.s32 	%p2, %r9, %r2;
	@%p2 bra 	$L__BB2_3;
	add.s64 	%rd8, %rd1, %rd5;
	mov.b32 	%r10, 1;
	st.global.u32 	[%rd8], %r10;
	bra.uni 	$L__BB2_4;
$L__BB2_3:
	add.s64 	%rd10, %rd1, %rd5;
	mov.b32 	%r11, 0;
	st.global.u32 	[%rd10], %r11;
$L__BB2_4:
	ret;

}
	// .globl	_Z20bfs_propagate_kernelPKiS0_PiPbS2_S0_iiS2_
.visible .entry _Z20bfs_propagate_kernelPKiS0_PiPbS2_S0_iiS2_(
	.param .u64 .ptr .align 1 _Z20bfs_propagate_kernelPKiS0_PiPbS2_S0_iiS2__param_0,
	.param .u64 .ptr .align 1 _Z20bfs_propagate_kernelPKiS0_PiPbS2_S0_iiS2__param_1,
	.param .u64 .ptr .align 1 _Z20bfs_propagate_kernelPKiS0_PiPbS2_S0_iiS2__param_2,
	.param .u64 .ptr .align 1 _Z20bfs_propagate_kernelPKiS0_PiPbS2_S0_iiS2__param_3,
	.param .u64 .ptr .align 1 _Z20bfs_propagate_kernelPKiS0_PiPbS2_S0_iiS2__param_4,
	.param .u64 .ptr .align 1 _Z20bfs_propagate_kernelPKiS0_PiPbS2_S0_iiS2__param_5,
	.param .u32 _Z20bfs_propagate_kernelPKiS0_PiPbS2_S0_iiS2__param_6,
	.param .u32 _Z20bfs_propagate_kernelPKiS0_PiPbS2_S0_iiS2__param_7,
	.param .u64 .ptr .align 1 _Z20bfs_propagate_kernelPKiS0_PiPbS2_S0_iiS2__param_8
)
{
	.reg .pred 	%p<7>;
	.reg .b16 	%rs<4>;
	.reg .b32 	%r<16>;
	.reg .b64 	%rd<27>;

	ld.param.u64 	%rd9, [_Z20bfs_propagate_kernelPKiS0_PiPbS2_S0_iiS2__param_0];
	ld.param.u64 	%rd10, [_Z20bfs_propagate_kernelPKiS0_PiPbS2_S0_iiS2__param_1];
	ld.param.u64 	%rd11, [_Z20bfs_propagate_kernelPKiS0_PiPbS2_S0_iiS2__param_2];
	ld.param.u64 	%rd12, [_Z20bfs_propagate_kernelPKiS0_PiPbS2_S0_iiS2__param_3];
	ld.param.u64 	%rd13, [_Z20bfs_propagate_kernelPKiS0_PiPbS2_S0_iiS2__param_4];
	ld.param.u64 	%rd14, [_Z20bfs_propagate_kernelPKiS0_PiPbS2_S0_iiS2__param_5];
	ld.param.u32 	%r7, [_Z20bfs_propagate_kernelPKiS0_PiPbS2_S0_iiS2__param_6];
	ld.param.u32 	%r6, [_Z20bfs_propagate_kernelPKiS0_PiPbS2_S0_iiS2__param_7];
	ld.param.u64 	%rd15, [_Z20bfs_propagate_kernelPKiS0_PiPbS2_S0_iiS2__param_8];
	mov.u32 	%r8, %ctaid.x;
	mov.u32 	%r9, %ntid.x;
	mov.u32 	%r10, %tid.x;
	mad.lo.s32 	%r1, %r8, %r9, %r10;
	setp.ge.s32 	%p1, %r1, %r7;
	@%p1 bra 	$L__BB3_9;
	cvta.to.global.u64 	%rd16, %rd12;
	cvt.s64.s32 	%rd17, %r1;
	add.s64 	%rd1, %rd16, %rd17;
	ld.global.u8 	%rs1, [%rd1];
	setp.eq.s16 	%p2, %rs1, 0;
	@%p2 bra 	$L__BB3_9;
	cvta.to.global.u64 	%rd18, %rd9;
	mul.wide.s32 	%rd19, %r1, 4;
	add.s64 	%rd2, %rd18, %rd19;
	ld.global.u32 	%r15, [%rd2];
	ld.global.u32 	%r11, [%rd2+4];
	setp.ge.s32 	%p3, %r15, %r11;
	@%p3 bra 	$L__BB3_8;
	cvta.to.global.u64 	%rd3, %rd10;
	cvta.to.global.u64 	%rd4, %rd11;
	cvta.to.global.u64 	%rd5, %rd14;
	cvta.to.global.u64 	%rd6, %rd13;
	cvta.to.global.u64 	%rd7, %rd15;
$L__BB3_4:
	mul.wide.s32 	%rd20, %r15, 4;
	add.s64 	%rd21, %rd3, %rd20;
	ld.global.u32 	%r4, [%rd21];
	mul.wide.s32 	%rd22, %r4, 4;
	add.s64 	%rd8, %rd4, %rd22;
	ld.global.u32 	%r12, [%rd8];
	setp.ne.s32 	%p4, %r12, 0;
	@%p4 bra 	$L__BB3_7;
	st.global.u32 	[%rd8], %r6;
	add.s64 	%rd24, %rd5, %rd22;
	ld.global.u32 	%r13, [%rd24];
	setp.ne.s32 	%p5, %r13, 1;
	@%p5 bra 	$L__BB3_7;
	cvt.s64.s32 	%rd25, %r4;
	add.s64 	%rd26, %rd6, %rd25;
	mov.b16 	%rs2, 1;
	st.global.u8 	[%rd26], %rs2;
	st.global.u8 	[%rd7], %rs2;
$L__BB3_7:
	add.s32 	%r15, %r15, 1;
	ld.global.u32 	%r14, [%rd2+4];
	setp.lt.s32 	%p6, %r15, %r14;
	@%p6 bra 	$L__BB3_4;
$L__BB3_8:
	mov.b16 	%rs3, 0;
	st.global.u8 	[%rd1], %rs3;
$L__BB3_9:
	ret;

}
	// .globl	_ZN3cub18CUB_300001_SM_10006detail11EmptyKernelIvEEvv
.visible .entry _ZN3cub18CUB_300001_SM_10006detail11EmptyKernelIvEEvv()
{


	ret;

}
	// .globl	_ZN3cub18CUB_300001_SM_10006detail8for_each13static_kernelINS2_12policy_hub_t12policy_500_tEmN6thrust24THRUST_300001_SM_1000_NS8cuda_cub20__uninitialized_fill7functorINS7_10device_ptrIiEEiEEEEvT0_T1_
.visible .entry _ZN3cub18CUB_300001_SM_10006detail8for_each13static_kernelINS2_12policy_hub_t12policy_500_tEmN6thrust24THRUST_300001_SM_1000_NS8cuda_cub20__uninitialized_fill7functorINS7_10device_ptrIiEEiEEEEvT0_T1_(
	.param .u64 _ZN3cub18CUB_300001_SM_10006detail8for_each13static_kernelINS2_12policy_hub_t12policy_500_tEmN6thrust24THRUST_300001_SM_1000_NS8cuda_cub20__uninitialized_fill7functorINS7_10device_ptrIiEEiEEEEvT0_T1__param_0,
	.param .align 8 .b8 _ZN3cub18CUB_300001_SM_10006detail8for_each13static_kernelINS2_12policy_hub_t12policy_500_tEmN6thrust24THRUST_300001_SM_1000_NS8cuda_cub20__uninitialized_fill7functorINS7_10device_ptrIiEEiEEEEvT0_T1__param_1[16]
)
.maxntid 256
{
	.reg .pred 	%p<4>;
	.reg .b16 	%rs<5>;
	.reg .b32 	%r<12>;
	.reg .b64 	%rd<16>;

	ld.param.u32 	%r3, [_ZN3cub18CUB_300001_SM_10006detail8for_each13static_kernelINS2_12policy_hub_t12policy_500_tEmN6thrust24THRUST_300001_SM_1000_NS8cuda_cub20__uninitialized_fill7functorINS7_10device_ptrIiEEiEEEEvT0_T1__param_1+8];
	ld.param.u64 	%rd4, [_ZN3cub18CUB_300001_SM_10006detail8for_each13static_kernelINS2_12policy_hub_t12policy_500_tEmN6thrust24THRUST_300001_SM_1000_NS8cuda_cub20__uninitialized_fill7functorINS7_10device_ptrIiEEiEEEEvT0_T1__param_1];
	ld.param.u64 	%rd5, [_ZN3cub18CUB_300001_SM_10006detail8for_each13static_kernelINS2_12policy_hub_t12policy_500_tEmN6thrust24THRUST_300001_SM_1000_NS8cuda_cub20__uninitialized_fill7functorINS7_10device_ptrIiEEiEEEEvT0_T1__param_0];
	mov.u32 	%r9, %ctaid.x;
	mul.wide.u32 	%rd1, %r9, 512;
	sub.s64 	%rd2, %rd5, %rd1;
	setp.lt.u64 	%p1, %rd2, 512;
	@%p1 bra 	$L__BB5_2;
	mov.u32 	%r11, %tid.x;
	cvta.to.global.u64 	%rd11, %rd4;
	cvt.u64.u32 	%rd12, %r11;
	add.s64 	%rd13, %rd1, %rd12;
	shl.b64 	%rd14, %rd13, 2;
	add.s64 	%rd15, %rd11, %rd14;
	st.global.u32 	[%rd15], %r3;
	st.global.u32 	[%rd15+1024], %r3;
	bra.uni 	$L__BB5_6;
$L__BB5_2:
	cvta.to.global.u64 	%rd6, %rd4;
	mov.u32 	%r2, %tid.x;
	cvt.u64.u32 	%rd7, %r2;
	setp.le.u64 	%p2, %rd2, %rd7;
	add.s64 	%rd8, %rd1, %rd7;
	shl.b64 	%rd9, %rd8, 2;
	add.s64 	%rd3, %rd6, %rd9;
	@%p2 bra 	$L__BB5_4;
	st.global.u32 	[%rd3], %r3;
$L__BB5_4:
	add.s32 	%r10, %r2, 256;
	cvt.u64.u32 	%rd10, %r10;
	setp.le.u64 	%p3, %rd2, %rd10;
	@%p3 bra 	$L__BB5_6;
	st.global.u32 	[%rd3+1024], %r3;
$L__BB5_6:
	ret;

}
	// .globl	_ZN3cub18CUB_300001_SM_10006detail4scan20DeviceScanInitKernelINS0_13ScanTileStateIiLb1EEEEEvT_i
.visible .entry _ZN3cub18CUB_300001_SM_10006detail4scan20DeviceScanInitKernelINS0_13ScanTileStateIiLb1EEEEEvT_i(
	.param .align 8 .b8 _ZN3cub18CUB_300001_SM_10006detail4scan20DeviceScanInitKernelINS0_13ScanTileStateIiLb1EEEEEvT_i_param_0[8],
	.param .u32 _ZN3cub18CUB_300001_SM_10006detail4scan20DeviceScanInitKernelINS0_13ScanTileStateIiLb1EEEEEvT_i_param_1
)
{
	.reg .pred 	%p<5>;
	.reg .b32 	%r<10>;
	.reg .b64 	%rd<7>;

	ld.param.u64 	%rd2, [_ZN3cub18CUB_300001_SM_10006detail4scan20DeviceScanInitKernelINS0_13ScanTileStateIiLb1EEEEEvT_i_param_0];
	ld.param.u32 	%r4, [_ZN3cub18CUB_300001_SM_10006detail4scan20DeviceScanInitKernelINS0_13ScanTileStateIiLb1EEEEEvT_i_param_1];
	cvta.to.global.u64 	%rd1, %rd2;
	mov.u32 	%r1, %ctaid.x;
	mov.u32 	%r5, %ntid.x;
	mov.u32 	%r2, %tid.x;
	mad.lo.s32 	%r3, %r1, %r5, %r2;
	setp.ge.s32 	%p1, %r3, %r4;
	@%p1 bra 	$L__BB6_2;
	mul.wide.s32 	%rd3, %r3, 8;
	add.s64 	%rd4, %rd1, %rd3;
	mov.b32 	%r6, 0;
	mov.b32 	%r7, 99;
	st.global.v2.u32 	[%rd4+256], {%r7, %r6};
$L__BB6_2:
	setp.ne.s32 	%p2, %r1, 0;
	setp.gt.u32 	%p3, %r2, 31;
	or.pred  	%p4, %p2, %p3;
	@%p4 bra 	$L__BB6_4;
	mul.wide.u32 	%rd5, %r2, 8;
	add.s64 	%rd6, %rd1, %rd5;
	mov.b32 	%r9, 0;
	st.global.v2.u32 	[%rd6], {%r9, %r9};
$L__BB6_4:
	ret;

}
	// .globl	_ZN3cub18CUB_300001_SM_10006detail4scan16DeviceScanKernelINS2_10policy_hubIiiijN4cuda3std3__44plusIvEEE10Policy1000EN6thrust24THRUST_300001_SM_1000_NS10device_ptrIiEENSD_6detail15normal_iteratorISF_EENS0_13ScanTileStateIiLb1EEES9_NS1_10InputValueIiPiEEjiLb0EiEEvT0_T1_T2_iT3_T4_T5_
.visible .entry _ZN3cub18CUB_300001_SM_10006detail4scan16DeviceScanKernelINS2_10policy_hubIiiijN4cuda3std3__44plusIvEEE10Policy1000EN6thrust24THRUST_300001_SM_1000_NS10device_ptrIiEENSD_6detail15normal_iteratorISF_EENS0_13ScanTileStateIiLb1EEES9_NS1_10InputValueIiPiEEjiLb0EiEEvT0_T1_T2_iT3_T4_T5_(
	.param .align 8 .b8 _ZN3cub18CUB_300001_SM_10006detail4scan16DeviceScanKernelINS2_10policy_hubIiiijN4cuda3std3__44plusIvEEE10Policy1000EN6thrust24THRUST_300001_SM_1000_NS10device_ptrIiEENSD_6detail15normal_iteratorISF_EENS0_13ScanTileStateIiLb1EEES9_NS1_10InputValueIiPiEEjiLb0EiEEvT0_T1_T2_iT3_T4_T5__param_0[8],
	.param .align 8 .b8 _ZN3cub18CUB_300001_SM_10006detail4scan16DeviceScanKernelINS2_10policy_hubIiiijN4cuda3std3__44plusIvEEE10Policy1000EN6thrust24THRUST_300001_SM_1000_NS10device_ptrIiEENSD_6detail15normal_iteratorISF_EENS0_13ScanTileStateIiLb1EEES9_NS1_10InputValueIiPiEEjiLb0EiEEvT0_T1_T2_iT3_T4_T5__param_1[8],
	.param .align 8 .b8 _ZN3cub18CUB_300001_SM_10006detail4scan16DeviceScanKernelINS2_10policy_hubIiiijN4cuda3std3__44plusIvEEE10Policy1000EN6thrust24THRUST_300001_SM_1000_NS10device_ptrIiEENSD_6detail15normal_iteratorISF_EENS0_13ScanTileStateIiLb1EEES9_NS1_10InputValueIiPiEEjiLb0EiEEvT0_T1_T2_iT3_T4_T5__param_2[8],
	.param .u32 _ZN3cub18CUB_300001_SM_10006detail4scan16DeviceScanKernelINS2_10policy_hubIiiijN4cuda3std3__44plusIvEEE10Policy1000EN6thrust24THRUST_300001_SM_1000_NS10device_ptrIiEENSD_6detail15normal_iteratorISF_EENS0_13ScanTileStateIiLb1EEES9_NS1_10InputValueIiPiEEjiLb0EiEEvT0_T1_T2_iT3_T4_T5__param_3,
	.param .align 1 .b8 _ZN3cub18CUB_300001_SM_10006detail4scan16DeviceScanKernelINS2_10policy_hubIiiijN4cuda3std3__44plusIvEEE10Policy1000EN6thrust24THRUST_300001_SM_1000_NS10device_ptrIiEENSD_6detail15normal_iteratorISF_EENS0_13ScanTileStateIiLb1EEES9_NS1_10InputValueIiPiEEjiLb0EiEEvT0_T1_T2_iT3_T4_T5__param_4[1],
	.param .align 8 .b8 _ZN3cub18CUB_300001_SM_10006detail4scan16DeviceScanKernelINS2_10policy_hubIiiijN4cuda3std3__44plusIvEEE10Policy1000EN6thrust24THRUST_300001_SM_1000_NS10device_ptrIiEENSD_6detail15normal_iteratorISF_EENS0_13ScanTileStateIiLb1EEES9_NS1_10InputValueIiPiEEjiLb0EiEEvT0_T1_T2_iT3_T4_T5__param_5[16],
	.param .u32 _ZN3cub18CUB_300001_SM_10006detail4scan16DeviceScanKernelINS2_10policy_hubIiiijN4cuda3std3__44plusIvEEE10Policy1000EN6thrust24THRUST_300001_SM_1000_NS10device_ptrIiEENSD_6detail15normal_iteratorISF_EENS0_13ScanTileStateIiLb1EEES9_NS1_10InputValueIiPiEEjiLb0EiEEvT0_T1_T2_iT3_T4_T5__param_6
)
.maxntid 384
{
	.reg .pred 	%p<160>;
	.reg .b16 	%rs<3>;
	.reg .b32 	%r<1050>;
	.reg .b64 	%rd<58>;
	// demoted variable
	.shared .align 16 .b8 _ZZN3cub18CUB_300001_SM_10006detail4scan16DeviceScanKernelINS2_10policy_hubIiiijN4cuda3std3__44plusIvEEE10Policy1000EN6thrust24THRUST_300001_SM_1000_NS10device_ptrIiEENSD_6detail15normal_iteratorISF_EENS0_13ScanTileStateIiLb1EEES9_NS1_10InputValueIiPiEEjiLb0EiEEvT0_T1_T2_iT3_T4_T5_E12temp_storage[33808];
	ld.param.u32 	%r239, [_ZN3cub18CUB_300001_SM_10006detail4scan16DeviceScanKernelINS2_10policy_hubIiiijN4cuda3std3__44plusIvEEE10Policy1000EN6thrust24THRUST_300001_SM_1000_NS10device_ptrIiEENSD_6detail15normal_iteratorISF_EENS0_13ScanTileStateIiLb1EEES9_NS1_10InputValueIiPiEEjiLb0EiEEvT0_T1_T2_iT3_T4_T5__param_5];
	bfe.u32 	%r240, %r239, 0, 8;
	cvt.u16.u32 	%rs1, %r240;
	and.b16  	%rs2, %rs1, 255;
	ld.param.u64 	%rd16, [_ZN3cub18CUB_300001_SM_10006detail4scan16DeviceScanKernelINS2_10policy_hubIiiijN4cuda3std3__44plusIvEEE10Policy1000EN6thrust24THRUST_300001_SM_1000_NS10device_ptrIiEENSD_6detail15normal_iteratorISF_EENS0_13ScanTileStateIiLb1EEES9_NS1_10InputValueIiPiEEjiLb0EiEEvT0_T1_T2_iT3_T4_T5__param_2];
	ld.param.u64 	%rd15, [_ZN3cub18CUB_300001_SM_10006detail4scan16DeviceScanKernelINS2_10policy_hubIiiijN4cuda3std3__44plusIvEEE10Policy1000EN6thrust24THRUST_300001_SM_1000_NS10device_ptrIiEENSD_6detail15normal_iteratorISF_EENS0_13ScanTileStateIiLb1EEES9_NS1_10InputValueIiPiEEjiLb0EiEEvT0_T1_T2_iT3_T4_T5__param_1];
	ld.param.u64 	%rd14, [_ZN3cub18CUB_300001_SM_10006detail4scan16DeviceScanKernelINS2_10policy_hubIiiijN4cuda3std3__44plusIvEEE10Policy1000EN6thrust24THRUST_300001_SM_1000_NS10device_ptrIiEENSD_6detail15normal_iteratorISF_EENS0_13ScanTileStateIiLb1EEES9_NS1_10InputValueIiPiEEjiLb0EiEEvT0_T1_T2_iT3_T4_T5__param_0];
	ld.param.u64 	%rd1, [_ZN3cub18CUB_300001_SM_10006detail4scan16DeviceScanKernelINS2_10policy_hubIiiijN4cuda3std3__44plusIvEEE10Policy1000EN6thrust24THRUST_300001_SM_1000_NS10device_ptrIiEENSD_6detail15normal_iteratorISF_EENS0_13ScanTileStateIiLb1EEES9_NS1_10InputValueIiPiEEjiLb0EiEEvT0_T1_T2_iT3_T4_T5__param_5+8];
	ld.param.u32 	%r238, [_ZN3cub18CUB_300001_SM_10006detail4scan16DeviceScanKernelINS2_10policy_hubIiiijN4cuda3std3__44plusIvEEE10Policy1000EN6thrust24THRUST_300001_SM_1000_NS10device_ptrIiEENSD_6detail15normal_iteratorISF_EENS0_13ScanTileStateIiLb1EEES9_NS1_10InputValueIiPiEEjiLb0EiEEvT0_T1_T2_iT3_T4_T5__param_6];
	setp.eq.s16 	%p1, %rs2, 0;
	@%p1 bra 	$L__BB7_2;
	cvta.to.global.u64 	%rd17, %rd1;
	ld.global.u32 	%r997, [%rd17];
	bra.uni 	$L__BB7_3;
$L__BB7_2:
	cvt.u32.u64 	%r997, %rd1;
$L__BB7_3:
	ld.param.u32 	%r995, [_ZN3cub18CUB_300001_SM_10006detail4scan16DeviceScanKernelINS2_10policy_hubIiiijN4cuda3std3__44plusIvEEE10Policy1000EN6thrust24THRUST_300001_SM_1000_NS10device_ptrIiEENSD_6detail15normal_iteratorISF_EENS0_13ScanTileStateIiLb1EEES9_NS1_10InputValueIiPiEEjiLb0EiEEvT0_T1_T2_iT3_T4_T5__param_3];
	cvta.to.global.u64 	%rd3, %rd14;
	cvta.to.global.u64 	%rd4, %rd15;
	mov.u32 	%r241, %ctaid.x;
	add.s32 	%r998, %r995, %r241;
	mul.lo.s32 	%r5, %r998, 8448;
	sub.s32 	%r6, %r238, %r5;
	setp.lt.u32 	%p2, %r6, 8449;
	@%p2 bra 	$L__BB7_29;
	cvt.u64.u32 	%rd40, %r5;
	mov.u32 	%r7, %tid.x;
	and.b32  	%r640, %r7, 31;
	and.b32  	%r641, %r7, 992;
	mul.lo.s32 	%r642, %r641, 22;
	or.b32  	%r643, %r642, %r640;
	cvt.u64.u32 	%rd41, %r643;
	add.s64 	%rd5, %rd41, %rd40;
	shl.b64 	%rd42, %rd5, 2;
	add.s64 	%rd43, %rd3, %rd42;
	ld.global.u32 	%r644, [%rd43];
	ld.global.u32 	%r645, [%rd43+128];
	ld.global.u32 	%r646, [%rd43+256];
	ld.global.u32 	%r647, [%rd43+384];
	ld.global.u32 	%r648, [%rd43+512];
	ld.global.u32 	%r649, [%rd43+640];
	ld.global.u32 	%r650, [%rd43+768];
	ld.global.u32 	%r651, [%rd43+896];
	ld.global.u32 	%r652, [%rd43+1024];
	ld.global.u32 	%r653, [%rd43+1152];
	ld.global.u32 	%r654, [%rd43+1280];
	ld.global.u32 	%r655, [%rd43+1408];
	ld.global.u32 	%r656, [%rd43+1536];
	ld.global.u32 	%r657, [%rd43+1664];
	ld.global.u32 	%r658, [%rd43+1792];
	ld.global.u32 	%r659, [%rd43+1920];
	ld.global.u32 	%r660, [%rd43+2048];
	ld.global.u32 	%r661, [%rd43+2176];
	ld.global.u32 	%r662, [%rd43+2304];
	ld.global.u32 	%r663, [%rd43+2432];
	ld.global.u32 	%r664, [%rd43+2560];
	ld.global.u32 	%r665, [%rd43+2688];
	// begin inline asm
	mov.u32 %r639, %laneid;
	// end inline asm
	shr.u32 	%r9, %r7, 5;
	mad.lo.s32 	%r666, %r9, 704, %r639;
	shl.b32 	%r667, %r666, 2;
	mov.u32 	%r668, _ZZN3cub18CUB_300001_SM_10006detail4scan16DeviceScanKernelINS2_10policy_hubIiiijN4cuda3std3__44plusIvEEE10Policy1000EN6thrust24THRUST_300001_SM_1000_NS10device_ptrIiEENSD_6detail15normal_iteratorISF_EENS0_13ScanTileStateIiLb1EEES9_NS1_10InputValueIiPiEEjiLb0EiEEvT0_T1_T2_iT3_T4_T5_E12temp_storage;
	add.s32 	%r10, %r668, %r667;
	st.shared.u32 	[%r10], %r644;
	st.shared.u32 	[%r10+128], %r645;
	st.shared.u32 	[%r10+256], %r646;
	st.shared.u32 	[%r10+384], %r647;
	st.shared.u32 	[%r10+512], %r648;
	st.shared.u32 	[%r10+640], %r649;
	st.shared.u32 	[%r10+768], %r650;
	st.shared.u32 	[%r10+896], %r651;
	st.shared.u32 	[%r10+1024], %r652;
	st.shared.u32 	[%r10+1152], %r653;
	st.shared.u32 	[%r10+1280], %r654;
	st.shared.u32 	[%r10+1408], %r655;
	st.shared.u32 	[%r10+1536], %r656;
	st.shared.u32 	[%r10+1664], %r657;
	st.shared.u32 	[%r10+1792], %r658;
	st.shared.u32 	[%r10+1920], %r659;
	st.shared.u32 	[%r10+2048], %r660;
	st.shared.u32 	[%r10+2176], %r661;
	st.shared.u32 	[%r10+2304], %r662;
	st.shared.u32 	[%r10+2432], %r663;
	st.shared.u32 	[%r10+2560], %r664;
	st.shared.u32 	[%r10+2688], %r665;
	bar.warp.sync 	-1;
	mad.lo.s32 	%r11, %r639, 84, %r10;
	ld.shared.v2.u32 	{%r12, %r13}, [%r11];
	ld.shared.v2.u32 	{%r14, %r15}, [%r11+8];
	ld.shared.v2.u32 	{%r16, %r17}, [%r11+16];
	ld.shared.v2.u32 	{%r18, %r19}, [%r11+24];
	ld.shared.v2.u32 	{%r20, %r21}, [%r11+32];
	ld.shared.v2.u32 	{%r22, %r23}, [%r11+40];
	ld.shared.v2.u32 	{%r24, %r25}, [%r11+48];
	ld.shared.v2.u32 	{%r26, %r27}, [%r11+56];
	ld.shared.v2.u32 	{%r28, %r29}, [%r11+64];
	ld.shared.v2.u32 	{%r30, %r31}, [%r11+72];
	ld.shared.v2.u32 	{%r32, %r33}, [%r11+80];
	bar.sync 	0;
	setp.ne.s32 	%p104, %r998, 0;
	@%p104 bra 	$L__BB7_9;
	add.s32 	%r890, %r13, %r12;
	add.s32 	%r891, %r14, %r890;
	add.s32 	%r892, %r15, %r891;
	add.s32 	%r893, %r16, %r892;
	add.s32 	%r894, %r17, %r893;
	add.s32 	%r895, %r18, %r894;
	add.s32 	%r896, %r19, %r895;
	add.s32 	%r897, %r20, %r896;
	add.s32 	%r898, %r21, %r897;
	add.s32 	%r899, %r22, %r898;
	add.s32 	%r900, %r23, %r899;
	add.s32 	%r901, %r24, %r900;
	add.s32 	%r902, %r25, %r901;
	add.s32 	%r903, %r26, %r902;
	add.s32 	%r904, %r27, %r903;
	add.s32 	%r905, %r28, %r904;
	add.s32 	%r906, %r29, %r905;
	add.s32 	%r907, %r30, %r906;
	add.s32 	%r908, %r31, %r907;
	add.s32 	%r909, %r32, %r908;
	add.s32 	%r864, %r33, %r909;
	mov.b32 	%r862, 1;
	mov.b32 	%r887, 0;
	mov.b32 	%r889, -1;
	// begin inline asm
	{  .reg .s32 r0;  .reg .pred p;  shfl.sync.up.b32 r0|p, %r864, %r862, %r887, %r889;  @p add.s32 r0, r0, %r864;  mov.s32 %r860, r0;}
	// end inline asm
	mov.b32 	%r868, 2;
	// begin inline asm
	{  .reg .s32 r0;  .reg .pred p;  shfl.sync.up.b32 r0|p, %r860, %r868, %r887, %r889;  @p add.s32 r0, r0, %r860;  mov.s32 %r866, r0;}
	// end inline asm
	mov.b32 	%r874, 4;
	// begin inline asm
	{  .reg .s32 r0;  .reg .pred p;  shfl.sync.up.b32 r0|p, %r866, %r874, %r887, %r889;  @p add.s32 r0, r0, %r866;  mov.s32 %r872, r0;}
	// end inline asm
	mov.b32 	%r880, 8;
	// begin inline asm
	{  .reg .s32 r0;  .reg .pred p;  shfl.sync.up.b32 r0|p, %r872, %r880, %r887, %r889;  @p add.s32 r0, r0, %r872;  mov.s32 %r878, r0;}
	// end inline asm
	mov.b32 	%r886, 16;
	// begin inline asm
	{  .reg .s32 r0;  .reg .pred p;  shfl.sync.up.b32 r0|p, %r878, %r886, %r887, %r889;  @p add.s32 r0, r0, %r878;  mov.s32 %r884, r0;}
	// end inline asm
	setp.ne.s32 	%p146, %r639, 31;
	@%p146 bra 	$L__BB7_7;
	shl.b32 	%r910, %r9, 2;
	add.s32 	%r912, %r668, %r910;
	st.shared.u32 	[%r912+16], %r884;
$L__BB7_7:
	bar.sync 	0;
	ld.shared.v4.u32 	{%r913, %r914, %r915, %r916}, [_ZZN3cub18CUB_300001_SM_10006detail4scan16DeviceScanKernelINS2_10policy_hubIiiijN4cuda3std3__44plusIvEEE10Policy1000EN6thrust24THRUST_300001_SM_1000_NS10device_ptrIiEENSD_6detail15normal_iteratorISF_EENS0_13ScanTileStateIiLb1EEES9_NS1_10InputValueIiPiEEjiLb0EiEEvT0_T1_T2_iT3_T4_T5_E12temp_storage+16];
	add.s32 	%r917, %r914, %r913;
	setp.eq.s32 	%p147, %r9, 2;
	selp.b32 	%r918, %r917, %r913, %p147;
	add.s32 	%r919, %r917, %r915;
	setp.eq.s32 	%p148, %r9, 3;
	selp.b32 	%r920, %r919, %r918, %p148;
	add.s32 	%r921, %r919, %r916;
	setp.eq.s32 	%p149, %r9, 4;
	selp.b32 	%r922, %r921, %r920, %p149;
	ld.shared.v4.u32 	{%r923, %r924, %r925, %r926}, [_ZZN3cub18CUB_300001_SM_10006detail4scan16DeviceScanKernelINS2_10policy_hubIiiijN4cuda3std3__44plusIvEEE10Policy1000EN6thrust24THRUST_300001_SM_1000_NS10device_ptrIiEENSD_6detail15normal_iteratorISF_EENS0_13ScanTileStateIiLb1EEES9_NS1_10InputValueIiPiEEjiLb0EiEEvT0_T1_T2_iT3_T4_T5_E12temp_storage+32];
	add.s32 	%r927, %r921, %r923;
	setp.eq.s32 	%p150, %r9, 5;
	selp.b32 	%r928, %r927, %r922, %p150;
	add.s32 	%r929, %r927, %r924;
	setp.eq.s32 	%p151, %r9, 6;
	selp.b32 	%r930, %r929, %r928, %p151;
	add.s32 	%r931, %r929, %r925;
	setp.eq.s32 	%p152, %r9, 7;
	selp.b32 	%r932, %r931, %r930, %p152;
	add.s32 	%r933, %r931, %r926;
	setp.eq.s32 	%p153, %r9, 8;
	selp.b32 	%r934, %r933, %r932, %p153;
	ld.shared.v4.u32 	{%r935, %r936, %r937, %r938}, [_ZZN3cub18CUB_300001_SM_10006detail4scan16DeviceScanKernelINS2_10policy_hubIiiijN4cuda3std3__44plusIvEEE10Policy1000EN6thrust24THRUST_300001_SM_1000_NS10device_ptrIiEENSD_6detail15normal_iteratorISF_EENS0_13ScanTileStateIiLb1EEES9_NS1_10InputValueIiPiEEjiLb0EiEEvT0_T1_T2_iT3_T4_T5_E12temp_storage+48];
	add.s32 	%r939, %r933, %r935;
	setp.eq.s32 	%p154, %r9, 9;
	selp.b32 	%r940, %r939, %r934, %p154;
	add.s32 	%r941, %r939, %r936;
	setp.eq.s32 	%p155, %r9, 10;
	selp.b32 	%r942, %r941, %r940, %p155;
	add.s32 	%r943, %r941, %r937;
	setp.eq.s32 	%p156, %r9, 11;
	selp.b32 	%r944, %r943, %r942, %p156;
	setp.lt.u32 	%p157, %r7, 32;
	selp.b32 	%r945, 0, %r944, %p157;
	setp.eq.s32 	%p158, %r639, 0;
	sub.s32 	%r946, %r884, %r864;
	selp.b32 	%r947, 0, %r946, %p158;
	add.s32 	%r948, %r947, %r997;
	add.s32 	%r1012, %r948, %r945;
	add.s32 	%r949, %r938, %r997;
	add.s32 	%r37, %r949, %r943;
	setp.ne.s32 	%p159, %r7, 0;
	@%p159 bra 	$L__BB7_28;
	add.s64 	%rd55, %rd16, 256;
	mov.b32 	%r950, 101;
	// begin inline asm
	st.relaxed.gpu.v2.u32 [%rd55], {%r950, %r37};
	// end inline asm
	bra.uni 	$L__BB7_28;
$L__BB7_9:
	add.s32 	%r699, %r13, %r12;
	add.s32 	%r700, %r14, %r699;
	add.s32 	%r701, %r15, %r700;
	add.s32 	%r702, %r16, %r701;
	add.s32 	%r703, %r17, %r702;
	add.s32 	%r704, %r18, %r703;
	add.s32 	%r705, %r19, %r704;
	add.s32 	%r706, %r20, %r705;
	add.s32 	%r707, %r21, %r706;
	add.s32 	%r708, %r22, %r707;
	add.s32 	%r709, %r23, %r708;
	add.s32 	%r710, %r24, %r709;
	add.s32 	%r711, %r25, %r710;
	add.s32 	%r712, %r26, %r711;
	add.s32 	%r713, %r27, %r712;
	add.s32 	%r714, %r28, %r713;
	add.s32 	%r715, %r29, %r714;
	add.s32 	%r716, %r30, %r715;
	add.s32 	%r717, %r31, %r716;
	add.s32 	%r718, %r32, %r717;
	add.s32 	%r673, %r33, %r718;
	mov.b32 	%r671, 1;
	mov.b32 	%r696, 0;
	mov.b32 	%r698, -1;
	// begin inline asm
	{  .reg .s32 r0;  .reg .pred p;  shfl.sync.up.b32 r0|p, %r673, %r671, %r696, %r698;  @p add.s32 r0, r0, %r673;  mov.s32 %r669, r0;}
	// end inline asm
	mov.b32 	%r677, 2;
	// begin inline asm
	{  .reg .s32 r0;  .reg .pred p;  shfl.sync.up.b32 r0|p, %r669, %r677, %r696, %r698;  @p add.s32 r0, r0, %r669;  mov.s32 %r675, r0;}
	// end inline asm
	mov.b32 	%r683, 4;
	// begin inline asm
	{  .reg .s32 r0;  .reg .pred p;  shfl.sync.up.b32 r0|p, %r675, %r683, %r696, %r698;  @p add.s32 r0, r0, %r675;  mov.s32 %r681, r0;}
	// end inline asm
	mov.b32 	%r689, 8;
	// begin inline asm
	{  .reg .s32 r0;  .reg .pred p;  shfl.sync.up.b32 r0|p, %r681, %r689, %r696, %r698;  @p add.s32 r0, r0, %r681;  mov.s32 %r687, r0;}
	// end inline asm
	mov.b32 	%r695, 16;
	// begin inline asm
	{  .reg .s32 r0;  .reg .pred p;  shfl.sync.up.b32 r0|p, %r687, %r695, %r696, %r698;  @p add.s32 r0, r0, %r687;  mov.s32 %r693, r0;}
	// end inline asm
	setp.ne.s32 	%p105, %r639, 31;
	@%p105 bra 	$L__BB7_11;
	shl.b32 	%r719, %r9, 2;
	add.s32 	%r721, %r668, %r719;
	st.shared.u32 	[%r721+16], %r693;
$L__BB7_11:
	sub.s32 	%r722, %r693, %r673;
	bar.sync 	0;
	ld.shared.v4.u32 	{%r723, %r724, %r725, %r726}, [_ZZN3cub18CUB_300001_SM_10006detail4scan16DeviceScanKernelINS2_10policy_hubIiiijN4cuda3std3__44plusIvEEE10Policy1000EN6thrust24THRUST_300001_SM_1000_NS10device_ptrIiEENSD_6detail15normal_iteratorISF_EENS0_13ScanTileStateIiLb1EEES9_NS1_10InputValueIiPiEEjiLb0EiEEvT0_T1_T2_iT3_T4_T5_E12temp_storage+16];
	add.s32 	%r727, %r724, %r723;
	setp.eq.s32 	%p106, %r9, 2;
	selp.b32 	%r728, %r727, %r723, %p106;
	add.s32 	%r729, %r727, %r725;
	setp.eq.s32 	%p107, %r9, 3;
	selp.b32 	%r730, %r729, %r728, %p107;
	add.s32 	%r731, %r729, %r726;
	setp.eq.s32 	%p108, %r9, 4;
	selp.b32 	%r732, %r731, %r730, %p108;
	ld.shared.v4.u32 	{%r733, %r734, %r735, %r736}, [_ZZN3cub18CUB_300001_SM_10006detail4scan16DeviceScanKernelINS2_10policy_hubIiiijN4cuda3std3__44plusIvEEE10Policy1000EN6thrust24THRUST_300001_SM_1000_NS10device_ptrIiEENSD_6detail15normal_iteratorISF_EENS0_13ScanTileStateIiLb1EEES9_NS1_10InputValueIiPiEEjiLb0EiEEvT0_T1_T2_iT3_T4_T5_E12temp_storage+32];
	add.s32 	%r737, %r731, %r733;
	setp.eq.s32 	%p109, %r9, 5;
	selp.b32 	%r738, %r737, %r732, %p109;
	add.s32 	%r739, %r737, %r734;
	setp.eq.s32 	%p110, %r9, 6;
	selp.b32 	%r740, %r739, %r738, %p110;
	add.s32 	%r741, %r739, %r735;
	setp.eq.s32 	%p111, %r9, 7;
	selp.b32 	%r742, %r741, %r740, %p111;
	add.s32 	%r743, %r741, %r736;
	setp.eq.s32 	%p112, %r9, 8;
	selp.b32 	%r744, %r743, %r742, %p112;
	ld.shared.v4.u32 	{%r745, %r746, %r747, %r748}, [_ZZN3cub18CUB_300001_SM_10006detail4scan16DeviceScanKernelINS2_10policy_hubIiiijN4cuda3std3__44plusIvEEE10Policy1000EN6thrust24THRUST_300001_SM_1000_NS10device_ptrIiEENSD_6detail15normal_iteratorISF_EENS0_13ScanTileStateIiLb1EEES9_NS1_10InputValueIiPiEEjiLb0EiEEvT0_T1_T2_iT3_T4_T5_E12temp_storage+48];
	add.s32 	%r749, %r743, %r745;
	setp.eq.s32 	%p113, %r9, 9;
	selp.b32 	%r750, %r749, %r744, %p113;
	add.s32 	%r751, %r749, %r746;
	setp.eq.s32 	%p114, %r9, 10;
	selp.b32 	%r752, %r751, %r750, %p114;
	add.s32 	%r753, %r751, %r747;
	setp.eq.s32 	%p115, %r9, 11;
	selp.b32 	%r754, %r753, %r752, %p115;
	add.s32 	%r40, %r753, %r748;
	setp.gt.u32 	%p116, %r7, 31;
	setp.lt.u32 	%p117, %r7, 32;
	setp.eq.s32 	%p118, %r639, 0;
	selp.b32 	%r755, 0, %r722, %p118;
	add.s32 	%r1011, %r754, %r755;
	selp.b32 	%r42, %r722, %r1011, %p117;
	@%p116 bra 	$L__BB7_27;
	setp.ne.s32 	%p119, %r7, 0;
	mul.wide.s32 	%rd44, %r998, 8;
	add.s64 	%rd6, %rd16, %rd44;
	@%p119 bra 	$L__BB7_14;
	st.shared.u32 	[_ZZN3cub18CUB_300001_SM_10006detail4scan16DeviceScanKernelINS2_10policy_hubIiiijN4cuda3std3__44plusIvEEE10Policy1000EN6thrust24THRUST_300001_SM_1000_NS10device_ptrIiEENSD_6detail15normal_iteratorISF_EENS0_13ScanTileStateIiLb1EEES9_NS1_10InputValueIiPiEEjiLb0EiEEvT0_T1_T2_iT3_T4_T5_E12temp_storage+12], %r40;
	add.s64 	%rd45, %rd6, 256;
	mov.b32 	%r756, 100;
	// begin inline asm
	st.relaxed.gpu.v2.u32 [%rd45], {%r756, %r40};
	// end inline asm
$L__BB7_14:
	not.b32 	%r762, %r7;
	add.s32 	%r1006, %r998, %r762;
	mov.b32 	%r758, 830;
	// begin inline asm
	nanosleep.u32 %r758;
	// end inline asm
	mul.wide.s32 	%rd47, %r1006, 8;
	add.s64 	%rd48, %rd16, %rd47;
	add.s64 	%rd46, %rd48, 256;
	// begin inline asm
	ld.relaxed.gpu.v2.u32 {%r1008, %r1000}, [%rd46];
	// end inline asm
	mov.b32 	%r1001, 952;
$L__BB7_15:
	setp.eq.s32 	%p120, %r1008, 99;
	mov.b32 	%r763, -1;
	vote.sync.any.pred 	%p121, %p120, %r763;
	not.pred 	%p122, %p121;
	@%p122 bra 	$L__BB7_17;
	mul.lo.s32 	%r858, %r998, 16807;
	and.b32  	%r998, %r858, 2147483647;
	add.s32 	%r859, %r1001, 1;
	rem.u32 	%r855, %r998, %r859;
	// begin inline asm
	nanosleep.u32 %r855;
	// end inline asm
	shr.u32 	%r1001, %r1001, 1;
	// begin inline asm
	ld.relaxed.gpu.v2.u32 {%r1008, %r1000}, [%rd46];
	// end inline asm
	bra.uni 	$L__BB7_15;
$L__BB7_17:
	setp.eq.s32 	%p123, %r1008, 101;
	mov.b32 	%r790, -1;
	vote.sync.ballot.b32 	%r792, %p123, %r790;
	// begin inline asm
	mov.u32 %r765, %lanemask_ge;
	// end inline asm
	and.b32  	%r793, %r792, %r765;
	or.b32  	%r794, %r793, -2147483648;
	add.s32 	%r795, %r794, -1;
	not.b32 	%r796, %r794;
	and.b32  	%r797, %r796, %r795;
	popc.b32 	%r769, %r797;
	mov.b32 	%r768, 1;
	// begin inline asm
	shfl.sync.down.b32 %r766, %r1000, %r768, %r769, %r790;
	// end inline asm
	setp.lt.s32 	%p125, %r639, %r769;
	selp.b32 	%r798, %r766, 0, %p125;
	add.s32 	%r772, %r798, %r1000;
	mov.b32 	%r773, 2;
	// begin inline asm
	shfl.sync.down.b32 %r771, %r772, %r773, %r769, %r790;
	// end inline asm
	add.s32 	%r57, %r639, 2;
	setp.gt.s32 	%p126, %r57, %r769;
	selp.b32 	%r799, 0, %r771, %p126;
	add.s32 	%r777, %r772, %r799;
	mov.b32 	%r778, 4;
	// begin inline asm
	shfl.sync.down.b32 %r776, %r777, %r778, %r769, %r790;
	// end inline asm
	add.s32 	%r58, %r639, 4;
	setp.gt.s32 	%p127, %r58, %r769;
	selp.b32 	%r800, 0, %r776, %p127;
	add.s32 	%r782, %r777, %r800;
	mov.b32 	%r783, 8;
	// begin inline asm
	shfl.sync.down.b32 %r781, %r782, %r783, %r769, %r790;
	// end inline asm
	add.s32 	%r59, %r639, 8;
	setp.gt.s32 	%p128, %r59, %r769;
	selp.b32 	%r801, 0, %r781, %p128;
	add.s32 	%r787, %r782, %r801;
	mov.b32 	%r788, 16;
	// begin inline asm
	shfl.sync.down.b32 %r786, %r787, %r788, %r769, %r790;
	// end inline asm
	add.s32 	%r60, %r639, 16;
	setp.gt.s32 	%p129, %r60, %r769;
	selp.b32 	%r802, 0, %r786, %p129;
	add.s32 	%r1005, %r787, %r802;
	add.s64 	%rd8, %rd16, 256;
	mov.b32 	%r1002, 952;
$L__BB7_18:
	setp.ne.s32 	%p130, %r1008, 101;
	mov.b32 	%r803, -1;
	vote.sync.all.pred 	%p131, %p130, %r803;
	not.pred 	%p132, %p131;
	@%p132 bra 	$L__BB7_23;
	shr.u32 	%r1002, %r1002, 1;
	mul.wide.s32 	%rd51, %r1006, 8;
	add.s64 	%rd52, %rd8, %rd51;
	add.s64 	%rd50, %rd52, -256;
	// begin inline asm
	ld.relaxed.gpu.v2.u32 {%r1008, %r1009}, [%rd50];
	// end inline asm
	mov.u32 	%r1010, %r1002;
$L__BB7_20:
	setp.eq.s32 	%p136, %r1008, 99;
	mov.b32 	%r811, -1;
	vote.sync.any.pred 	%p137, %p136, %r811;
	not.pred 	%p138, %p137;
	@%p138 bra 	$L__BB7_22;
	mul.lo.s32 	%r853, %r998, 16807;
	and.b32  	%r998, %r853, 2147483647;
	add.s32 	%r854, %r1010, 1;
	rem.u32 	%r850, %r998, %r854;
	// begin inline asm
	nanosleep.u32 %r850;
	// end inline asm
	shr.u32 	%r1010, %r1010, 1;
	// begin inline asm
	ld.relaxed.gpu.v2.u32 {%r1008, %r1009}, [%rd50];
	// end inline asm
	bra.uni 	$L__BB7_20;
$L__BB7_22:
	setp.eq.s32 	%p139, %r1008, 101;
	mov.b32 	%r837, -1;
	vote.sync.ballot.b32 	%r838, %p139, %r837;
	and.b32  	%r839, %r838, %r765;
	or.b32  	%r840, %r839, -2147483648;
	add.s32 	%r841, %r840, -1;
	not.b32 	%r842, %r840;
	and.b32  	%r843, %r842, %r841;
	popc.b32 	%r816, %r843;
	mov.b32 	%r815, 1;
	// begin inline asm
	shfl.sync.down.b32 %r813, %r1009, %r815, %r816, %r837;
	// end inline asm
	setp.lt.s32 	%p141, %r639, %r816;
	selp.b32 	%r844, %r813, 0, %p141;
	add.s32 	%r819, %r844, %r1009;
	mov.b32 	%r820, 2;
	// begin inline asm
	shfl.sync.down.b32 %r818, %r819, %r820, %r816, %r837;
	// end inline asm
	setp.gt.s32 	%p142, %r57, %r816;
	selp.b32 	%r845, 0, %r818, %p142;
	add.s32 	%r824, %r819, %r845;
	mov.b32 	%r825, 4;
	// begin inline asm
	shfl.sync.down.b32 %r823, %r824, %r825, %r816, %r837;
	// end inline asm
	setp.gt.s32 	%p143, %r58, %r816;
	selp.b32 	%r846, 0, %r823, %p143;
	add.s32 	%r829, %r824, %r846;
	mov.b32 	%r830, 8;
	// begin inline asm
	shfl.sync.down.b32 %r828, %r829, %r830, %r816, %r837;
	// end inline asm
	setp.gt.s32 	%p144, %r59, %r816;
	selp.b32 	%r847, 0, %r828, %p144;
	add.s32 	%r834, %r829, %r847;
	mov.b32 	%r835, 16;
	// begin inline asm
	shfl.sync.down.b32 %r833, %r834, %r835, %r816, %r837;
	// end inline asm
	setp.gt.s32 	%p145, %r60, %r816;
	selp.b32 	%r848, 0, %r833, %p145;
	add.s32 	%r849, %r848, %r1005;
	add.s32 	%r1005, %r849, %r834;
	add.s32 	%r1006, %r1006, -32;
	bra.uni 	$L__BB7_18;
$L__BB7_23:
	@%p119 bra 	$L__BB7_25;
	add.s32 	%r806, %r1005, %r40;
	add.s64 	%rd49, %rd6, 256;
	mov.b32 	%r805, 101;
	// begin inline asm
	st.relaxed.gpu.v2.u32 [%rd49], {%r805, %r806};
	// end inline asm
	st.shared.u32 	[_ZZN3cub18CUB_300001_SM_10006detail4scan16DeviceScanKernelINS2_10policy_hubIiiijN4cuda3std3__44plusIvEEE10Policy1000EN6thrust24THRUST_300001_SM_1000_NS10device_ptrIiEENSD_6detail15normal_iteratorISF_EENS0_13ScanTileStateIiLb1EEES9_NS1_10InputValueIiPiEEjiLb0EiEEvT0_T1_T2_iT3_T4_T5_E12temp_storage+4], %r1005;
	st.shared.u32 	[_ZZN3cub18CUB_300001_SM_10006detail4scan16DeviceScanKernelINS2_10policy_hubIiiijN4cuda3std3__44plusIvEEE10Policy1000EN6thrust24THRUST_300001_SM_1000_NS10device_ptrIiEENSD_6detail15normal_iteratorISF_EENS0_13ScanTileStateIiLb1EEES9_NS1_10InputValueIiPiEEjiLb0EiEEvT0_T1_T2_iT3_T4_T5_E12temp_storage+8], %r806;
$L__BB7_25:
	setp.ne.s32 	%p134, %r639, 0;
	mov.u32 	%r1011, %r42;
	@%p134 bra 	$L__BB7_27;
	st.shared.u32 	[_ZZN3cub18CUB_300001_SM_10006detail4scan16DeviceScanKernelINS2_10policy_hubIiiijN4cuda3std3__44plusIvEEE10Policy1000EN6thrust24THRUST_300001_SM_1000_NS10device_ptrIiEENSD_6detail15normal_iteratorISF_EENS0_13ScanTileStateIiLb1EEES9_NS1_10InputValueIiPiEEjiLb0EiEEvT0_T1_T2_iT3_T4_T5_E12temp_storage+76], %r1005;
	mov.u32 	%r1011, %r1005;
$L__BB7_27:
	bar.sync 	0;
	setp.eq.s32 	%p135, %r7, 0;
	ld.shared.u32 	%r807, [_ZZN3cub18CUB_300001_SM_10006detail4scan16DeviceScanKernelINS2_10policy_hubIiiijN4cuda3std3__44plusIvEEE10Policy1000EN6thrust24THRUST_300001_SM_1000_NS10device_ptrIiEENSD_6detail15normal_iteratorISF_EENS0_13ScanTileStateIiLb1EEES9_NS1_10InputValueIiPiEEjiLb0EiEEvT0_T1_T2_iT3_T4_T5_E12temp_storage+76];
	selp.b32 	%r808, 0, %r807, %p135;
	add.s32 	%r1012, %r808, %r1011;
$L__BB7_28:
	add.s32 	%r952, %r1012, %r12;
	add.s32 	%r953, %r13, %r952;
	add.s32 	%r954, %r14, %r953;
	add.s32 	%r955, %r15, %r954;
	add.s32 	%r956, %r16, %r955;
	add.s32 	%r957, %r17, %r956;
	add.s32 	%r958, %r18, %r957;
	add.s32 	%r959, %r19, %r958;
	add.s32 	%r960, %r20, %r959;
	add.s32 	%r961, %r21, %r960;
	add.s32 	%r962, %r22, %r961;
	add.s32 	%r963, %r23, %r962;
	add.s32 	%r964, %r24, %r963;
	add.s32 	%r965, %r25, %r964;
	add.s32 	%r966, %r26, %r965;
	add.s32 	%r967, %r27, %r966;
	add.s32 	%r968, %r28, %r967;
	add.s32 	%r969, %r29, %r968;
	add.s32 	%r970, %r30, %r969;
	add.s32 	%r971, %r31, %r970;
	add.s32 	%r972, %r32, %r971;
	bar.sync 	0;
	st.shared.v2.u32 	[%r11], {%r1012, %r952};
	st.shared.v2.u32 	[%r11+8], {%r953, %r954};
	st.shared.v2.u32 	[%r11+16], {%r955, %r956};
	st.shared.v2.u32 	[%r11+24], {%r957, %r958};
	st.shared.v2.u32 	[%r11+32], {%r959, %r960};
	st.shared.v2.u32 	[%r11+40], {%r961, %r962};
	st.shared.v2.u32 	[%r11+48], {%r963, %r964};
	st.shared.v2.u32 	[%r11+56], {%r965, %r966};
	st.shared.v2.u32 	[%r11+64], {%r967, %r968};
	st.shared.v2.u32 	[%r11+72], {%r969, %r970};
	st.shared.v2.u32 	[%r11+80], {%r971, %r972};
	bar.warp.sync 	-1;
	ld.shared.u32 	%r973, [%r10];
	ld.shared.u32 	%r974, [%r10+128];
	ld.shared.u32 	%r975, [%r10+256];
	ld.shared.u32 	%r976, [%r10+384];
	ld.shared.u32 	%r977, [%r10+512];
	ld.shared.u32 	%r978, [%r10+640];
	ld.shared.u32 	%r979, [%r10+768];
	ld.shared.u32 	%r980, [%r10+896];
	ld.shared.u32 	%r981, [%r10+1024];
	ld.shared.u32 	%r982, [%r10+1152];
	ld.shared.u32 	%r983, [%r10+1280];
	ld.shared.u32 	%r984, [%r10+1408];
	ld.shared.u32 	%r985, [%r10+1536];
	ld.shared.u32 	%r986, [%r10+1664];
	ld.shared.u32 	%r987, [%r10+1792];
	ld.shared.u32 	%r988, [%r10+1920];
	ld.shared.u32 	%r989, [%r10+2048];
	ld.shared.u32 	%r990, [%r10+2176];
	ld.shared.u32 	%r991, [%r10+2304];
	ld.shared.u32 	%r992, [%r10+2432];
	ld.shared.u32 	%r993, [%r10+2560];
	ld.shared.u32 	%r994, [%r10+2688];
	add.s64 	%rd57, %rd4, %rd42;
	st.global.u32 	[%rd57], %r973;
	st.global.u32 	[%rd57+128], %r974;
	st.global.u32 	[%rd57+256], %r975;
	st.global.u32 	[%rd57+384], %r976;
	st.global.u32 	[%rd57+512], %r977;
	st.global.u32 	[%rd57+640], %r978;
	st.global.u32 	[%rd57+768], %r979;
	st.global.u32 	[%rd57+896], %r980;
	st.global.u32 	[%rd57+1024], %r981;
	st.global.u32 	[%rd57+1152], %r982;
	st.global.u32 	[%rd57+1280], %r983;
	st.global.u32 	[%rd57+1408], %r984;
	st.global.u32 	[%rd57+1536], %r985;
	st.global.u32 	[%rd57+1664], %r986;
	st.global.u32 	[%rd57+1792], %r987;
	st.global.u32 	[%rd57+1920], %r988;
	st.global.u32 	[%rd57+2048], %r989;
	st.global.u32 	[%rd57+2176], %r990;
	st.global.u32 	[%rd57+2304], %r991;
	st.global.u32 	[%rd57+2432], %r992;
	st.global.u32 	[%rd57+2560], %r993;
	st.global.u32 	[%rd57+2688], %r994;
	bra.uni 	$L__BB7_143;
$L__BB7_29:
	setp.eq.s32 	%p3, %r6, 0;
	@%p3 bra 	$L__BB7_143;
	mul.wide.u32 	%rd18, %r5, 4;
	add.s64 	%rd19, %rd3, %rd18;
	mov.u32 	%r85, %tid.x;
	ld.global.u32 	%r1034, [%rd19];
	and.b32  	%r242, %r85, 31;
	and.b32  	%r243, %r85, 992;
	mul.lo.s32 	%r244, %r243, 22;
	or.b32  	%r87, %r244, %r242;
	setp.ge.u32 	%p4, %r87, %r6;
	shl.b32 	%r245, %r87, 2;
	cvt.u64.u32 	%rd20, %r245;
	add.s64 	%rd10, %rd19, %rd20;
	mov.u32 	%r1013, %r1034;
	@%p4 bra 	$L__BB7_32;
	ld.global.u32 	%r1013, [%rd10];
$L__BB7_32:
	add.s32 	%r90, %r87, 32;
	setp.ge.u32 	%p5, %r90, %r6;
	mov.u32 	%r1014, %r1034;
	@%p5 bra 	$L__BB7_34;
	ld.global.u32 	%r1014, [%rd10+128];
$L__BB7_34:
	add.s32 	%r93, %r87, 64;
	setp.ge.u32 	%p6, %r93, %r6;
	mov.u32 	%r1015, %r1034;
	@%p6 bra 	$L__BB7_36;
	ld.global.u32 	%r1015, [%rd10+256];
$L__BB7_36:
	add.s32 	%r96, %r87, 96;
	setp.ge.u32 	%p7, %r96, %r6;
	mov.u32 	%r1016, %r1034;
	@%p7 bra 	$L__BB7_38;
	ld.global.u32 	%r1016, [%rd10+384];
$L__BB7_38:
	add.s32 	%r246, %r87, 128;
	setp.ge.u32 	%p8, %r246, %r6;
	mov.u32 	%r1017, %r1034;
	@%p8 bra 	$L__BB7_40;
	ld.global.u32 	%r1017, [%rd10+512];
$L__BB7_40:
	add.s32 	%r247, %r87, 160;
	setp.ge.u32 	%p9, %r247, %r6;
	mov.u32 	%r1018, %r1034;
	@%p9 bra 	$L__BB7_42;
	ld.global.u32 	%r1018, [%rd10+640];
$L__BB7_42:
	add.s32 	%r248, %r87, 192;
	setp.ge.u32 	%p10, %r248, %r6;
	mov.u32 	%r1019, %r1034;
	@%p10 bra 	$L__BB7_44;
	ld.global.u32 	%r1019, [%rd10+768];
$L__BB7_44:
	add.s32 	%r249, %r87, 224;
	setp.ge.u32 	%p11, %r249, %r6;
	mov.u32 	%r1020, %r1034;
	@%p11 bra 	$L__BB7_46;
	ld.global.u32 	%r1020, [%rd10+896];
$L__BB7_46:
	add.s32 	%r250, %r87, 256;
	setp.ge.u32 	%p12, %r250, %r6;
	mov.u32 	%r1021, %r1034;
	@%p12 bra 	$L__BB7_48;
	ld.global.u32 	%r1021, [%rd10+1024];
$L__BB7_48:
	add.s32 	%r251, %r87, 288;
	setp.ge.u32 	%p13, %r251, %r6;
	mov.u32 	%r1022, %r1034;
	@%p13 bra 	$L__BB7_50;
	ld.global.u32 	%r1022, [%rd10+1152];
$L__BB7_50:
	add.s32 	%r111, %r87, 320;
	setp.ge.u32 	%p14, %r111, %r6;
	mov.u32 	%r1023, %r1034;
	@%p14 bra 	$L__BB7_52;
	ld.global.u32 	%r1023, [%rd10+1280];
$L__BB7_52:
	add.s32 	%r114, %r87, 352;
	setp.ge.u32 	%p15, %r114, %r6;
	mov.u32 	%r1024, %r1034;
	@%p15 bra 	$L__BB7_54;
	ld.global.u32 	%r1024, [%rd10+1408];
$L__BB7_54:
	add.s32 	%r117, %r87, 384;
	setp.ge.u32 	%p16, %r117, %r6;
	mov.u32 	%r1025, %r1034;
	@%p16 bra 	$L__BB7_56;
	ld.global.u32 	%r1025, [%rd10+1536];
$L__BB7_56:
	add.s32 	%r120, %r87, 416;
	setp.ge.u32 	%p17, %r120, %r6;
	mov.u32 	%r1026, %r1034;
	@%p17 bra 	$L__BB7_58;
	ld.global.u32 	%r1026, [%rd10+1664];
$L__BB7_58:
	add.s32 	%r252, %r87, 448;
	setp.ge.u32 	%p18, %r252, %r6;
	mov.u32 	%r1027, %r1034;
	@%p18 bra 	$L__BB7_60;
	ld.global.u32 	%r1027, [%rd10+1792];
$L__BB7_60:
	add.s32 	%r253, %r87, 480;
	setp.ge.u32 	%p19, %r253, %r6;
	mov.u32 	%r1028, %r1034;
	@%p19 bra 	$L__BB7_62;
	ld.global.u32 	%r1028, [%rd10+1920];
$L__BB7_62:
	add.s32 	%r254, %r87, 512;
	setp.ge.u32 	%p20, %r254, %r6;
	mov.u32 	%r1029, %r1034;
	@%p20 bra 	$L__BB7_64;
	ld.global.u32 	%r1029, [%rd10+2048];
$L__BB7_64:
	add.s32 	%r129, %r87, 544;
	setp.ge.u32 	%p21, %r129, %r6;
	mov.u32 	%r1030, %r1034;
	@%p21 bra 	$L__BB7_66;
	ld.global.u32 	%r1030, [%rd10+2176];
$L__BB7_66:
	add.s32 	%r132, %r87, 576;
	setp.ge.u32 	%p22, %r132, %r6;
	mov.u32 	%r1031, %r1034;
	@%p22 bra 	$L__BB7_68;
	ld.global.u32 	%r1031, [%rd10+2304];
$L__BB7_68:
	add.s32 	%r255, %r87, 608;
	setp.ge.u32 	%p23, %r255, %r6;
	mov.u32 	%r1032, %r1034;
	@%p23 bra 	$L__BB7_70;
	ld.global.u32 	%r1032, [%rd10+2432];
$L__BB7_70:
	add.s32 	%r256, %r87, 640;
	setp.ge.u32 	%p24, %r256, %r6;
	mov.u32 	%r1033, %r1034;
	@%p24 bra 	$L__BB7_72;
	ld.global.u32 	%r1033, [%rd10+2560];
$L__BB7_72:
	add.s32 	%r139, %r87, 672;
	setp.ge.u32 	%p25, %r139, %r6;
	@%p25 bra 	$L__BB7_74;
	ld.global.u32 	%r1034, [%rd10+2688];
$L__BB7_74:
	// begin inline asm
	mov.u32 %r257, %laneid;
	// end inline asm
	shr.u32 	%r143, %r85, 5;
	mad.lo.s32 	%r258, %r143, 704, %r257;
	shl.b32 	%r259, %r258, 2;
	mov.u32 	%r260, _ZZN3cub18CUB_300001_SM_10006detail4scan16DeviceScanKernelINS2_10policy_hubIiiijN4cuda3std3__44plusIvEEE10Policy1000EN6thrust24THRUST_300001_SM_1000_NS10device_ptrIiEENSD_6detail15normal_iteratorISF_EENS0_13ScanTileStateIiLb1EEES9_NS1_10InputValueIiPiEEjiLb0EiEEvT0_T1_T2_iT3_T4_T5_E12temp_storage;
	add.s32 	%r144, %r260, %r259;
	st.shared.u32 	[%r144], %r1013;
	st.shared.u32 	[%r144+128], %r1014;
	st.shared.u32 	[%r144+256], %r1015;
	st.shared.u32 	[%r144+384], %r1016;
	st.shared.u32 	[%r144+512], %r1017;
	st.shared.u32 	[%r144+640], %r1018;
	st.shared.u32 	[%r144+768], %r1019;
	st.shared.u32 	[%r144+896], %r1020;
	st.shared.u32 	[%r144+1024], %r1021;
	st.shared.u32 	[%r144+1152], %r1022;
	st.shared.u32 	[%r144+1280], %r1023;
	st.shared.u32 	[%r144+1408], %r1024;
	st.shared.u32 	[%r144+1536], %r1025;
	st.shared.u32 	[%r144+1664], %r1026;
	st.shared.u32 	[%r144+1792], %r1027;
	st.shared.u32 	[%r144+1920], %r1028;
	st.shared.u32 	[%r144+2048], %r1029;
	st.shared.u32 	[%r144+2176], %r1030;
	st.shared.u32 	[%r144+2304], %r1031;
	st.shared.u32 	[%r144+2432], %r1032;
	st.shared.u32 	[%r144+2560], %r1033;
	st.shared.u32 	[%r144+2688], %r1034;
	bar.warp.sync 	-1;
	mad.lo.s32 	%r145, %r257, 84, %r144;
	ld.shared.v2.u32 	{%r146, %r147}, [%r145];
	ld.shared.v2.u32 	{%r148, %r149}, [%r145+8];
	ld.shared.v2.u32 	{%r150, %r151}, [%r145+16];
	ld.shared.v2.u32 	{%r152, %r153}, [%r145+24];
	ld.shared.v2.u32 	{%r154, %r155}, [%r145+32];
	ld.shared.v2.u32 	{%r156, %r157}, [%r145+40];
	ld.shared.v2.u32 	{%r158, %r159}, [%r145+48];
	ld.shared.v2.u32 	{%r160, %r161}, [%r145+56];
	ld.shared.v2.u32 	{%r162, %r163}, [%r145+64];
	ld.shared.v2.u32 	{%r164, %r165}, [%r145+72];
	ld.shared.v2.u32 	{%r166, %r167}, [%r145+80];
	bar.sync 	0;
	setp.ne.s32 	%p26, %r998, 0;
	@%p26 bra 	$L__BB7_78;
	add.s32 	%r490, %r147, %r146;
	add.s32 	%r491, %r148, %r490;
	add.s32 	%r492, %r149, %r491;
	add.s32 	%r493, %r150, %r492;
	add.s32 	%r494, %r151, %r493;
	add.s32 	%r495, %r152, %r494;
	add.s32 	%r496, %r153, %r495;
	add.s32 	%r497, %r154, %r496;
	add.s32 	%r498, %r155, %r497;
	add.s32 	%r499, %r156, %r498;
	add.s32 	%r500, %r157, %r499;
	add.s32 	%r501, %r158, %r500;
	add.s32 	%r502, %r159, %r501;
	add.s32 	%r503, %r160, %r502;
	add.s32 	%r504, %r161, %r503;
	add.s32 	%r505, %r162, %r504;
	add.s32 	%r506, %r163, %r505;
	add.s32 	%r507, %r164, %r506;
	add.s32 	%r508, %r165, %r507;
	add.s32 	%r509, %r166, %r508;
	add.s32 	%r464, %r167, %r509;
	mov.b32 	%r462, 1;
	mov.b32 	%r487, 0;
	mov.b32 	%r489, -1;
	// begin inline asm
	{  .reg .s32 r0;  .reg .pred p;  shfl.sync.up.b32 r0|p, %r464, %r462, %r487, %r489;  @p add.s32 r0, r0, %r464;  mov.s32 %r460, r0;}
	// end inline asm
	mov.b32 	%r468, 2;
	// begin inline asm
	{  .reg .s32 r0;  .reg .pred p;  shfl.sync.up.b32 r0|p, %r460, %r468, %r487, %r489;  @p add.s32 r0, r0, %r460;  mov.s32 %r466, r0;}
	// end inline asm
	mov.b32 	%r474, 4;
	// begin inline asm
	{  .reg .s32 r0;  .reg .pred p;  shfl.sync.up.b32 r0|p, %r466, %r474, %r487, %r489;  @p add.s32 r0, r0, %r466;  mov.s32 %r472, r0;}
	// end inline asm
	mov.b32 	%r480, 8;
	// begin inline asm
	{  .reg .s32 r0;  .reg .pred p;  shfl.sync.up.b32 r0|p, %r472, %r480, %r487, %r489;  @p add.s32 r0, r0, %r472;  mov.s32 %r478, r0;}
	// end inline asm
	mov.b32 	%r486, 16;
	// begin inline asm
	{  .reg .s32 r0;  .reg .pred p;  shfl.sync.up.b32 r0|p, %r478, %r486, %r487, %r489;  @p add.s32 r0, r0, %r478;  mov.s32 %r484, r0;}
	// end inline asm
	setp.ne.s32 	%p68, %r257, 31;
	@%p68 bra 	$L__BB7_77;
	shl.b32 	%r510, %r143, 2;
	mov.u32 	%r511, _ZZN3cub18CUB_300001_SM_10006detail4scan16DeviceScanKernelINS2_10policy_hubIiiijN4cuda3std3__44plusIvEEE10Policy1000EN6thrust24THRUST_300001_SM_1000_NS10device_ptrIiEENSD_6detail15normal_iteratorISF_EENS0_13ScanTileStateIiLb1EEES9_NS1_10InputValueIiPiEEjiLb0EiEEvT0_T1_T2_iT3_T4_T5_E12temp_storage;
	add.s32 	%r512, %r511, %r510;
	st.shared.u32 	[%r512+16], %r484;
$L__BB7_77:
	bar.sync 	0;
	ld.shared.v4.u32 	{%r513, %r514, %r515, %r516}, [_ZZN3cub18CUB_300001_SM_10006detail4scan16DeviceScanKernelINS2_10policy_hubIiiijN4cuda3std3__44plusIvEEE10Policy1000EN6thrust24THRUST_300001_SM_1000_NS10device_ptrIiEENSD_6detail15normal_iteratorISF_EENS0_13ScanTileStateIiLb1EEES9_NS1_10InputValueIiPiEEjiLb0EiEEvT0_T1_T2_iT3_T4_T5_E12temp_storage+16];
	add.s32 	%r517, %r514, %r513;
	setp.eq.s32 	%p69, %r143, 2;
	selp.b32 	%r518, %r517, %r513, %p69;
	add.s32 	%r519, %r517, %r515;
	setp.eq.s32 	%p70, %r143, 3;
	selp.b32 	%r520, %r519, %r518, %p70;
	add.s32 	%r521, %r519, %r516;
	setp.eq.s32 	%p71, %r143, 4;
	selp.b32 	%r522, %r521, %r520, %p71;
	ld.shared.v4.u32 	{%r523, %r524, %r525, %r526}, [_ZZN3cub18CUB_300001_SM_10006detail4scan16DeviceScanKernelINS2_10policy_hubIiiijN4cuda3std3__44plusIvEEE10Policy1000EN6thrust24THRUST_300001_SM_1000_NS10device_ptrIiEENSD_6detail15normal_iteratorISF_EENS0_13ScanTileStateIiLb1EEES9_NS1_10InputValueIiPiEEjiLb0EiEEvT0_T1_T2_iT3_T4_T5_E12temp_storage+32];
	add.s32 	%r527, %r521, %r523;
	setp.eq.s32 	%p72, %r143, 5;
	selp.b32 	%r528, %r527, %r522, %p72;
	add.s32 	%r529, %r527, %r524;
	setp.eq.s32 	%p73, %r143, 6;
	selp.b32 	%r530, %r529, %r528, %p73;
	add.s32 	%r531, %r529, %r525;
	setp.eq.s32 	%p74, %r143, 7;
	selp.b32 	%r532, %r531, %r530, %p74;
	add.s32 	%r533, %r531, %r526;
	setp.eq.s32 	%p75, %r143, 8;
	selp.b32 	%r534, %r533, %r532, %p75;
	.pragma "used_bytes_mask 4095";
	ld.shared.v4.u32 	{%r535, %r536, %r537, %r538}, [_ZZN3cub18CUB_300001_SM_10006detail4scan16DeviceScanKernelINS2_10policy_hubIiiijN4cuda3std3__44plusIvEEE10Policy1000EN6thrust24THRUST_300001_SM_1000_NS10device_ptrIiEENSD_6detail15normal_iteratorISF_EENS0_13ScanTileStateIiLb1EEES9_NS1_10InputValueIiPiEEjiLb0EiEEvT0_T1_T2_iT3_T4_T5_E12temp_storage+48];
	add.s32 	%r539, %r533, %r535;
	setp.eq.s32 	%p76, %r143, 9;
	selp.b32 	%r540, %r539, %r534, %p76;
	add.s32 	%r541, %r539, %r536;
	setp.eq.s32 	%p77, %r143, 10;
	selp.b32 	%r542, %r541, %r540, %p77;
	add.s32 	%r543, %r541, %r537;
	setp.eq.s32 	%p78, %r143, 11;
	selp.b32 	%r544, %r543, %r542, %p78;
	setp.lt.u32 	%p79, %r85, 32;
	selp.b32 	%r545, 0, %r544, %p79;
	setp.eq.s32 	%p80, %r257, 0;
	sub.s32 	%r546, %r484, %r464;
	selp.b32 	%r547, 0, %r546, %p80;
	add.s32 	%r548, %r547, %r997;
	add.s32 	%r1049, %r548, %r545;
	bra.uni 	$L__BB7_97;
$L__BB7_78:
	add.s32 	%r291, %r147, %r146;
	add.s32 	%r292, %r148, %r291;
	add.s32 	%r293, %r149, %r292;
	add.s32 	%r294, %r150, %r293;
	add.s32 	%r295, %r151, %r294;
	add.s32 	%r296, %r152, %r295;
	add.s32 	%r297, %r153, %r296;
	add.s32 	%r298, %r154, %r297;
	add.s32 	%r299, %r155, %r298;
	add.s32 	%r300, %r156, %r299;
	add.s32 	%r301, %r157, %r300;
	add.s32 	%r302, %r158, %r301;
	add.s32 	%r303, %r159, %r302;
	add.s32 	%r304, %r160, %r303;
	add.s32 	%r305, %r161, %r304;
	add.s32 	%r306, %r162, %r305;
	add.s32 	%r307, %r163, %r306;
	add.s32 	%r308, %r164, %r307;
	add.s32 	%r309, %r165, %r308;
	add.s32 	%r310, %r166, %r309;
	add.s32 	%r265, %r167, %r310;
	mov.b32 	%r263, 1;
	mov.b32 	%r288, 0;
	mov.b32 	%r290, -1;
	// begin inline asm
	{  .reg .s32 r0;  .reg .pred p;  shfl.sync.up.b32 r0|p, %r265, %r263, %r288, %r290;  @p add.s32 r0, r0, %r265;  mov.s32 %r261, r0;}
	// end inline asm
	mov.b32 	%r269, 2;
	// begin inline asm
	{  .reg .s32 r0;  .reg .pred p;  shfl.sync.up.b32 r0|p, %r261, %r269, %r288, %r290;  @p add.s32 r0, r0, %r261;  mov.s32 %r267, r0;}
	// end inline asm
	mov.b32 	%r275, 4;
	// begin inline asm
	{  .reg .s32 r0;  .reg .pred p;  shfl.sync.up.b32 r0|p, %r267, %r275, %r288, %r290;  @p add.s32 r0, r0, %r267;  mov.s32 %r273, r0;}
	// end inline asm
	mov.b32 	%r281, 8;
	// begin inline asm
	{  .reg .s32 r0;  .reg .pred p;  shfl.sync.up.b32 r0|p, %r273, %r281, %r288, %r290;  @p add.s32 r0, r0, %r273;  mov.s32 %r279, r0;}
	// end inline asm
	mov.b32 	%r287, 16;
	// begin inline asm
	{  .reg .s32 r0;  .reg .pred p;  shfl.sync.up.b32 r0|p, %r279, %r287, %r288, %r290;  @p add.s32 r0, r0, %r279;  mov.s32 %r285, r0;}
	// end inline asm
	setp.ne.s32 	%p27, %r257, 31;
	@%p27 bra 	$L__BB7_80;
	shl.b32 	%r311, %r143, 2;
	mov.u32 	%r312, _ZZN3cub18CUB_300001_SM_10006detail4scan16DeviceScanKernelINS2_10policy_hubIiiijN4cuda3std3__44plusIvEEE10Policy1000EN6thrust24THRUST_300001_SM_1000_NS10device_ptrIiEENSD_6detail15normal_iteratorISF_EENS0_13ScanTileStateIiLb1EEES9_NS1_10InputValueIiPiEEjiLb0EiEEvT0_T1_T2_iT3_T4_T5_E12temp_storage;
	add.s32 	%r313, %r312, %r311;
	st.shared.u32 	[%r313+16], %r285;
$L__BB7_80:
	sub.s32 	%r314, %r285, %r265;
	bar.sync 	0;
	ld.shared.v4.u32 	{%r315, %r316, %r317, %r318}, [_ZZN3cub18CUB_300001_SM_10006detail4scan16DeviceScanKernelINS2_10policy_hubIiiijN4cuda3std3__44plusIvEEE10Policy1000EN6thrust24THRUST_300001_SM_1000_NS10device_ptrIiEENSD_6detail15normal_iteratorISF_EENS0_13ScanTileStateIiLb1EEES9_NS1_10InputValueIiPiEEjiLb0EiEEvT0_T1_T2_iT3_T4_T5_E12temp_storage+16];
	add.s32 	%r319, %r316, %r315;
	setp.eq.s32 	%p28, %r143, 2;
	selp.b32 	%r320, %r319, %r315, %p28;
	add.s32 	%r321, %r319, %r317;
	setp.eq.s32 	%p29, %r143, 3;
	selp.b32 	%r322, %r321, %r320, %p29;
	add.s32 	%r323, %r321, %r318;
	setp.eq.s32 	%p30, %r143, 4;
	selp.b32 	%r324, %r323, %r322, %p30;
	ld.shared.v4.u32 	{%r325, %r326, %r327, %r328}, [_ZZN3cub18CUB_300001_SM_10006detail4scan16DeviceScanKernelINS2_10policy_hubIiiijN4cuda3std3__44plusIvEEE10Policy1000EN6thrust24THRUST_300001_SM_1000_NS10device_ptrIiEENSD_6detail15normal_iteratorISF_EENS0_13ScanTileStateIiLb1EEES9_NS1_10InputValueIiPiEEjiLb0EiEEvT0_T1_T2_iT3_T4_T5_E12temp_storage+32];
	add.s32 	%r329, %r323, %r325;
	setp.eq.s32 	%p31, %r143, 5;
	selp.b32 	%r330, %r329, %r324, %p31;
	add.s32 	%r331, %r329, %r326;
	setp.eq.s32 	%p32, %r143, 6;
	selp.b32 	%r332, %r331, %r330, %p32;
	add.s32 	%r333, %r331, %r327;
	setp.eq.s32 	%p33, %r143, 7;
	selp.b32 	%r334, %r333, %r332, %p33;
	add.s32 	%r335, %r333, %r328;
	setp.eq.s32 	%p34, %r143, 8;
	selp.b32 	%r336, %r335, %r334, %p34;
	ld.shared.v4.u32 	{%r337, %r338, %r339, %r340}, [_ZZN3cub18CUB_300001_SM_10006detail4scan16DeviceScanKernelINS2_10policy_hubIiiijN4cuda3std3__44plusIvEEE10Policy1000EN6thrust24THRUST_300001_SM_1000_NS10device_ptrIiEENSD_6detail15normal_iteratorISF_EENS0_13ScanTileStateIiLb1EEES9_NS1_10InputValueIiPiEEjiLb0EiEEvT0_T1_T2_iT3_T4_T5_E12temp_storage+48];
	add.s32 	%r341, %r335, %r337;
	setp.eq.s32 	%p35, %r143, 9;
	selp.b32 	%r342, %r341, %r336, %p35;
	add.s32 	%r343, %r341, %r338;
	setp.eq.s32 	%p36, %r143, 10;
	selp.b32 	%r344, %r343, %r342, %p36;
	add.s32 	%r345, %r343, %r339;
	setp.eq.s32 	%p37, %r143, 11;
	selp.b32 	%r346, %r345, %r344, %p37;
	add.s32 	%r173, %r345, %r340;
	setp.gt.u32 	%p38, %r85, 31;
	setp.lt.u32 	%p39, %r85, 32;
	setp.eq.s32 	%p40, %r257, 0;
	selp.b32 	%r347, 0, %r314, %p40;
	add.s32 	%r1048, %r346, %r347;
	selp.b32 	%r175, %r314, %r1048, %p39;
	@%p38 bra 	$L__BB7_96;
	setp.ne.s32 	%p41, %r85, 0;
	mul.wide.s32 	%rd21, %r998, 8;
	add.s64 	%rd11, %rd16, %rd21;
	@%p41 bra 	$L__BB7_83;
	st.shared.u32 	[_ZZN3cub18CUB_300001_SM_10006detail4scan16DeviceScanKernelINS2_10policy_hubIiiijN4cuda3std3__44plusIvEEE10Policy1000EN6thrust24THRUST_300001_SM_1000_NS10device_ptrIiEENSD_6detail15normal_iteratorISF_EENS0_13ScanTileStateIiLb1EEES9_NS1_10InputValueIiPiEEjiLb0EiEEvT0_T1_T2_iT3_T4_T5_E12temp_storage+12], %r173;
	add.s64 	%rd22, %rd11, 256;
	mov.b32 	%r348, 100;
	// begin inline asm
	st.relaxed.gpu.v2.u32 [%rd22], {%r348, %r173};
	// end inline asm
$L__BB7_83:
	not.b32 	%r354, %r85;
	add.s32 	%r1043, %r998, %r354;
	mov.b32 	%r350, 830;
	// begin inline asm
	nanosleep.u32 %r350;
	// end inline asm
	mul.wide.s32 	%rd24, %r1043, 8;
	add.s64 	%rd25, %rd16, %rd24;
	add.s64 	%rd23, %rd25, 256;
	// begin inline asm
	ld.relaxed.gpu.v2.u32 {%r1045, %r1037}, [%rd23];
	// end inline asm
	mov.b32 	%r1038, 952;
$L__BB7_84:
	setp.eq.s32 	%p42, %r1045, 99;
	mov.b32 	%r355, -1;
	vote.sync.any.pred 	%p43, %p42, %r355;
	not.pred 	%p44, %p43;
	@%p44 bra 	$L__BB7_86;
	mul.lo.s32 	%r458, %r998, 16807;
	and.b32  	%r998, %r458, 2147483647;
	add.s32 	%r459, %r1038, 1;
	rem.u32 	%r455, %r998, %r459;
	// begin inline asm
	nanosleep.u32 %r455;
	// end inline asm
	shr.u32 	%r1038, %r1038, 1;
	// begin inline asm
	ld.relaxed.gpu.v2.u32 {%r1045, %r1037}, [%rd23];
	// end inline asm
	bra.uni 	$L__BB7_84;
$L__BB7_86:
	setp.eq.s32 	%p45, %r1045, 101;
	mov.b32 	%r382, -1;
	vote.sync.ballot.b32 	%r384, %p45, %r382;
	// begin inline asm
	mov.u32 %r357, %lanemask_ge;
	// end inline asm
	and.b32  	%r385, %r384, %r357;
	or.b32  	%r386, %r385, -2147483648;
	add.s32 	%r387, %r386, -1;
	not.b32 	%r388, %r386;
	and.b32  	%r389, %r388, %r387;
	popc.b32 	%r361, %r389;
	mov.b32 	%r360, 1;
	// begin inline asm
	shfl.sync.down.b32 %r358, %r1037, %r360, %r361, %r382;
	// end inline asm
	setp.lt.s32 	%p47, %r257, %r361;
	selp.b32 	%r390, %r358, 0, %p47;
	add.s32 	%r364, %r390, %r1037;
	mov.b32 	%r365, 2;
	// begin inline asm
	shfl.sync.down.b32 %r363, %r364, %r365, %r361, %r382;
	// end inline asm
	add.s32 	%r391, %r257, 2;
	setp.gt.s32 	%p48, %r391, %r361;
	selp.b32 	%r392, 0, %r363, %p48;
	add.s32 	%r369, %r364, %r392;
	mov.b32 	%r370, 4;
	// begin inline asm
	shfl.sync.down.b32 %r368, %r369, %r370, %r361, %r382;
	// end inline asm
	add.s32 	%r393, %r257, 4;
	setp.gt.s32 	%p49, %r393, %r361;
	selp.b32 	%r394, 0, %r368, %p49;
	add.s32 	%r374, %r369, %r394;
	mov.b32 	%r375, 8;
	// begin inline asm
	shfl.sync.down.b32 %r373, %r374, %r375, %r361, %r382;
	// end inline asm
	add.s32 	%r395, %r257, 8;
	setp.gt.s32 	%p50, %r395, %r361;
	selp.b32 	%r396, 0, %r373, %p50;
	add.s32 	%r379, %r374, %r396;
	mov.b32 	%r380, 16;
	// begin inline asm
	shfl.sync.down.b32 %r378, %r379, %r380, %r361, %r382;
	// end inline asm
	add.s32 	%r397, %r257, 16;
	setp.gt.s32 	%p51, %r397, %r361;
	selp.b32 	%r398, 0, %r378, %p51;
	add.s32 	%r1041, %r379, %r398;
	add.s64 	%rd12, %rd16, 256;
	mov.b32 	%r1039, 952;
$L__BB7_87:
	setp.ne.s32 	%p52, %r1045, 101;
	mov.b32 	%r399, -1;
	vote.sync.all.pred 	%p53, %p52, %r399;
	not.pred 	%p54, %p53;
	@%p54 bra 	$L__BB7_92;
	shr.u32 	%r1039, %r1039, 1;
	mul.wide.s32 	%rd28, %r1043, 8;
	add.s64 	%rd29, %rd12, %rd28;
	add.s64 	%rd27, %rd29, -256;
	// begin inline asm
	ld.relaxed.gpu.v2.u32 {%r1045, %r1046}, [%rd27];
	// end inline asm
	mov.u32 	%r1047, %r1039;
$L__BB7_89:
	setp.eq.s32 	%p58, %r1045, 99;
	mov.b32 	%r407, -1;
	vote.sync.any.pred 	%p59, %p58, %r407;
	not.pred 	%p60, %p59;
	@%p60 bra 	$L__BB7_91;
	mul.lo.s32 	%r453, %r998, 16807;
	and.b32  	%r998, %r453, 2147483647;
	add.s32 	%r454, %r1047, 1;
	rem.u32 	%r450, %r998, %r454;
	// begin inline asm
	nanosleep.u32 %r450;
	// end inline asm
	shr.u32 	%r1047, %r1047, 1;
	// begin inline asm
	ld.relaxed.gpu.v2.u32 {%r1045, %r1046}, [%rd27];
	// end inline asm
	bra.uni 	$L__BB7_89;
$L__BB7_91:
	setp.eq.s32 	%p61, %r1045, 101;
	mov.b32 	%r433, -1;
	vote.sync.ballot.b32 	%r434, %p61, %r433;
	and.b32  	%r435, %r434, %r357;
	or.b32  	%r436, %r435, -2147483648;
	add.s32 	%r437, %r436, -1;
	not.b32 	%r438, %r436;
	and.b32  	%r439, %r438, %r437;
	popc.b32 	%r412, %r439;
	mov.b32 	%r411, 1;
	// begin inline asm
	shfl.sync.down.b32 %r409, %r1046, %r411, %r412, %r433;
	// end inline asm
	setp.lt.s32 	%p63, %r257, %r412;
	selp.b32 	%r440, %r409, 0, %p63;
	add.s32 	%r415, %r440, %r1046;
	mov.b32 	%r416, 2;
	// begin inline asm
	shfl.sync.down.b32 %r414, %r415, %r416, %r412, %r433;
	// end inline asm
	add.s32 	%r441, %r257, 2;
	setp.gt.s32 	%p64, %r441, %r412;
	selp.b32 	%r442, 0, %r414, %p64;
	add.s32 	%r420, %r415, %r442;
	mov.b32 	%r421, 4;
	// begin inline asm
	shfl.sync.down.b32 %r419, %r420, %r421, %r412, %r433;
	// end inline asm
	add.s32 	%r443, %r257, 4;
	setp.gt.s32 	%p65, %r443, %r412;
	selp.b32 	%r444, 0, %r419, %p65;
	add.s32 	%r425, %r420, %r444;
	mov.b32 	%r426, 8;
	// begin inline asm
	shfl.sync.down.b32 %r424, %r425, %r426, %r412, %r433;
	// end inline asm
	add.s32 	%r445, %r257, 8;
	setp.gt.s32 	%p66, %r445, %r412;
	selp.b32 	%r446, 0, %r424, %p66;
	add.s32 	%r430, %r425, %r446;
	mov.b32 	%r431, 16;
	// begin inline asm
	shfl.sync.down.b32 %r429, %r430, %r431, %r412, %r433;
	// end inline asm
	add.s32 	%r447, %r257, 16;
	setp.gt.s32 	%p67, %r447, %r412;
	selp.b32 	%r448, 0, %r429, %p67;
	add.s32 	%r449, %r448, %r1041;
	add.s32 	%r1041, %r449, %r430;
	add.s32 	%r1043, %r1043, -32;
	bra.uni 	$L__BB7_87;
$L__BB7_92:
	@%p41 bra 	$L__BB7_94;
	add.s32 	%r402, %r1041, %r173;
	add.s64 	%rd26, %rd11, 256;
	mov.b32 	%r401, 101;
	// begin inline asm
	st.relaxed.gpu.v2.u32 [%rd26], {%r401, %r402};
	// end inline asm
	st.shared.u32 	[_ZZN3cub18CUB_300001_SM_10006detail4scan16DeviceScanKernelINS2_10policy_hubIiiijN4cuda3std3__44plusIvEEE10Policy1000EN6thrust24THRUST_300001_SM_1000_NS10device_ptrIiEENSD_6detail15normal_iteratorISF_EENS0_13ScanTileStateIiLb1EEES9_NS1_10InputValueIiPiEEjiLb0EiEEvT0_T1_T2_iT3_T4_T5_E12temp_storage+4], %r1041;
	st.shared.u32 	[_ZZN3cub18CUB_300001_SM_10006detail4scan16DeviceScanKernelINS2_10policy_hubIiiijN4cuda3std3__44plusIvEEE10Policy1000EN6thrust24THRUST_300001_SM_1000_NS10device_ptrIiEENSD_6detail15normal_iteratorISF_EENS0_13ScanTileStateIiLb1EEES9_NS1_10InputValueIiPiEEjiLb0EiEEvT0_T1_T2_iT3_T4_T5_E12temp_storage+8], %r402;
$L__BB7_94:
	setp.ne.s32 	%p56, %r257, 0;
	mov.u32 	%r1048, %r175;
	@%p56 bra 	$L__BB7_96;
	st.shared.u32 	[_ZZN3cub18CUB_300001_SM_10006detail4scan16DeviceScanKernelINS2_10policy_hubIiiijN4cuda3std3__44plusIvEEE10Policy1000EN6thrust24THRUST_300001_SM_1000_NS10device_ptrIiEENSD_6detail15normal_iteratorISF_EENS0_13ScanTileStateIiLb1EEES9_NS1_10InputValueIiPiEEjiLb0EiEEvT0_T1_T2_iT3_T4_T5_E12temp_storage+76], %r1041;
	mov.u32 	%r1048, %r1041;
$L__BB7_96:
	bar.sync 	0;
	setp.eq.s32 	%p57, %r85, 0;
	ld.shared.u32 	%r403, [_ZZN3cub18CUB_300001_SM_10006detail4scan16DeviceScanKernelINS2_10policy_hubIiiijN4cuda3std3__44plusIvEEE10Policy1000EN6thrust24THRUST_300001_SM_1000_NS10device_ptrIiEENSD_6detail15normal_iteratorISF_EENS0_13ScanTileStateIiLb1EEES9_NS1_10InputValueIiPiEEjiLb0EiEEvT0_T1_T2_iT3_T4_T5_E12temp_storage+76];
	selp.b32 	%r404, 0, %r403, %p57;
	add.s32 	%r1049, %r404, %r1048;
$L__BB7_97:
	add.s32 	%r549, %r1049, %r146;
	add.s32 	%r550, %r147, %r549;
	add.s32 	%r551, %r148, %r550;
	add.s32 	%r552, %r149, %r551;
	add.s32 	%r553, %r150, %r552;
	add.s32 	%r554, %r151, %r553;
	add.s32 	%r555, %r152, %r554;
	add.s32 	%r556, %r153, %r555;
	add.s32 	%r557, %r154, %r556;
	add.s32 	%r558, %r155, %r557;
	add.s32 	%r559, %r156, %r558;
	add.s32 	%r560, %r157, %r559;
	add.s32 	%r561, %r158, %r560;
	add.s32 	%r562, %r159, %r561;
	add.s32 	%r563, %r160, %r562;
	add.s32 	%r564, %r161, %r563;
	add.s32 	%r565, %r162, %r564;
	add.s32 	%r566, %r163, %r565;
	add.s32 	%r567, %r164, %r566;
	add.s32 	%r568, %r165, %r567;
	add.s32 	%r569, %r166, %r568;
	bar.sync 	0;
	st.shared.v2.u32 	[%r145], {%r1049, %r549};
	st.shared.v2.u32 	[%r145+8], {%r550, %r551};
	st.shared.v2.u32 	[%r145+16], {%r552, %r553};
	st.shared.v2.u32 	[%r145+24], {%r554, %r555};
	st.shared.v2.u32 	[%r145+32], {%r556, %r557};
	st.shared.v2.u32 	[%r145+40], {%r558, %r559};
	st.shared.v2.u32 	[%r145+48], {%r560, %r561};
	st.shared.v2.u32 	[%r145+56], {%r562, %r563};
	st.shared.v2.u32 	[%r145+64], {%r564, %r565};
	st.shared.v2.u32 	[%r145+72], {%r566, %r567};
	st.shared.v2.u32 	[%r145+80], {%r568, %r569};
	bar.warp.sync 	-1;
	ld.shared.u32 	%r214, [%r144];
	ld.shared.u32 	%r215, [%r144+128];
	ld.shared.u32 	%r216, [%r144+256];
	ld.shared.u32 	%r217, [%r144+384];
	ld.shared.u32 	%r218, [%r144+512];
	ld.shared.u32 	%r219, [%r144+640];
	ld.shared.u32 	%r220, [%r144+768];
	ld.shared.u32 	%r221, [%r144+896];
	ld.shared.u32 	%r222, [%r144+1024];
	ld.shared.u32 	%r223, [%r144+1152];
	ld.shared.u32 	%r224, [%r144+1280];
	ld.shared.u32 	%r225, [%r144+1408];
	ld.shared.u32 	%r226, [%r144+1536];
	ld.shared.u32 	%r227, [%r144+1664];
	ld.shared.u32 	%r228, [%r144+1792];
	ld.shared.u32 	%r229, [%r144+1920];
	ld.shared.u32 	%r230, [%r144+2048];
	ld.shared.u32 	%r231, [%r144+2176];
	ld.shared.u32 	%r232, [%r144+2304];
	ld.shared.u32 	%r233, [%r144+2432];
	ld.shared.u32 	%r234, [%r144+2560];
	ld.shared.u32 	%r235, [%r144+2688];
	setp.ne.s32 	%p81, %r85, 0;
	@%p81 bra 	$L__BB7_99;
	st.volatile.shared.u32 	[_ZZN3cub18CUB_300001_SM_10006detail4scan16DeviceScanKernelINS2_10policy_hubIiiijN4cuda3std3__44plusIvEEE10Policy1000EN6thrust24THRUST_300001_SM_1000_NS10device_ptrIiEENSD_6detail15normal_iteratorISF_EENS0_13ScanTileStateIiLb1EEES9_NS1_10InputValueIiPiEEjiLb0EiEEvT0_T1_T2_iT3_T4_T5_E12temp_storage+33792], %r6;
$L__BB7_99:
	ld.param.u32 	%r996, [_ZN3cub18CUB_300001_SM_10006detail4scan16DeviceScanKernelINS2_10policy_hubIiiijN4cuda3std3__44plusIvEEE10Policy1000EN6thrust24THRUST_300001_SM_1000_NS10device_ptrIiEENSD_6detail15normal_iteratorISF_EENS0_13ScanTileStateIiLb1EEES9_NS1_10InputValueIiPiEEjiLb0EiEEvT0_T1_T2_iT3_T4_T5__param_3];
	bar.sync 	0;
	ld.volatile.shared.u32 	%r236, [_ZZN3cub18CUB_300001_SM_10006detail4scan16DeviceScanKernelINS2_10policy_hubIiiijN4cuda3std3__44plusIvEEE10Policy1000EN6thrust24THRUST_300001_SM_1000_NS10device_ptrIiEENSD_6detail15normal_iteratorISF_EENS0_13ScanTileStateIiLb1EEES9_NS1_10InputValueIiPiEEjiLb0EiEEvT0_T1_T2_iT3_T4_T5_E12temp_storage+33792];
	cvt.u64.u32 	%rd36, %r87;
	mov.u32 	%r570, %ctaid.x;
	add.s32 	%r571, %r996, %r570;
	mul.lo.s32 	%r572, %r571, 8448;
	cvt.u64.u32 	%rd37, %r572;
	add.s64 	%rd38, %rd36, %rd37;
	setp.ge.s32 	%p82, %r87, %r236;
	shl.b64 	%rd39, %rd38, 2;
	add.s64 	%rd13, %rd4, %rd39;
	@%p82 bra 	$L__BB7_101;
	st.global.u32 	[%rd13], %r214;
$L__BB7_101:
	setp.ge.s32 	%p83, %r90, %r236;
	@%p83 bra 	$L__BB7_103;
	st.global.u32 	[%rd13+128], %r215;
$L__BB7_103:
	setp.ge.s32 	%p84, %r93, %r236;
	@%p84 bra 	$L__BB7_105;
	st.global.u32 	[%rd13+256], %r216;
$L__BB7_105:
	setp.ge.s32 	%p85, %r96, %r236;
	@%p85 bra 	$L__BB7_107;
	st.global.u32 	[%rd13+384], %r217;
$L__BB7_107:
	mov.u32 	%r573, %tid.x;
	and.b32  	%r574, %r573, 992;
	mul.lo.s32 	%r575, %r574, 22;
	and.b32  	%r576, %r573, 31;
	or.b32  	%r577, %r575, %r576;
	add.s32 	%r578, %r577, 128;
	setp.ge.s32 	%p86, %r578, %r236;
	@%p86 bra 	$L__BB7_109;
	st.global.u32 	[%rd13+512], %r218;
$L__BB7_109:
	add.s32 	%r584, %r577, 160;
	setp.ge.s32 	%p87, %r584, %r236;
	@%p87 bra 	$L__BB7_111;
	st.global.u32 	[%rd13+640], %r219;
$L__BB7_111:
	add.s32 	%r590, %r577, 192;
	setp.ge.s32 	%p88, %r590, %r236;
	@%p88 bra 	$L__BB7_113;
	st.global.u32 	[%rd13+768], %r220;
$L__BB7_113:
	add.s32 	%r596, %r577, 224;
	setp.ge.s32 	%p89, %r596, %r236;
	@%p89 bra 	$L__BB7_115;
	st.global.u32 	[%rd13+896], %r221;
$L__BB7_115:
	add.s32 	%r602, %r577, 256;
	setp.ge.s32 	%p90, %r602, %r236;
	@%p90 bra 	$L__BB7_117;
	st.global.u32 	[%rd13+1024], %r222;
$L__BB7_117:
	add.s32 	%r608, %r577, 288;
	setp.ge.s32 	%p91, %r608, %r236;
	@%p91 bra 	$L__BB7_119;
	st.global.u32 	[%rd13+1152], %r223;
$L__BB7_119:
	setp.ge.s32 	%p92, %r111, %r236;
	@%p92 bra 	$L__BB7_121;
	st.global.u32 	[%rd13+1280], %r224;
$L__BB7_121:
	setp.ge.s32 	%p93, %r114, %r236;
	@%p93 bra 	$L__BB7_123;
	st.global.u32 	[%rd13+1408], %r225;
$L__BB7_123:
	setp.ge.s32 	%p94, %r117, %r236;
	@%p94 bra 	$L__BB7_125;
	st.global.u32 	[%rd13+1536], %r226;
$L__BB7_125:
	setp.ge.s32 	%p95, %r120, %r236;
	@%p95 bra 	$L__BB7_127;
	st.global.u32 	[%rd13+1664], %r227;
$L__BB7_127:
	add.s32 	%r614, %r577, 448;
	setp.ge.s32 	%p96, %r614, %r236;
	@%p96 bra 	$L__BB7_129;
	st.global.u32 	[%rd13+1792], %r228;
$L__BB7_129:
	add.s32 	%r620, %r577, 480;
	setp.ge.s32 	%p97, %r620, %r236;
	@%p97 bra 	$L__BB7_131;
	st.global.u32 	[%rd13+1920], %r229;
$L__BB7_131:
	add.s32 	%r626, %r577, 512;
	setp.ge.s32 	%p98, %r626, %r236;
	@%p98 bra 	$L__BB7_133;
	st.global.u32 	[%rd13+2048], %r230;
$L__BB7_133:
	setp.ge.s32 	%p99, %r129, %r236;
	@%p99 bra 	$L__BB7_135;
	st.global.u32 	[%rd13+2176], %r231;
$L__BB7_135:
	setp.ge.s32 	%p100, %r132, %r236;
	@%p100 bra 	$L__BB7_137;
	st.global.u32 	[%rd13+2304], %r232;
$L__BB7_137:
	add.s32 	%r632, %r577, 608;
	setp.ge.s32 	%p101, %r632, %r236;
	@%p101 bra 	$L__BB7_139;
	st.global.u32 	[%rd13+2432], %r233;
$L__BB7_139:
	add.s32 	%r638, %r577, 640;
	setp.ge.s32 	%p102, %r638, %r236;
	@%p102 bra 	$L__BB7_141;
	st.global.u32 	[%rd13+2560], %r234;
$L__BB7_141:
	setp.ge.s32 	%p103, %r139, %r236;
	@%p103 bra 	$L__BB7_143;
	st.global.u32 	[%rd13+2688], %r235;
$L__BB7_143:
	ret;

}
	// .globl	_ZN3cub18CUB_300001_SM_10006detail4scan16DeviceScanKernelINS2_10policy_hubIiiimN4cuda3std3__44plusIvEEE10Policy1000EN6thrust24THRUST_300001_SM_1000_NS10device_ptrIiEENSD_6detail15normal_iteratorISF_EENS0_13ScanTileStateIiLb1EEES9_NS1_10InputValueIiPiEEmiLb0EiEEvT0_T1_T2_iT3_T4_T5_
.visible .entry _ZN3cub18CUB_300001_SM_10006detail4scan16DeviceScanKernelINS2_10policy_hubIiiimN4cuda3std3__44plusIvEEE10Policy1000EN6thrust24THRUST_300001_SM_1000_NS10device_ptrIiEENSD_6detail15normal_iteratorISF_EENS0_13ScanTileStateIiLb1EEES9_NS1_10InputValueIiPiEEmiLb0EiEEvT0_T1_T2_iT3_T4_T5_(
	.param .align 8 .b8 _ZN3cub18CUB_300001_SM_10006detail4scan16DeviceScanKernelINS2_10policy_hubIiiimN4cuda3std3__44plusIvEEE10Policy1000EN6thrust24THRUST_300001_SM_1000_NS10device_ptrIiEENSD_6detail15normal_iteratorISF_EENS0_13ScanTileStateIiLb1EEES9_NS1_10InputValueIiPiEEmiLb0EiEEvT0_T1_T2_iT3_T4_T5__param_0[8],
	.param .align 8 .b8 _ZN3cub18CUB_300001_SM_10006detail4scan16DeviceScanKernelINS2_10policy_hubIiiimN4cuda3std3__44plusIvEEE10Policy1000EN6thrust24THRUST_300001_SM_1000_NS10device_ptrIiEENSD_6detail15normal_iteratorISF_EENS0_13ScanTileStateIiLb1EEES9_NS1_10InputValueIiPiEEmiLb0EiEEvT0_T1_T2_iT3_T4_T5__param_1[8],
	.param .align 8 .b8 _ZN3cub18CUB_300001_SM_10006detail4scan16DeviceScanKernelINS2_10policy_hubIiiimN4cuda3std3__44plusIvEEE10Policy1000EN6thrust24THRUST_300001_SM_1000_NS10device_ptrIiEENSD_6detail15normal_iteratorISF_EENS0_13ScanTileStateIiLb1EEES9_NS1_10InputValueIiPiEEmiLb0EiEEvT0_T1_T2_iT3_T4_T5__param_2[8],
	.param .u32 _ZN3cub18CUB_300001_SM_10006detail4scan16DeviceScanKernelINS2_10policy_hubIiiimN4cuda3std3__44plusIvEEE10Policy1000EN6thrust24THRUST_300001_SM_1000_NS10device_ptrIiEENSD_6detail15normal_iteratorISF_EENS0_13ScanTileStateIiLb1EEES9_NS1_10InputValueIiPiEEmiLb0EiEEvT0_T1_T2_iT3_T4_T5__param_3,
	.param .align 1 .b8 _ZN3cub18CUB_300001_SM_10006detail4scan16DeviceScanKernelINS2_10policy_hubIiiimN4cuda3std3__44plusIvEEE10Policy1000EN6thrust24THRUST_300001_SM_1000_NS10device_ptrIiEENSD_6detail15normal_iteratorISF_EENS0_13ScanTileStateIiLb1EEES9_NS1_10InputValueIiPiEEmiLb0EiEEvT0_T1_T2_iT3_T4_T5__param_4[1],
	.param .align 8 .b8 _ZN3cub18CUB_300001_SM_10006detail4scan16DeviceScanKernelINS2_10policy_hubIiiimN4cuda3std3__44plusIvEEE10Policy1000EN6thrust24THRUST_300001_SM_1000_NS10device_ptrIiEENSD_6detail15normal_iteratorISF_EENS0_13ScanTileStateIiLb1EEES9_NS1_10InputValueIiPiEEmiLb0EiEEvT0_T1_T2_iT3_T4_T5__param_5[16],
	.param .u64 _ZN3cub18CUB_300001_SM_10006detail4scan16DeviceScanKernelINS2_10policy_hubIiiimN4cuda3std3__44plusIvEEE10Policy1000EN6thrust24THRUST_300001_SM_1000_NS10device_ptrIiEENSD_6detail15normal_iteratorISF_EENS0_13ScanTileStateIiLb1EEES9_NS1_10InputValueIiPiEEmiLb0EiEEvT0_T1_T2_iT3_T4_T5__param_6
)
.maxntid 416
{
	.reg .pred 	%p<158>;
	.reg .b16 	%rs<3>;
	.reg .b32 	%r<1003>;
	.reg .b64 	%rd<59>;
	// demoted variable
	.shared .align 16 .b8 _ZZN3cub18CUB_300001_SM_10006detail4scan16DeviceScanKernelINS2_10policy_hubIiiimN4cuda3std3__44plusIvEEE10Policy1000EN6thrust24THRUST_300001_SM_1000_NS10device_ptrIiEENSD_6detail15normal_iteratorISF_EENS0_13ScanTileStateIiLb1EEES9_NS1_10InputValueIiPiEEmiLb0EiEEvT0_T1_T2_iT3_T4_T5_E12temp_storage[31632];
	ld.param.u32 	%r206, [_ZN3cub18CUB_300001_SM_10006detail4scan16DeviceScanKernelINS2_10policy_hubIiiimN4cuda3std3__44plusIvEEE10Policy1000EN6thrust24THRUST_300001_SM_1000_NS10device_ptrIiEENSD_6detail15normal_iteratorISF_EENS0_13ScanTileStateIiLb1EEES9_NS1_10InputValueIiPiEEmiLb0EiEEvT0_T1_T2_iT3_T4_T5__param_5];
	bfe.u32 	%r207, %r206, 0, 8;
	cvt.u16.u32 	%rs1, %r207;
	and.b16  	%rs2, %rs1, 255;
	ld.param.u64 	%rd18, [_ZN3cub18CUB_300001_SM_10006detail4scan16DeviceScanKernelINS2_10policy_hubIiiimN4cuda3std3__44plusIvEEE10Policy1000EN6thrust24THRUST_300001_SM_1000_NS10device_ptrIiEENSD_6detail15normal_iteratorISF_EENS0_13ScanTileStateIiLb1EEES9_NS1_10InputValueIiPiEEmiLb0EiEEvT0_T1_T2_iT3_T4_T5__param_2];
	ld.param.u64 	%rd17, [_ZN3cub18CUB_300001_SM_10006detail4scan16DeviceScanKernelINS2_10policy_hubIiiimN4cuda3std3__44plusIvEEE10Policy1000EN6thrust24THRUST_300001_SM_1000_NS10device_ptrIiEENSD_6detail15normal_iteratorISF_EENS0_13ScanTileStateIiLb1EEES9_NS1_10InputValueIiPiEEmiLb0EiEEvT0_T1_T2_iT3_T4_T5__param_1];
	ld.param.u64 	%rd16, [_ZN3cub18CUB_300001_SM_10006detail4scan16DeviceScanKernelINS2_10policy_hubIiiimN4cuda3std3__44plusIvEEE10Policy1000EN6thrust24THRUST_300001_SM_1000_NS10device_ptrIiEENSD_6detail15normal_iteratorISF_EENS0_13ScanTileStateIiLb1EEES9_NS1_10InputValueIiPiEEmiLb0EiEEvT0_T1_T2_iT3_T4_T5__param_0];
	ld.param.u64 	%rd1, [_ZN3cub18CUB_300001_SM_10006detail4scan16DeviceScanKernelINS2_10policy_hubIiiimN4cuda3std3__44plusIvEEE10Policy1000EN6thrust24THRUST_300001_SM_1000_NS10device_ptrIiEENSD_6detail15normal_iteratorISF_EENS0_13ScanTileStateIiLb1EEES9_NS1_10InputValueIiPiEEmiLb0EiEEvT0_T1_T2_iT3_T4_T5__param_5+8];
	ld.param.u32 	%r205, [_ZN3cub18CUB_300001_SM_10006detail4scan16DeviceScanKernelINS2_10policy_hubIiiimN4cuda3std3__44plusIvEEE10Policy1000EN6thrust24THRUST_300001_SM_1000_NS10device_ptrIiEENSD_6detail15normal_iteratorISF_EENS0_13ScanTileStateIiLb1EEES9_NS1_10InputValueIiPiEEmiLb0EiEEvT0_T1_T2_iT3_T4_T5__param_3];
	ld.param.u64 	%rd19, [_ZN3cub18CUB_300001_SM_10006detail4scan16DeviceScanKernelINS2_10policy_hubIiiimN4cuda3std3__44plusIvEEE10Policy1000EN6thrust24THRUST_300001_SM_1000_NS10device_ptrIiEENSD_6detail15normal_iteratorISF_EENS0_13ScanTileStateIiLb1EEES9_NS1_10InputValueIiPiEEmiLb0EiEEvT0_T1_T2_iT3_T4_T5__param_6];
	setp.eq.s16 	%p1, %rs2, 0;
	@%p1 bra 	$L__BB8_2;
	cvta.to.global.u64 	%rd20, %rd1;
	ld.global.u32 	%r959, [%rd20];
	bra.uni 	$L__BB8_3;
$L__BB8_2:
	cvt.u32.u64 	%r959, %rd1;
$L__BB8_3:
	cvta.to.global.u64 	%rd3, %rd16;
	cvta.to.global.u64 	%rd4, %rd17;
	mov.u32 	%r208, %ctaid.x;
	add.s32 	%r4, %r205, %r208;
	mul.wide.s32 	%rd5, %r4, 7904;
	sub.s64 	%rd6, %rd19, %rd5;
	setp.lt.u64 	%p2, %rd6, 7905;
	@%p2 bra 	$L__BB8_29;
	mov.u32 	%r5, %tid.x;
	and.b32  	%r617, %r5, 31;
	and.b32  	%r618, %r5, 992;
	mul.lo.s32 	%r619, %r618, 19;
	or.b32  	%r620, %r619, %r617;
	cvt.u64.u32 	%rd42, %r620;
	add.s64 	%rd7, %rd5, %rd42;
	shl.b64 	%rd43, %rd7, 2;
	add.s64 	%rd44, %rd3, %rd43;
	ld.global.u32 	%r621, [%rd44];
	ld.global.u32 	%r622, [%rd44+128];
	ld.global.u32 	%r623, [%rd44+256];
	ld.global.u32 	%r624, [%rd44+384];
	ld.global.u32 	%r625, [%rd44+512];
	ld.global.u32 	%r626, [%rd44+640];
	ld.global.u32 	%r627, [%rd44+768];
	ld.global.u32 	%r628, [%rd44+896];
	ld.global.u32 	%r629, [%rd44+1024];
	ld.global.u32 	%r630, [%rd44+1152];
	ld.global.u32 	%r631, [%rd44+1280];
	ld.global.u32 	%r632, [%rd44+1408];
	ld.global.u32 	%r633, [%rd44+1536];
	ld.global.u32 	%r634, [%rd44+1664];
	ld.global.u32 	%r635, [%rd44+1792];
	ld.global.u32 	%r636, [%rd44+1920];
	ld.global.u32 	%r637, [%rd44+2048];
	ld.global.u32 	%r638, [%rd44+2176];
	ld.global.u32 	%r639, [%rd44+2304];
	// begin inline asm
	mov.u32 %r616, %laneid;
	// end inline asm
	shr.u32 	%r7, %r5, 5;
	mad.lo.s32 	%r640, %r7, 608, %r616;
	shl.b32 	%r641, %r640, 2;
	mov.u32 	%r642, _ZZN3cub18CUB_300001_SM_10006detail4scan16DeviceScanKernelINS2_10policy_hubIiiimN4cuda3std3__44plusIvEEE10Policy1000EN6thrust24THRUST_300001_SM_1000_NS10device_ptrIiEENSD_6detail15normal_iteratorISF_EENS0_13ScanTileStateIiLb1EEES9_NS1_10InputValueIiPiEEmiLb0EiEEvT0_T1_T2_iT3_T4_T5_E12temp_storage;
	add.s32 	%r8, %r642, %r641;
	st.shared.u32 	[%r8], %r621;
	st.shared.u32 	[%r8+128], %r622;
	st.shared.u32 	[%r8+256], %r623;
	st.shared.u32 	[%r8+384], %r624;
	st.shared.u32 	[%r8+512], %r625;
	st.shared.u32 	[%r8+640], %r626;
	st.shared.u32 	[%r8+768], %r627;
	st.shared.u32 	[%r8+896], %r628;
	st.shared.u32 	[%r8+1024], %r629;
	st.shared.u32 	[%r8+1152], %r630;
	st.shared.u32 	[%r8+1280], %r631;
	st.shared.u32 	[%r8+1408], %r632;
	st.shared.u32 	[%r8+1536], %r633;
	st.shared.u32 	[%r8+1664], %r634;
	st.shared.u32 	[%r8+1792], %r635;
	st.shared.u32 	[%r8+1920], %r636;
	st.shared.u32 	[%r8+2048], %r637;
	st.shared.u32 	[%r8+2176], %r638;
	st.shared.u32 	[%r8+2304], %r639;
	bar.warp.sync 	-1;
	mad.lo.s32 	%r9, %r616, 72, %r8;
	ld.shared.u32 	%r10, [%r9];
	ld.shared.u32 	%r11, [%r9+4];
	ld.shared.u32 	%r12, [%r9+8];
	ld.shared.u32 	%r13, [%r9+12];
	ld.shared.u32 	%r14, [%r9+16];
	ld.shared.u32 	%r15, [%r9+20];
	ld.shared.u32 	%r16, [%r9+24];
	ld.shared.u32 	%r17, [%r9+28];
	ld.shared.u32 	%r18, [%r9+32];
	ld.shared.u32 	%r19, [%r9+36];
	ld.shared.u32 	%r20, [%r9+40];
	ld.shared.u32 	%r21, [%r9+44];
	ld.shared.u32 	%r22, [%r9+48];
	ld.shared.u32 	%r23, [%r9+52];
	ld.shared.u32 	%r24, [%r9+56];
	ld.shared.u32 	%r25, [%r9+60];
	ld.shared.u32 	%r26, [%r9+64];
	ld.shared.u32 	%r27, [%r9+68];
	ld.shared.u32 	%r28, [%r9+72];
	bar.sync 	0;
	setp.ne.s32 	%p100, %r4, 0;
	@%p100 bra 	$L__BB8_9;
	add.s32 	%r860, %r11, %r10;
	add.s32 	%r861, %r12, %r860;
	add.s32 	%r862, %r13, %r861;
	add.s32 	%r863, %r14, %r862;
	add.s32 	%r864, %r15, %r863;
	add.s32 	%r865, %r16, %r864;
	add.s32 	%r866, %r17, %r865;
	add.s32 	%r867, %r18, %r866;
	add.s32 	%r868, %r19, %r867;
	add.s32 	%r869, %r20, %r868;
	add.s32 	%r870, %r21, %r869;
	add.s32 	%r871, %r22, %r870;
	add.s32 	%r872, %r23, %r871;
	add.s32 	%r873, %r24, %r872;
	add.s32 	%r874, %r25, %r873;
	add.s32 	%r875, %r26, %r874;
	add.s32 	%r876, %r27, %r875;
	add.s32 	%r834, %r28, %r876;
	mov.b32 	%r832, 1;
	mov.b32 	%r857, 0;
	mov.b32 	%r859, -1;
	// begin inline asm
	{  .reg .s32 r0;  .reg .pred p;  shfl.sync.up.b32 r0|p, %r834, %r832, %r857, %r859;  @p add.s32 r0, r0, %r834;  mov.s32 %r830, r0;}
	// end inline asm
	mov.b32 	%r838, 2;
	// begin inline asm
	{  .reg .s32 r0;  .reg .pred p;  shfl.sync.up.b32 r0|p, %r830, %r838, %r857, %r859;  @p add.s32 r0, r0, %r830;  mov.s32 %r836, r0;}
	// end inline asm
	mov.b32 	%r844, 4;
	// begin inline asm
	{  .reg .s32 r0;  .reg .pred p;  shfl.sync.up.b32 r0|p, %r836, %r844, %r857, %r859;  @p add.s32 r0, r0, %r836;  mov.s32 %r842, r0;}
	// end inline asm
	mov.b32 	%r850, 8;
	// begin inline asm
	{  .reg .s32 r0;  .reg .pred p;  shfl.sync.up.b32 r0|p, %r842, %r850, %r857, %r859;  @p add.s32 r0, r0, %r842;  mov.s32 %r848, r0;}
	// end inline asm
	mov.b32 	%r856, 16;
	// begin inline asm
	{  .reg .s32 r0;  .reg .pred p;  shfl.sync.up.b32 r0|p, %r848, %r856, %r857, %r859;  @p add.s32 r0, r0, %r848;  mov.s32 %r854, r0;}
	// end inline asm
	setp.ne.s32 	%p143, %r616, 31;
	@%p143 bra 	$L__BB8_7;
	shl.b32 	%r877, %r7, 2;
	mov.u32 	%r878, _ZZN3cub18CUB_300001_SM_10006detail4scan16DeviceScanKernelINS2_10policy_hubIiiimN4cuda3std3__44plusIvEEE10Policy1000EN6thrust24THRUST_300001_SM_1000_NS10device_ptrIiEENSD_6detail15normal_iteratorISF_EENS0_13ScanTileStateIiLb1EEES9_NS1_10InputValueIiPiEEmiLb0EiEEvT0_T1_T2_iT3_T4_T5_E12temp_storage;
	add.s32 	%r879, %r878, %r877;
	st.shared.u32 	[%r879+16], %r854;
$L__BB8_7:
	bar.sync 	0;
	ld.shared.v4.u32 	{%r880, %r881, %r882, %r883}, [_ZZN3cub18CUB_300001_SM_10006detail4scan16DeviceScanKernelINS2_10policy_hubIiiimN4cuda3std3__44plusIvEEE10Policy1000EN6thrust24THRUST_300001_SM_1000_NS10device_ptrIiEENSD_6detail15normal_iteratorISF_EENS0_13ScanTileStateIiLb1EEES9_NS1_10InputValueIiPiEEmiLb0EiEEvT0_T1_T2_iT3_T4_T5_E12temp_storage+16];
	add.s32 	%r884, %r881, %r880;
	setp.eq.s32 	%p144, %r7, 2;
	selp.b32 	%r885, %r884, %r880, %p144;
	add.s32 	%r886, %r884, %r882;
	setp.eq.s32 	%p145, %r7, 3;
	selp.b32 	%r887, %r886, %r885, %p145;
	add.s32 	%r888, %r886, %r883;
	setp.eq.s32 	%p146, %r7, 4;
	selp.b32 	%r889, %r888, %r887, %p146;
	ld.shared.v4.u32 	{%r890, %r891, %r892, %r893}, [_ZZN3cub18CUB_300001_SM_10006detail4scan16DeviceScanKernelINS2_10policy_hubIiiimN4cuda3std3__44plusIvEEE10Policy1000EN6thrust24THRUST_300001_SM_1000_NS10device_ptrIiEENSD_6detail15normal_iteratorISF_EENS0_13ScanTileStateIiLb1EEES9_NS1_10InputValueIiPiEEmiLb0EiEEvT0_T1_T2_iT3_T4_T5_E12temp_storage+32];
	add.s32 	%r894, %r888, %r890;
	setp.eq.s32 	%p147, %r7, 5;
	selp.b32 	%r895, %r894, %r889, %p147;
	add.s32 	%r896, %r894, %r891;
	setp.eq.s32 	%p148, %r7, 6;
	selp.b32 	%r897, %r896, %r895, %p148;
	add.s32 	%r898, %r896, %r892;
	setp.eq.s32 	%p149, %r7, 7;
	selp.b32 	%r899, %r898, %r897, %p149;
	add.s32 	%r900, %r898, %r893;
	setp.eq.s32 	%p150, %r7, 8;
	selp.b32 	%r901, %r900, %r899, %p150;
	ld.shared.v4.u32 	{%r902, %r903, %r904, %r905}, [_ZZN3cub18CUB_300001_SM_10006detail4scan16DeviceScanKernelINS2_10policy_hubIiiimN4cuda3std3__44plusIvEEE10Policy1000EN6thrust24THRUST_300001_SM_1000_NS10device_ptrIiEENSD_6detail15normal_iteratorISF_EENS0_13ScanTileStateIiLb1EEES9_NS1_10InputValueIiPiEEmiLb0EiEEvT0_T1_T2_iT3_T4_T5_E12temp_storage+48];
	add.s32 	%r906, %r900, %r902;
	setp.eq.s32 	%p151, %r7, 9;
	selp.b32 	%r907, %r906, %r901, %p151;
	add.s32 	%r908, %r906, %r903;
	setp.eq.s32 	%p152, %r7, 10;
	selp.b32 	%r909, %r908, %r907, %p152;
	add.s32 	%r910, %r908, %r904;
	setp.eq.s32 	%p153, %r7, 11;
	selp.b32 	%r911, %r910, %r909, %p153;
	add.s32 	%r912, %r910, %r905;
	setp.eq.s32 	%p154, %r7, 12;
	selp.b32 	%r913, %r912, %r911, %p154;
	ld.shared.u32 	%r914, [_ZZN3cub18CUB_300001_SM_10006detail4scan16DeviceScanKernelINS2_10policy_hubIiiimN4cuda3std3__44plusIvEEE10Policy1000EN6thrust24THRUST_300001_SM_1000_NS10device_ptrIiEENSD_6detail15normal_iteratorISF_EENS0_13ScanTileStateIiLb1EEES9_NS1_10InputValueIiPiEEmiLb0EiEEvT0_T1_T2_iT3_T4_T5_E12temp_storage+64];
	setp.lt.u32 	%p155, %r5, 32;
	selp.b32 	%r915, 0, %r913, %p155;
	setp.eq.s32 	%p156, %r616, 0;
	sub.s32 	%r916, %r854, %r834;
	selp.b32 	%r917, 0, %r916, %p156;
	add.s32 	%r918, %r917, %r959;
	add.s32 	%r971, %r918, %r915;
	add.s32 	%r919, %r914, %r959;
	add.s32 	%r32, %r919, %r912;
	setp.ne.s32 	%p157, %r5, 0;
	@%p157 bra 	$L__BB8_28;
	add.s64 	%rd56, %rd18, 256;
	mov.b32 	%r920, 101;
	// begin inline asm
	st.relaxed.gpu.v2.u32 [%rd56], {%r920, %r32};
	// end inline asm
	bra.uni 	$L__BB8_28;
$L__BB8_9:
	add.s32 	%r673, %r11, %r10;
	add.s32 	%r674, %r12, %r673;
	add.s32 	%r675, %r13, %r674;
	add.s32 	%r676, %r14, %r675;
	add.s32 	%r677, %r15, %r676;
	add.s32 	%r678, %r16, %r677;
	add.s32 	%r679, %r17, %r678;
	add.s32 	%r680, %r18, %r679;
	add.s32 	%r681, %r19, %r680;
	add.s32 	%r682, %r20, %r681;
	add.s32 	%r683, %r21, %r682;
	add.s32 	%r684, %r22, %r683;
	add.s32 	%r685, %r23, %r684;
	add.s32 	%r686, %r24, %r685;
	add.s32 	%r687, %r25, %r686;
	add.s32 	%r688, %r26, %r687;
	add.s32 	%r689, %r27, %r688;
	add.s32 	%r647, %r28, %r689;
	mov.b32 	%r645, 1;
	mov.b32 	%r670, 0;
	mov.b32 	%r672, -1;
	// begin inline asm
	{  .reg .s32 r0;  .reg .pred p;  shfl.sync.up.b32 r0|p, %r647, %r645, %r670, %r672;  @p add.s32 r0, r0, %r647;  mov.s32 %r643, r0;}
	// end inline asm
	mov.b32 	%r651, 2;
	// begin inline asm
	{  .reg .s32 r0;  .reg .pred p;  shfl.sync.up.b32 r0|p, %r643, %r651, %r670, %r672;  @p add.s32 r0, r0, %r643;  mov.s32 %r649, r0;}
	// end inline asm
	mov.b32 	%r657, 4;
	// begin inline asm
	{  .reg .s32 r0;  .reg .pred p;  shfl.sync.up.b32 r0|p, %r649, %r657, %r670, %r672;  @p add.s32 r0, r0, %r649;  mov.s32 %r655, r0;}
	// end inline asm
	mov.b32 	%r663, 8;
	// begin inline asm
	{  .reg .s32 r0;  .reg .pred p;  shfl.sync.up.b32 r0|p, %r655, %r663, %r670, %r672;  @p add.s32 r0, r0, %r655;  mov.s32 %r661, r0;}
	// end inline asm
	mov.b32 	%r669, 16;
	// begin inline asm
	{  .reg .s32 r0;  .reg .pred p;  shfl.sync.up.b32 r0|p, %r661, %r669, %r670, %r672;  @p add.s32 r0, r0, %r661;  mov.s32 %r667, r0;}
	// end inline asm
	setp.ne.s32 	%p101, %r616, 31;
	@%p101 bra 	$L__BB8_11;
	shl.b32 	%r690, %r7, 2;
	mov.u32 	%r691, _ZZN3cub18CUB_300001_SM_10006detail4scan16DeviceScanKernelINS2_10policy_hubIiiimN4cuda3std3__44plusIvEEE10Policy1000EN6thrust24THRUST_300001_SM_1000_NS10device_ptrIiEENSD_6detail15normal_iteratorISF_EENS0_13ScanTileStateIiLb1EEES9_NS1_10InputValueIiPiEEmiLb0EiEEvT0_T1_T2_iT3_T4_T5_E12temp_storage;
	add.s32 	%r692, %r691, %r690;
	st.shared.u32 	[%r692+16], %r667;
$L__BB8_11:
	sub.s32 	%r693, %r667, %r647;
	bar.sync 	0;
	ld.shared.v4.u32 	{%r694, %r695, %r696, %r697}, [_ZZN3cub18CUB_300001_SM_10006detail4scan16DeviceScanKernelINS2_10policy_hubIiiimN4cuda3std3__44plusIvEEE10Policy1000EN6thrust24THRUST_300001_SM_1000_NS10device_ptrIiEENSD_6detail15normal_iteratorISF_EENS0_13ScanTileStateIiLb1EEES9_NS1_10InputValueIiPiEEmiLb0EiEEvT0_T1_T2_iT3_T4_T5_E12temp_storage+16];
	add.s32 	%r698, %r695, %r694;
	setp.eq.s32 	%p102, %r7, 2;
	selp.b32 	%r699, %r698, %r694, %p102;
	add.s32 	%r700, %r698, %r696;
	setp.eq.s32 	%p103, %r7, 3;
	selp.b32 	%r701, %r700, %r699, %p103;
	add.s32 	%r702, %r700, %r697;
	setp.eq.s32 	%p104, %r7, 4;
	selp.b32 	%r703, %r702, %r701, %p104;
	ld.shared.v4.u32 	{%r704, %r705, %r706, %r707}, [_ZZN3cub18CUB_300001_SM_10006detail4scan16DeviceScanKernelINS2_10policy_hubIiiimN4cuda3std3__44plusIvEEE10Policy1000EN6thrust24THRUST_300001_SM_1000_NS10device_ptrIiEENSD_6detail15normal_iteratorISF_EENS0_13ScanTileStateIiLb1EEES9_NS1_10InputValueIiPiEEmiLb0EiEEvT0_T1_T2_iT3_T4_T5_E12temp_storage+32];
	add.s32 	%r708, %r702, %r704;
	setp.eq.s32 	%p105, %r7, 5;
	selp.b32 	%r709, %r708, %r703, %p105;
	add.s32 	%r710, %r708, %r705;
	setp.eq.s32 	%p106, %r7, 6;
	selp.b32 	%r711, %r710, %r709, %p106;
	add.s32 	%r712, %r710, %r706;
	setp.eq.s32 	%p107, %r7, 7;
	selp.b32 	%r713, %r712, %r711, %p107;
	add.s32 	%r714, %r712, %r707;
	setp.eq.s32 	%p108, %r7, 8;
	selp.b32 	%r715, %r714, %r713, %p108;
	ld.shared.v4.u32 	{%r716, %r717, %r718, %r719}, [_ZZN3cub18CUB_300001_SM_10006detail4scan16DeviceScanKernelINS2_10policy_hubIiiimN4cuda3std3__44plusIvEEE10Policy1000EN6thrust24THRUST_300001_SM_1000_NS10device_ptrIiEENSD_6detail15normal_iteratorISF_EENS0_13ScanTileStateIiLb1EEES9_NS1_10InputValueIiPiEEmiLb0EiEEvT0_T1_T2_iT3_T4_T5_E12temp_storage+48];
	add.s32 	%r720, %r714, %r716;
	setp.eq.s32 	%p109, %r7, 9;
	selp.b32 	%r721, %r720, %r715, %p109;
	add.s32 	%r722, %r720, %r717;
	setp.eq.s32 	%p110, %r7, 10;
	selp.b32 	%r723, %r722, %r721, %p110;
	add.s32 	%r724, %r722, %r718;
	setp.eq.s32 	%p111, %r7, 11;
	selp.b32 	%r725, %r724, %r723, %p111;
	add.s32 	%r726, %r724, %r719;
	setp.eq.s32 	%p112, %r7, 12;
	selp.b32 	%r727, %r726, %r725, %p112;
	ld.shared.u32 	%r728, [_ZZN3cub18CUB_300001_SM_10006detail4scan16DeviceScanKernelINS2_10policy_hubIiiimN4cuda3std3__44plusIvEEE10Policy1000EN6thrust24THRUST_300001_SM_1000_NS10device_ptrIiEENSD_6detail15normal_iteratorISF_EENS0_13ScanTileStateIiLb1EEES9_NS1_10InputValueIiPiEEmiLb0EiEEvT0_T1_T2_iT3_T4_T5_E12temp_storage+64];
	add.s32 	%r35, %r726, %r728;
	setp.gt.u32 	%p113, %r5, 31;
	setp.lt.u32 	%p114, %r5, 32;
	setp.eq.s32 	%p115, %r616, 0;
	selp.b32 	%r729, 0, %r693, %p115;
	add.s32 	%r970, %r727, %r729;
	selp.b32 	%r37, %r693, %r970, %p114;
	@%p113 bra 	$L__BB8_27;
	setp.ne.s32 	%p116, %r5, 0;
	mul.wide.s32 	%rd45, %r4, 8;
	add.s64 	%rd8, %rd18, %rd45;
	@%p116 bra 	$L__BB8_14;
	st.shared.u32 	[_ZZN3cub18CUB_300001_SM_10006detail4scan16DeviceScanKernelINS2_10policy_hubIiiimN4cuda3std3__44plusIvEEE10Policy1000EN6thrust24THRUST_300001_SM_1000_NS10device_ptrIiEENSD_6detail15normal_iteratorISF_EENS0_13ScanTileStateIiLb1EEES9_NS1_10InputValueIiPiEEmiLb0EiEEvT0_T1_T2_iT3_T4_T5_E12temp_storage+12], %r35;
	add.s64 	%rd46, %rd8, 256;
	mov.b32 	%r730, 100;
	// begin inline asm
	st.relaxed.gpu.v2.u32 [%rd46], {%r730, %r35};
	// end inline asm
$L__BB8_14:
	not.b32 	%r736, %r5;
	add.s32 	%r966, %r4, %r736;
	mov.b32 	%r732, 550;
	// begin inline asm
	nanosleep.u32 %r732;
	// end inline asm
	mul.wide.s32 	%rd48, %r966, 8;
	add.s64 	%rd49, %rd18, %rd48;
	add.s64 	%rd47, %rd49, 256;
	// begin inline asm
	ld.relaxed.gpu.v2.u32 {%r967, %r961}, [%rd47];
	// end inline asm
	mov.b32 	%r962, 478;
$L__BB8_15:
	setp.eq.s32 	%p117, %r967, 99;
	mov.b32 	%r737, -1;
	vote.sync.any.pred 	%p118, %p117, %r737;
	not.pred 	%p119, %p118;
	@%p119 bra 	$L__BB8_17;
	// begin inline asm
	nanosleep.u32 %r962;
	// end inline asm
	shr.u32 	%r962, %r962, 1;
	// begin inline asm
	ld.relaxed.gpu.v2.u32 {%r967, %r961}, [%rd47];
	// end inline asm
	bra.uni 	$L__BB8_15;
$L__BB8_17:
	setp.eq.s32 	%p120, %r967, 101;
	mov.b32 	%r764, -1;
	vote.sync.ballot.b32 	%r766, %p120, %r764;
	// begin inline asm
	mov.u32 %r739, %lanemask_ge;
	// end inline asm
	and.b32  	%r767, %r766, %r739;
	or.b32  	%r768, %r767, -2147483648;
	add.s32 	%r769, %r768, -1;
	not.b32 	%r770, %r768;
	and.b32  	%r771, %r770, %r769;
	popc.b32 	%r743, %r771;
	mov.b32 	%r742, 1;
	// begin inline asm
	shfl.sync.down.b32 %r740, %r961, %r742, %r743, %r764;
	// end inline asm
	setp.lt.s32 	%p122, %r616, %r743;
	selp.b32 	%r772, %r740, 0, %p122;
	add.s32 	%r746, %r772, %r961;
	mov.b32 	%r747, 2;
	// begin inline asm
	shfl.sync.down.b32 %r745, %r746, %r747, %r743, %r764;
	// end inline asm
	add.s32 	%r50, %r616, 2;
	setp.gt.s32 	%p123, %r50, %r743;
	selp.b32 	%r773, 0, %r745, %p123;
	add.s32 	%r751, %r746, %r773;
	mov.b32 	%r752, 4;
	// begin inline asm
	shfl.sync.down.b32 %r750, %r751, %r752, %r743, %r764;
	// end inline asm
	add.s32 	%r51, %r616, 4;
	setp.gt.s32 	%p124, %r51, %r743;
	selp.b32 	%r774, 0, %r750, %p124;
	add.s32 	%r756, %r751, %r774;
	mov.b32 	%r757, 8;
	// begin inline asm
	shfl.sync.down.b32 %r755, %r756, %r757, %r743, %r764;
	// end inline asm
	add.s32 	%r52, %r616, 8;
	setp.gt.s32 	%p125, %r52, %r743;
	selp.b32 	%r775, 0, %r755, %p125;
	add.s32 	%r761, %r756, %r775;
	mov.b32 	%r762, 16;
	// begin inline asm
	shfl.sync.down.b32 %r760, %r761, %r762, %r743, %r764;
	// end inline asm
	add.s32 	%r53, %r616, 16;
	setp.gt.s32 	%p126, %r53, %r743;
	selp.b32 	%r776, 0, %r760, %p126;
	add.s32 	%r965, %r761, %r776;
	add.s64 	%rd10, %rd18, 256;
	mov.b32 	%r963, 478;
$L__BB8_18:
	setp.ne.s32 	%p127, %r967, 101;
	mov.b32 	%r777, -1;
	vote.sync.all.pred 	%p128, %p127, %r777;
	not.pred 	%p129, %p128;
	@%p129 bra 	$L__BB8_23;
	shr.u32 	%r963, %r963, 1;
	mul.wide.s32 	%rd52, %r966, 8;
	add.s64 	%rd53, %rd10, %rd52;
	add.s64 	%rd51, %rd53, -256;
	// begin inline asm
	ld.relaxed.gpu.v2.u32 {%r967, %r968}, [%rd51];
	// end inline asm
	mov.u32 	%r969, %r963;
$L__BB8_20:
	setp.eq.s32 	%p133, %r967, 99;
	mov.b32 	%r785, -1;
	vote.sync.any.pred 	%p134, %p133, %r785;
	not.pred 	%p135, %p134;
	@%p135 bra 	$L__BB8_22;
	// begin inline asm
	nanosleep.u32 %r969;
	// end inline asm
	shr.u32 	%r969, %r969, 1;
	// begin inline asm
	ld.relaxed.gpu.v2.u32 {%r967, %r968}, [%rd51];
	// end inline asm
	bra.uni 	$L__BB8_20;
$L__BB8_22:
	setp.eq.s32 	%p136, %r967, 101;
	mov.b32 	%r811, -1;
	vote.sync.ballot.b32 	%r812, %p136, %r811;
	and.b32  	%r813, %r812, %r739;
	or.b32  	%r814, %r813, -2147483648;
	add.s32 	%r815, %r814, -1;
	not.b32 	%r816, %r814;
	and.b32  	%r817, %r816, %r815;
	popc.b32 	%r790, %r817;
	mov.b32 	%r789, 1;
	// begin inline asm
	shfl.sync.down.b32 %r787, %r968, %r789, %r790, %r811;
	// end inline asm
	setp.lt.s32 	%p138, %r616, %r790;
	selp.b32 	%r818, %r787, 0, %p138;
	add.s32 	%r793, %r818, %r968;
	mov.b32 	%r794, 2;
	// begin inline asm
	shfl.sync.down.b32 %r792, %r793, %r794, %r790, %r811;
	// end inline asm
	setp.gt.s32 	%p139, %r50, %r790;
	selp.b32 	%r819, 0, %r792, %p139;
	add.s32 	%r798, %r793, %r819;
	mov.b32 	%r799, 4;
	// begin inline asm
	shfl.sync.down.b32 %r797, %r798, %r799, %r790, %r811;
	// end inline asm
	setp.gt.s32 	%p140, %r51, %r790;
	selp.b32 	%r820, 0, %r797, %p140;
	add.s32 	%r803, %r798, %r820;
	mov.b32 	%r804, 8;
	// begin inline asm
	shfl.sync.down.b32 %r802, %r803, %r804, %r790, %r811;
	// end inline asm
	setp.gt.s32 	%p141, %r52, %r790;
	selp.b32 	%r821, 0, %r802, %p141;
	add.s32 	%r808, %r803, %r821;
	mov.b32 	%r809, 16;
	// begin inline asm
	shfl.sync.down.b32 %r807, %r808, %r809, %r790, %r811;
	// end inline asm
	setp.gt.s32 	%p142, %r53, %r790;
	selp.b32 	%r822, 0, %r807, %p142;
	add.s32 	%r823, %r822, %r965;
	add.s32 	%r965, %r823, %r808;
	add.s32 	%r966, %r966, -32;
	bra.uni 	$L__BB8_18;
$L__BB8_23:
	@%p116 bra 	$L__BB8_25;
	add.s32 	%r780, %r965, %r35;
	add.s64 	%rd50, %rd8, 256;
	mov.b32 	%r779, 101;
	// begin inline asm
	st.relaxed.gpu.v2.u32 [%rd50], {%r779, %r780};
	// end inline asm
	st.shared.u32 	[_ZZN3cub18CUB_300001_SM_10006detail4scan16DeviceScanKernelINS2_10policy_hubIiiimN4cuda3std3__44plusIvEEE10Policy1000EN6thrust24THRUST_300001_SM_1000_NS10device_ptrIiEENSD_6detail15normal_iteratorISF_EENS0_13ScanTileStateIiLb1EEES9_NS1_10InputValueIiPiEEmiLb0EiEEvT0_T1_T2_iT3_T4_T5_E12temp_storage+4], %r965;
	st.shared.u32 	[_ZZN3cub18CUB_300001_SM_10006detail4scan16DeviceScanKernelINS2_10policy_hubIiiimN4cuda3std3__44plusIvEEE10Policy1000EN6thrust24THRUST_300001_SM_1000_NS10device_ptrIiEENSD_6detail15normal_iteratorISF_EENS0_13ScanTileStateIiLb1EEES9_NS1_10InputValueIiPiEEmiLb0EiEEvT0_T1_T2_iT3_T4_T5_E12temp_storage+8], %r780;
$L__BB8_25:
	setp.ne.s32 	%p131, %r616, 0;
	mov.u32 	%r970, %r37;
	@%p131 bra 	$L__BB8_27;
	st.shared.u32 	[_ZZN3cub18CUB_300001_SM_10006detail4scan16DeviceScanKernelINS2_10policy_hubIiiimN4cuda3std3__44plusIvEEE10Policy1000EN6thrust24THRUST_300001_SM_1000_NS10device_ptrIiEENSD_6detail15normal_iteratorISF_EENS0_13ScanTileStateIiLb1EEES9_NS1_10InputValueIiPiEEmiLb0EiEEvT0_T1_T2_iT3_T4_T5_E12temp_storage+84], %r965;
	mov.u32 	%r970, %r965;
$L__BB8_27:
	bar.sync 	0;
	setp.eq.s32 	%p132, %r5, 0;
	ld.shared.u32 	%r781, [_ZZN3cub18CUB_300001_SM_10006detail4scan16DeviceScanKernelINS2_10policy_hubIiiimN4cuda3std3__44plusIvEEE10Policy1000EN6thrust24THRUST_300001_SM_1000_NS10device_ptrIiEENSD_6detail15normal_iteratorISF_EENS0_13ScanTileStateIiLb1EEES9_NS1_10InputValueIiPiEEmiLb0EiEEvT0_T1_T2_iT3_T4_T5_E12temp_storage+84];
	selp.b32 	%r782, 0, %r781, %p132;
	add.s32 	%r971, %r782, %r970;
$L__BB8_28:
	add.s32 	%r922, %r971, %r10;
	add.s32 	%r923, %r11, %r922;
	add.s32 	%r924, %r12, %r923;
	add.s32 	%r925, %r13, %r924;
	add.s32 	%r926, %r14, %r925;
	add.s32 	%r927, %r15, %r926;
	add.s32 	%r928, %r16, %r927;
	add.s32 	%r929, %r17, %r928;
	add.s32 	%r930, %r18, %r929;
	add.s32 	%r931, %r19, %r930;
	add.s32 	%r932, %r20, %r931;
	add.s32 	%r933, %r21, %r932;
	add.s32 	%r934, %r22, %r933;
	add.s32 	%r935, %r23, %r934;
	add.s32 	%r936, %r24, %r935;
	add.s32 	%r937, %r25, %r936;
	add.s32 	%r938, %r26, %r937;
	add.s32 	%r939, %r27, %r938;
	bar.sync 	0;
	st.shared.u32 	[%r9], %r971;
	st.shared.u32 	[%r9+4], %r922;
	st.shared.u32 	[%r9+8], %r923;
	st.shared.u32 	[%r9+12], %r924;
	st.shared.u32 	[%r9+16], %r925;
	st.shared.u32 	[%r9+20], %r926;
	st.shared.u32 	[%r9+24], %r927;
	st.shared.u32 	[%r9+28], %r928;
	st.shared.u32 	[%r9+32], %r929;
	st.shared.u32 	[%r9+36], %r930;
	st.shared.u32 	[%r9+40], %r931;
	st.shared.u32 	[%r9+44], %r932;
	st.shared.u32 	[%r9+48], %r933;
	st.shared.u32 	[%r9+52], %r934;
	st.shared.u32 	[%r9+56], %r935;
	st.shared.u32 	[%r9+60], %r936;
	st.shared.u32 	[%r9+64], %r937;
	st.shared.u32 	[%r9+68], %r938;
	st.shared.u32 	[%r9+72], %r939;
	bar.warp.sync 	-1;
	ld.shared.u32 	%r940, [%r8];
	ld.shared.u32 	%r941, [%r8+128];
	ld.shared.u32 	%r942, [%r8+256];
	ld.shared.u32 	%r943, [%r8+384];
	ld.shared.u32 	%r944, [%r8+512];
	ld.shared.u32 	%r945, [%r8+640];
	ld.shared.u32 	%r946, [%r8+768];
	ld.shared.u32 	%r947, [%r8+896];
	ld.shared.u32 	%r948, [%r8+1024];
	ld.shared.u32 	%r949, [%r8+1152];
	ld.shared.u32 	%r950, [%r8+1280];
	ld.shared.u32 	%r951, [%r8+1408];
	ld.shared.u32 	%r952, [%r8+1536];
	ld.shared.u32 	%r953, [%r8+1664];
	ld.shared.u32 	%r954, [%r8+1792];
	ld.shared.u32 	%r955, [%r8+1920];
	ld.shared.u32 	%r956, [%r8+2048];
	ld.shared.u32 	%r957, [%r8+2176];
	ld.shared.u32 	%r958, [%r8+2304];
	add.s64 	%rd58, %rd4, %rd43;
	st.global.u32 	[%rd58], %r940;
	st.global.u32 	[%rd58+128], %r941;
	st.global.u32 	[%rd58+256], %r942;
	st.global.u32 	[%rd58+384], %r943;
	st.global.u32 	[%rd58+512], %r944;
	st.global.u32 	[%rd58+640], %r945;
	st.global.u32 	[%rd58+768], %r946;
	st.global.u32 	[%rd58+896], %r947;
	st.global.u32 	[%rd58+1024], %r948;
	st.global.u32 	[%rd58+1152], %r949;
	st.global.u32 	[%rd58+1280], %r950;
	st.global.u32 	[%rd58+1408], %r951;
	st.global.u32 	[%rd58+1536], %r952;
	st.global.u32 	[%rd58+1664], %r953;
	st.global.u32 	[%rd58+1792], %r954;
	st.global.u32 	[%rd58+1920], %r955;
	st.global.u32 	[%rd58+2048], %r956;
	st.global.u32 	[%rd58+2176], %r957;
	st.global.u32 	[%rd58+2304], %r958;
	bra.uni 	$L__BB8_131;
$L__BB8_29:
	setp.eq.s64 	%p3, %rd6, 0;
	@%p3 bra 	$L__BB8_131;
	cvt.u32.u64 	%r75, %rd6;
	shl.b64 	%rd21, %rd5, 2;
	add.s64 	%rd22, %rd3, %rd21;
	mov.u32 	%r76, %tid.x;
	ld.global.u32 	%r990, [%rd22];
	and.b32  	%r209, %r76, 31;
	and.b32  	%r210, %r76, 992;
	mul.lo.s32 	%r211, %r210, 19;
	or.b32  	%r78, %r211, %r209;
	setp.ge.u32 	%p4, %r78, %r75;
	shl.b32 	%r212, %r78, 2;
	cvt.u64.u32 	%rd23, %r212;
	add.s64 	%rd12, %rd22, %rd23;
	mov.u32 	%r972, %r990;
	@%p4 bra 	$L__BB8_32;
	ld.global.u32 	%r972, [%rd12];
$L__BB8_32:
	add.s32 	%r213, %r78, 32;
	setp.ge.u32 	%p5, %r213, %r75;
	mov.u32 	%r973, %r990;
	@%p5 bra 	$L__BB8_34;
	ld.global.u32 	%r973, [%rd12+128];
$L__BB8_34:
	add.s32 	%r214, %r78, 64;
	setp.ge.u32 	%p6, %r214, %r75;
	mov.u32 	%r974, %r990;
	@%p6 bra 	$L__BB8_36;
	ld.global.u32 	%r974, [%rd12+256];
$L__BB8_36:
	add.s32 	%r215, %r78, 96;
	setp.ge.u32 	%p7, %r215, %r75;
	mov.u32 	%r975, %r990;
	@%p7 bra 	$L__BB8_38;
	ld.global.u32 	%r975, [%rd12+384];
$L__BB8_38:
	add.s32 	%r216, %r78, 128;
	setp.ge.u32 	%p8, %r216, %r75;
	mov.u32 	%r976, %r990;
	@%p8 bra 	$L__BB8_40;
	ld.global.u32 	%r976, [%rd12+512];
$L__BB8_40:
	add.s32 	%r217, %r78, 160;
	setp.ge.u32 	%p9, %r217, %r75;
	mov.u32 	%r977, %r990;
	@%p9 bra 	$L__BB8_42;
	ld.global.u32 	%r977, [%rd12+640];
$L__BB8_42:
	add.s32 	%r218, %r78, 192;
	setp.ge.u32 	%p10, %r218, %r75;
	mov.u32 	%r978, %r990;
	@%p10 bra 	$L__BB8_44;
	ld.global.u32 	%r978, [%rd12+768];
$L__BB8_44:
	add.s32 	%r219, %r78, 224;
	setp.ge.u32 	%p11, %r219, %r75;
	mov.u32 	%r979, %r990;
	@%p11 bra 	$L__BB8_46;
	ld.global.u32 	%r979, [%rd12+896];
$L__BB8_46:
	add.s32 	%r95, %r78, 256;
	setp.ge.u32 	%p12, %r95, %r75;
	mov.u32 	%r980, %r990;
	@%p12 bra 	$L__BB8_48;
	ld.global.u32 	%r980, [%rd12+1024];
$L__BB8_48:
	add.s32 	%r98, %r78, 288;
	setp.ge.u32 	%p13, %r98, %r75;
	mov.u32 	%r981, %r990;
	@%p13 bra 	$L__BB8_50;
	ld.global.u32 	%r981, [%rd12+1152];
$L__BB8_50:
	add.s32 	%r220, %r78, 320;
	setp.ge.u32 	%p14, %r220, %r75;
	mov.u32 	%r982, %r990;
	@%p14 bra 	$L__BB8_52;
	ld.global.u32 	%r982, [%rd12+1280];
$L__BB8_52:
	add.s32 	%r221, %r78, 352;
	setp.ge.u32 	%p15, %r221, %r75;
	mov.u32 	%r983, %r990;
	@%p15 bra 	$L__BB8_54;
	ld.global.u32 	%r983, [%rd12+1408];
$L__BB8_54:
	add.s32 	%r222, %r78, 384;
	setp.ge.u32 	%p16, %r222, %r75;
	mov.u32 	%r984, %r990;
	@%p16 bra 	$L__BB8_56;
	ld.global.u32 	%r984, [%rd12+1536];
$L__BB8_56:
	add.s32 	%r223, %r78, 416;
	setp.ge.u32 	%p17, %r223, %r75;
	mov.u32 	%r985, %r990;
	@%p17 bra 	$L__BB8_58;
	ld.global.u32 	%r985, [%rd12+1664];
$L__BB8_58:
	add.s32 	%r224, %r78, 448;
	setp.ge.u32 	%p18, %r224, %r75;
	mov.u32 	%r986, %r990;
	@%p18 bra 	$L__BB8_60;
	ld.global.u32 	%r986, [%rd12+1792];
$L__BB8_60:
	add.s32 	%r225, %r78, 480;
	setp.ge.u32 	%p19, %r225, %r75;
	mov.u32 	%r987, %r990;
	@%p19 bra 	$L__BB8_62;
	ld.global.u32 	%r987, [%rd12+1920];
$L__BB8_62:
	add.s32 	%r226, %r78, 512;
	setp.ge.u32 	%p20, %r226, %r75;
	mov.u32 	%r988, %r990;
	@%p20 bra 	$L__BB8_64;
	ld.global.u32 	%r988, [%rd12+2048];
$L__BB8_64:
	add.s32 	%r115, %r78, 544;
	setp.ge.u32 	%p21, %r115, %r75;
	mov.u32 	%r989, %r990;
	@%p21 bra 	$L__BB8_66;
	ld.global.u32 	%r989, [%rd12+2176];
$L__BB8_66:
	add.s32 	%r118, %r78, 576;
	setp.ge.u32 	%p22, %r118, %r75;
	@%p22 bra 	$L__BB8_68;
	ld.global.u32 	%r990, [%rd12+2304];
$L__BB8_68:
	// begin inline asm
	mov.u32 %r227, %laneid;
	// end inline asm
	shr.u32 	%r122, %r76, 5;
	mad.lo.s32 	%r228, %r122, 608, %r227;
	shl.b32 	%r229, %r228, 2;
	mov.u32 	%r230, _ZZN3cub18CUB_300001_SM_10006detail4scan16DeviceScanKernelINS2_10policy_hubIiiimN4cuda3std3__44plusIvEEE10Policy1000EN6thrust24THRUST_300001_SM_1000_NS10device_ptrIiEENSD_6detail15normal_iteratorISF_EENS0_13ScanTileStateIiLb1EEES9_NS1_10InputValueIiPiEEmiLb0EiEEvT0_T1_T2_iT3_T4_T5_E12temp_storage;
	add.s32 	%r123, %r230, %r229;
	st.shared.u32 	[%r123], %r972;
	st.shared.u32 	[%r123+128], %r973;
	st.shared.u32 	[%r123+256], %r974;
	st.shared.u32 	[%r123+384], %r975;
	st.shared.u32 	[%r123+512], %r976;
	st.shared.u32 	[%r123+640], %r977;
	st.shared.u32 	[%r123+768], %r978;
	st.shared.u32 	[%r123+896], %r979;
	st.shared.u32 	[%r123+1024], %r980;
	st.shared.u32 	[%r123+1152], %r981;
	st.shared.u32 	[%r123+1280], %r982;
	st.shared.u32 	[%r123+1408], %r983;
	st.shared.u32 	[%r123+1536], %r984;
	st.shared.u32 	[%r123+1664], %r985;
	st.shared.u32 	[%r123+1792], %r986;
	st.shared.u32 	[%r123+1920], %r987;
	st.shared.u32 	[%r123+2048], %r988;
	st.shared.u32 	[%r123+2176], %r989;
	st.shared.u32 	[%r123+2304], %r990;
	bar.warp.sync 	-1;
	mad.lo.s32 	%r124, %r227, 72, %r123;
	ld.shared.u32 	%r125, [%r124];
	ld.shared.u32 	%r126, [%r124+4];
	ld.shared.u32 	%r127, [%r124+8];
	ld.shared.u32 	%r128, [%r124+12];
	ld.shared.u32 	%r129, [%r124+16];
	ld.shared.u32 	%r130, [%r124+20];
	ld.shared.u32 	%r131, [%r124+24];
	ld.shared.u32 	%r132, [%r124+28];
	ld.shared.u32 	%r133, [%r124+32];
	ld.shared.u32 	%r134, [%r124+36];
	ld.shared.u32 	%r135, [%r124+40];
	ld.shared.u32 	%r136, [%r124+44];
	ld.shared.u32 	%r137, [%r124+48];
	ld.shared.u32 	%r138, [%r124+52];
	ld.shared.u32 	%r139, [%r124+56];
	ld.shared.u32 	%r140, [%r124+60];
	ld.shared.u32 	%r141, [%r124+64];
	ld.shared.u32 	%r142, [%r124+68];
	ld.shared.u32 	%r143, [%r124+72];
	bar.sync 	0;
	setp.ne.s32 	%p23, %r4, 0;
	@%p23 bra 	$L__BB8_72;
	add.s32 	%r456, %r126, %r125;
	add.s32 	%r457, %r127, %r456;
	add.s32 	%r458, %r128, %r457;
	add.s32 	%r459, %r129, %r458;
	add.s32 	%r460, %r130, %r459;
	add.s32 	%r461, %r131, %r460;
	add.s32 	%r462, %r132, %r461;
	add.s32 	%r463, %r133, %r462;
	add.s32 	%r464, %r134, %r463;
	add.s32 	%r465, %r135, %r464;
	add.s32 	%r466, %r136, %r465;
	add.s32 	%r467, %r137, %r466;
	add.s32 	%r468, %r138, %r467;
	add.s32 	%r469, %r139, %r468;
	add.s32 	%r470, %r140, %r469;
	add.s32 	%r471, %r141, %r470;
	add.s32 	%r472, %r142, %r471;
	add.s32 	%r430, %r143, %r472;
	mov.b32 	%r428, 1;
	mov.b32 	%r453, 0;
	mov.b32 	%r455, -1;
	// begin inline asm
	{  .reg .s32 r0;  .reg .pred p;  shfl.sync.up.b32 r0|p, %r430, %r428, %r453, %r455;  @p add.s32 r0, r0, %r430;  mov.s32 %r426, r0;}
	// end inline asm
	mov.b32 	%r434, 2;
	// begin inline asm
	{  .reg .s32 r0;  .reg .pred p;  shfl.sync.up.b32 r0|p, %r426, %r434, %r453, %r455;  @p add.s32 r0, r0, %r426;  mov.s32 %r432, r0;}
	// end inline asm
	mov.b32 	%r440, 4;
	// begin inline asm
	{  .reg .s32 r0;  .reg .pred p;  shfl.sync.up.b32 r0|p, %r432, %r440, %r453, %r455;  @p add.s32 r0, r0, %r432;  mov.s32 %r438, r0;}
	// end inline asm
	mov.b32 	%r446, 8;
	// begin inline asm
	{  .reg .s32 r0;  .reg .pred p;  shfl.sync.up.b32 r0|p, %r438, %r446, %r453, %r455;  @p add.s32 r0, r0, %r438;  mov.s32 %r444, r0;}
	// end inline asm
	mov.b32 	%r452, 16;
	// begin inline asm
	{  .reg .s32 r0;  .reg .pred p;  shfl.sync.up.b32 r0|p, %r444, %r452, %r453, %r455;  @p add.s32 r0, r0, %r444;  mov.s32 %r450, r0;}
	// end inline asm
	setp.ne.s32 	%p66, %r227, 31;
	@%p66 bra 	$L__BB8_71;
	shl.b32 	%r473, %r122, 2;
	mov.u32 	%r474, _ZZN3cub18CUB_300001_SM_10006detail4scan16DeviceScanKernelINS2_10policy_hubIiiimN4cuda3std3__44plusIvEEE10Policy1000EN6thrust24THRUST_300001_SM_1000_NS10device_ptrIiEENSD_6detail15normal_iteratorISF_EENS0_13ScanTileStateIiLb1EEES9_NS1_10InputValueIiPiEEmiLb0EiEEvT0_T1_T2_iT3_T4_T5_E12temp_storage;
	add.s32 	%r475, %r474, %r473;
	st.shared.u32 	[%r475+16], %r450;
$L__BB8_71:
	bar.sync 	0;
	ld.shared.v4.u32 	{%r476, %r477, %r478, %r479}, [_ZZN3cub18CUB_300001_SM_10006detail4scan16DeviceScanKernelINS2_10policy_hubIiiimN4cuda3std3__44plusIvEEE10Policy1000EN6thrust24THRUST_300001_SM_1000_NS10device_ptrIiEENSD_6detail15normal_iteratorISF_EENS0_13ScanTileStateIiLb1EEES9_NS1_10InputValueIiPiEEmiLb0EiEEvT0_T1_T2_iT3_T4_T5_E12temp_storage+16];
	add.s32 	%r480, %r477, %r476;
	setp.eq.s32 	%p67, %r122, 2;
	selp.b32 	%r481, %r480, %r476, %p67;
	add.s32 	%r482, %r480, %r478;
	setp.eq.s32 	%p68, %r122, 3;
	selp.b32 	%r483, %r482, %r481, %p68;
	add.s32 	%r484, %r482, %r479;
	setp.eq.s32 	%p69, %r122, 4;
	selp.b32 	%r485, %r484, %r483, %p69;
	ld.shared.v4.u32 	{%r486, %r487, %r488, %r489}, [_ZZN3cub18CUB_300001_SM_10006detail4scan16DeviceScanKernelINS2_10policy_hubIiiimN4cuda3std3__44plusIvEEE10Policy1000EN6thrust24THRUST_300001_SM_1000_NS10device_ptrIiEENSD_6detail15normal_iteratorISF_EENS0_13ScanTileStateIiLb1EEES9_NS1_10InputValueIiPiEEmiLb0EiEEvT0_T1_T2_iT3_T4_T5_E12temp_storage+32];
	add.s32 	%r490, %r484, %r486;
	setp.eq.s32 	%p70, %r122, 5;
	selp.b32 	%r491, %r490, %r485, %p70;
	add.s32 	%r492, %r490, %r487;
	setp.eq.s32 	%p71, %r122, 6;
	selp.b32 	%r493, %r492, %r491, %p71;
	add.s32 	%r494, %r492, %r488;
	setp.eq.s32 	%p72, %r122, 7;
	selp.b32 	%r495, %r494, %r493, %p72;
	add.s32 	%r496, %r494, %r489;
	setp.eq.s32 	%p73, %r122, 8;
	selp.b32 	%r497, %r496, %r495, %p73;
	ld.shared.v4.u32 	{%r498, %r499, %r500, %r501}, [_ZZN3cub18CUB_300001_SM_10006detail4scan16DeviceScanKernelINS2_10policy_hubIiiimN4cuda3std3__44plusIvEEE10Policy1000EN6thrust24THRUST_300001_SM_1000_NS10device_ptrIiEENSD_6detail15normal_iteratorISF_EENS0_13ScanTileStateIiLb1EEES9_NS1_10InputValueIiPiEEmiLb0EiEEvT0_T1_T2_iT3_T4_T5_E12temp_storage+48];
	add.s32 	%r502, %r496, %r498;
	setp.eq.s32 	%p74, %r122, 9;
	selp.b32 	%r503, %r502, %r497, %p74;
	add.s32 	%r504, %r502, %r499;
	setp.eq.s32 	%p75, %r122, 10;
	selp.b32 	%r505, %r504, %r503, %p75;
	add.s32 	%r506, %r504, %r500;
	setp.eq.s32 	%p76, %r122, 11;
	selp.b32 	%r507, %r506, %r505, %p76;
	add.s32 	%r508, %r506, %r501;
	setp.eq.s32 	%p77, %r122, 12;
	selp.b32 	%r509, %r508, %r507, %p77;
	setp.lt.u32 	%p78, %r76, 32;
	selp.b32 	%r510, 0, %r509, %p78;
	setp.eq.s32 	%p79, %r227, 0;
	sub.s32 	%r511, %r450, %r430;
	selp.b32 	%r512, 0, %r511, %p79;
	add.s32 	%r513, %r512, %r959;
	add.s32 	%r1002, %r513, %r510;
	bra.uni 	$L__BB8_91;
$L__BB8_72:
	add.s32 	%r261, %r126, %r125;
	add.s32 	%r262, %r127, %r261;
	add.s32 	%r263, %r128, %r262;
	add.s32 	%r264, %r129, %r263;
	add.s32 	%r265, %r130, %r264;
	add.s32 	%r266, %r131, %r265;
	add.s32 	%r267, %r132, %r266;
	add.s32 	%r268, %r133, %r267;
	add.s32 	%r269, %r134, %r268;
	add.s32 	%r270, %r135, %r269;
	add.s32 	%r271, %r136, %r270;
	add.s32 	%r272, %r137, %r271;
	add.s32 	%r273, %r138, %r272;
	add.s32 	%r274, %r139, %r273;
	add.s32 	%r275, %r140, %r274;
	add.s32 	%r276, %r141, %r275;
	add.s32 	%r277, %r142, %r276;
	add.s32 	%r235, %r143, %r277;
	mov.b32 	%r233, 1;
	mov.b32 	%r258, 0;
	mov.b32 	%r260, -1;
	// begin inline asm
	{  .reg .s32 r0;  .reg .pred p;  shfl.sync.up.b32 r0|p, %r235, %r233, %r258, %r260;  @p add.s32 r0, r0, %r235;  mov.s32 %r231, r0;}
	// end inline asm
	mov.b32 	%r239, 2;
	// begin inline asm
	{  .reg .s32 r0;  .reg .pred p;  shfl.sync.up.b32 r0|p, %r231, %r239, %r258, %r260;  @p add.s32 r0, r0, %r231;  mov.s32 %r237, r0;}
	// end inline asm
	mov.b32 	%r245, 4;
	// begin inline asm
	{  .reg .s32 r0;  .reg .pred p;  shfl.sync.up.b32 r0|p, %r237, %r245, %r258, %r260;  @p add.s32 r0, r0, %r237;  mov.s32 %r243, r0;}
	// end inline asm
	mov.b32 	%r251, 8;
	// begin inline asm
	{  .reg .s32 r0;  .reg .pred p;  shfl.sync.up.b32 r0|p, %r243, %r251, %r258, %r260;  @p add.s32 r0, r0, %r243;  mov.s32 %r249, r0;}
	// end inline asm
	mov.b32 	%r257, 16;
	// begin inline asm
	{  .reg .s32 r0;  .reg .pred p;  shfl.sync.up.b32 r0|p, %r249, %r257, %r258, %r260;  @p add.s32 r0, r0, %r249;  mov.s32 %r255, r0;}
	// end inline asm
	setp.ne.s32 	%p24, %r227, 31;
	@%p24 bra 	$L__BB8_74;
	shl.b32 	%r278, %r122, 2;
	mov.u32 	%r279, _ZZN3cub18CUB_300001_SM_10006detail4scan16DeviceScanKernelINS2_10policy_hubIiiimN4cuda3std3__44plusIvEEE10Policy1000EN6thrust24THRUST_300001_SM_1000_NS10device_ptrIiEENSD_6detail15normal_iteratorISF_EENS0_13ScanTileStateIiLb1EEES9_NS1_10InputValueIiPiEEmiLb0EiEEvT0_T1_T2_iT3_T4_T5_E12temp_storage;
	add.s32 	%r280, %r279, %r278;
	st.shared.u32 	[%r280+16], %r255;
$L__BB8_74:
	sub.s32 	%r281, %r255, %r235;
	bar.sync 	0;
	ld.shared.v4.u32 	{%r282, %r283, %r284, %r285}, [_ZZN3cub18CUB_300001_SM_10006detail4scan16DeviceScanKernelINS2_10policy_hubIiiimN4cuda3std3__44plusIvEEE10Policy1000EN6thrust24THRUST_300001_SM_1000_NS10device_ptrIiEENSD_6detail15normal_iteratorISF_EENS0_13ScanTileStateIiLb1EEES9_NS1_10InputValueIiPiEEmiLb0EiEEvT0_T1_T2_iT3_T4_T5_E12temp_storage+16];
	add.s32 	%r286, %r283, %r282;
	setp.eq.s32 	%p25, %r122, 2;
	selp.b32 	%r287, %r286, %r282, %p25;
	add.s32 	%r288, %r286, %r284;
	setp.eq.s32 	%p26, %r122, 3;
	selp.b32 	%r289, %r288, %r287, %p26;
	add.s32 	%r290, %r288, %r285;
	setp.eq.s32 	%p27, %r122, 4;
	selp.b32 	%r291, %r290, %r289, %p27;
	ld.shared.v4.u32 	{%r292, %r293, %r294, %r295}, [_ZZN3cub18CUB_300001_SM_10006detail4scan16DeviceScanKernelINS2_10policy_hubIiiimN4cuda3std3__44plusIvEEE10Policy1000EN6thrust24THRUST_300001_SM_1000_NS10device_ptrIiEENSD_6detail15normal_iteratorISF_EENS0_13ScanTileStateIiLb1EEES9_NS1_10InputValueIiPiEEmiLb0EiEEvT0_T1_T2_iT3_T4_T5_E12temp_storage+32];
	add.s32 	%r296, %r290, %r292;
	setp.eq.s32 	%p28, %r122, 5;
	selp.b32 	%r297, %r296, %r291, %p28;
	add.s32 	%r298, %r296, %r293;
	setp.eq.s32 	%p29, %r122, 6;
	selp.b32 	%r299, %r298, %r297, %p29;
	add.s32 	%r300, %r298, %r294;
	setp.eq.s32 	%p30, %r122, 7;
	selp.b32 	%r301, %r300, %r299, %p30;
	add.s32 	%r302, %r300, %r295;
	setp.eq.s32 	%p31, %r122, 8;
	selp.b32 	%r303, %r302, %r301, %p31;
	ld.shared.v4.u32 	{%r304, %r305, %r306, %r307}, [_ZZN3cub18CUB_300001_SM_10006detail4scan16DeviceScanKernelINS2_10policy_hubIiiimN4cuda3std3__44plusIvEEE10Policy1000EN6thrust24THRUST_300001_SM_1000_NS10device_ptrIiEENSD_6detail15normal_iteratorISF_EENS0_13ScanTileStateIiLb1EEES9_NS1_10InputValueIiPiEEmiLb0EiEEvT0_T1_T2_iT3_T4_T5_E12temp_storage+48];
	add.s32 	%r308, %r302, %r304;
	setp.eq.s32 	%p32, %r122, 9;
	selp.b32 	%r309, %r308, %r303, %p32;
	add.s32 	%r310, %r308, %r305;
	setp.eq.s32 	%p33, %r122, 10;
	selp.b32 	%r311, %r310, %r309, %p33;
	add.s32 	%r312, %r310, %r306;
	setp.eq.s32 	%p34, %r122, 11;
	selp.b32 	%r313, %r312, %r311, %p34;
	add.s32 	%r314, %r312, %r307;
	setp.eq.s32 	%p35, %r122, 12;
	selp.b32 	%r315, %r314, %r313, %p35;
	ld.shared.u32 	%r316, [_ZZN3cub18CUB_300001_SM_10006detail4scan16DeviceScanKernelINS2_10policy_hubIiiimN4cuda3std3__44plusIvEEE10Policy1000EN6thrust24THRUST_300001_SM_1000_NS10device_ptrIiEENSD_6detail15normal_iteratorISF_EENS0_13ScanTileStateIiLb1EEES9_NS1_10InputValueIiPiEEmiLb0EiEEvT0_T1_T2_iT3_T4_T5_E12temp_storage+64];
	add.s32 	%r149, %r314, %r316;
	setp.gt.u32 	%p36, %r76, 31;
	setp.lt.u32 	%p37, %r76, 32;
	setp.eq.s32 	%p38, %r227, 0;
	selp.b32 	%r317, 0, %r281, %p38;
	add.s32 	%r1001, %r315, %r317;
	selp.b32 	%r151, %r281, %r1001, %p37;
	@%p36 bra 	$L__BB8_90;
	setp.ne.s32 	%p39, %r76, 0;
	mul.wide.s32 	%rd24, %r4, 8;
	add.s64 	%rd13, %rd18, %rd24;
	@%p39 bra 	$L__BB8_77;
	st.shared.u32 	[_ZZN3cub18CUB_300001_SM_10006detail4scan16DeviceScanKernelINS2_10policy_hubIiiimN4cuda3std3__44plusIvEEE10Policy1000EN6thrust24THRUST_300001_SM_1000_NS10device_ptrIiEENSD_6detail15normal_iteratorISF_EENS0_13ScanTileStateIiLb1EEES9_NS1_10InputValueIiPiEEmiLb0EiEEvT0_T1_T2_iT3_T4_T5_E12temp_storage+12], %r149;
	add.s64 	%rd25, %rd13, 256;
	mov.b32 	%r318, 100;
	// begin inline asm
	st.relaxed.gpu.v2.u32 [%rd25], {%r318, %r149};
	// end inline asm
$L__BB8_77:
	not.b32 	%r324, %r76;
	add.s32 	%r997, %r4, %r324;
	mov.b32 	%r320, 550;
	// begin inline asm
	nanosleep.u32 %r320;
	// end inline asm
	mul.wide.s32 	%rd27, %r997, 8;
	add.s64 	%rd28, %rd18, %rd27;
	add.s64 	%rd26, %rd28, 256;
	// begin inline asm
	ld.relaxed.gpu.v2.u32 {%r998, %r992}, [%rd26];
	// end inline asm
	mov.b32 	%r993, 478;
$L__BB8_78:
	setp.eq.s32 	%p40, %r998, 99;
	mov.b32 	%r325, -1;
	vote.sync.any.pred 	%p41, %p40, %r325;
	not.pred 	%p42, %p41;
	@%p42 bra 	$L__BB8_80;
	// begin inline asm
	nanosleep.u32 %r993;
	// end inline asm
	shr.u32 	%r993, %r993, 1;
	// begin inline asm
	ld.relaxed.gpu.v2.u32 {%r998, %r992}, [%rd26];
	// end inline asm
	bra.uni 	$L__BB8_78;
$L__BB8_80:
	setp.eq.s32 	%p43, %r998, 101;
	mov.b32 	%r352, -1;
	vote.sync.ballot.b32 	%r354, %p43, %r352;
	// begin inline asm
	mov.u32 %r327, %lanemask_ge;
	// end inline asm
	and.b32  	%r355, %r354, %r327;
	or.b32  	%r356, %r355, -2147483648;
	add.s32 	%r357, %r356, -1;
	not.b32 	%r358, %r356;
	and.b32  	%r359, %r358, %r357;
	popc.b32 	%r331, %r359;
	mov.b32 	%r330, 1;
	// begin inline asm
	shfl.sync.down.b32 %r328, %r992, %r330, %r331, %r352;
	// end inline asm
	setp.lt.s32 	%p45, %r227, %r331;
	selp.b32 	%r360, %r328, 0, %p45;
	add.s32 	%r334, %r360, %r992;
	mov.b32 	%r335, 2;
	// begin inline asm
	shfl.sync.down.b32 %r333, %r334, %r335, %r331, %r352;
	// end inline asm
	add.s32 	%r361, %r227, 2;
	setp.gt.s32 	%p46, %r361, %r331;
	selp.b32 	%r362, 0, %r333, %p46;
	add.s32 	%r339, %r334, %r362;
	mov.b32 	%r340, 4;
	// begin inline asm
	shfl.sync.down.b32 %r338, %r339, %r340, %r331, %r352;
	// end inline asm
	add.s32 	%r363, %r227, 4;
	setp.gt.s32 	%p47, %r363, %r331;
	selp.b32 	%r364, 0, %r338, %p47;
	add.s32 	%r344, %r339, %r364;
	mov.b32 	%r345, 8;
	// begin inline asm
	shfl.sync.down.b32 %r343, %r344, %r345, %r331, %r352;
	// end inline asm
	add.s32 	%r365, %r227, 8;
	setp.gt.s32 	%p48, %r365, %r331;
	selp.b32 	%r366, 0, %r343, %p48;
	add.s32 	%r349, %r344, %r366;
	mov.b32 	%r350, 16;
	// begin inline asm
	shfl.sync.down.b32 %r348, %r349, %r350, %r331, %r352;
	// end inline asm
	add.s32 	%r367, %r227, 16;
	setp.gt.s32 	%p49, %r367, %r331;
	selp.b32 	%r368, 0, %r348, %p49;
	add.s32 	%r994, %r349, %r368;
	add.s64 	%rd14, %rd18, 256;
	mov.b32 	%r995, 478;
$L__BB8_81:
	setp.ne.s32 	%p50, %r998, 101;
	mov.b32 	%r369, -1;
	vote.sync.all.pred 	%p51, %p50, %r369;
	not.pred 	%p52, %p51;
	@%p52 bra 	$L__BB8_86;
	shr.u32 	%r995, %r995, 1;
	mul.wide.s32 	%rd31, %r997, 8;
	add.s64 	%rd32, %rd14, %rd31;
	add.s64 	%rd30, %rd32, -256;
	// begin inline asm
	ld.relaxed.gpu.v2.u32 {%r998, %r999}, [%rd30];
	// end inline asm
	mov.u32 	%r1000, %r995;
$L__BB8_83:
	setp.eq.s32 	%p56, %r998, 99;
	mov.b32 	%r377, -1;
	vote.sync.any.pred 	%p57, %p56, %r377;
	not.pred 	%p58, %p57;
	@%p58 bra 	$L__BB8_85;
	// begin inline asm
	nanosleep.u32 %r1000;
	// end inline asm
	shr.u32 	%r1000, %r1000, 1;
	// begin inline asm
	ld.relaxed.gpu.v2.u32 {%r998, %r999}, [%rd30];
	// end inline asm
	bra.uni 	$L__BB8_83;
$L__BB8_85:
	setp.eq.s32 	%p59, %r998, 101;
	mov.b32 	%r403, -1;
	vote.sync.ballot.b32 	%r404, %p59, %r403;
	and.b32  	%r405, %r404, %r327;
	or.b32  	%r406, %r405, -2147483648;
	add.s32 	%r407, %r406, -1;
	not.b32 	%r408, %r406;
	and.b32  	%r409, %r408, %r407;
	popc.b32 	%r382, %r409;
	mov.b32 	%r381, 1;
	// begin inline asm
	shfl.sync.down.b32 %r379, %r999, %r381, %r382, %r403;
	// end inline asm
	setp.lt.s32 	%p61, %r227, %r382;
	selp.b32 	%r410, %r379, 0, %p61;
	add.s32 	%r385, %r410, %r999;
	mov.b32 	%r386, 2;
	// begin inline asm
	shfl.sync.down.b32 %r384, %r385, %r386, %r382, %r403;
	// end inline asm
	add.s32 	%r411, %r227, 2;
	setp.gt.s32 	%p62, %r411, %r382;
	selp.b32 	%r412, 0, %r384, %p62;
	add.s32 	%r390, %r385, %r412;
	mov.b32 	%r391, 4;
	// begin inline asm
	shfl.sync.down.b32 %r389, %r390, %r391, %r382, %r403;
	// end inline asm
	add.s32 	%r413, %r227, 4;
	setp.gt.s32 	%p63, %r413, %r382;
	selp.b32 	%r414, 0, %r389, %p63;
	add.s32 	%r395, %r390, %r414;
	mov.b32 	%r396, 8;
	// begin inline asm
	shfl.sync.down.b32 %r394, %r395, %r396, %r382, %r403;
	// end inline asm
	add.s32 	%r415, %r227, 8;
	setp.gt.s32 	%p64, %r415, %r382;
	selp.b32 	%r416, 0, %r394, %p64;
	add.s32 	%r400, %r395, %r416;
	mov.b32 	%r401, 16;
	// begin inline asm
	shfl.sync.down.b32 %r399, %r400, %r401, %r382, %r403;
	// end inline asm
	add.s32 	%r417, %r227, 16;
	setp.gt.s32 	%p65, %r417, %r382;
	selp.b32 	%r418, 0, %r399, %p65;
	add.s32 	%r419, %r418, %r994;
	add.s32 	%r994, %r419, %r400;
	add.s32 	%r997, %r997, -32;
	bra.uni 	$L__BB8_81;
$L__BB8_86:
	@%p39 bra 	$L__BB8_88;
	add.s32 	%r372, %r994, %r149;
	add.s64 	%rd29, %rd13, 256;
	mov.b32 	%r371, 101;
	// begin inline asm
	st.relaxed.gpu.v2.u32 [%rd29], {%r371, %r372};
	// end inline asm
	st.shared.u32 	[_ZZN3cub18CUB_300001_SM_10006detail4scan16DeviceScanKernelINS2_10policy_hubIiiimN4cuda3std3__44plusIvEEE10Policy1000EN6thrust24THRUST_300001_SM_1000_NS10device_ptrIiEENSD_6detail15normal_iteratorISF_EENS0_13ScanTileStateIiLb1EEES9_NS1_10InputValueIiPiEEmiLb0EiEEvT0_T1_T2_iT3_T4_T5_E12temp_storage+4], %r994;
	st.shared.u32 	[_ZZN3cub18CUB_300001_SM_10006detail4scan16DeviceScanKernelINS2_10policy_hubIiiimN4cuda3std3__44plusIvEEE10Policy1000EN6thrust24THRUST_300001_SM_1000_NS10device_ptrIiEENSD_6detail15normal_iteratorISF_EENS0_13ScanTileStateIiLb1EEES9_NS1_10InputValueIiPiEEmiLb0EiEEvT0_T1_T2_iT3_T4_T5_E12temp_storage+8], %r372;
$L__BB8_88:
	setp.ne.s32 	%p54, %r227, 0;
	mov.u32 	%r1001, %r151;
	@%p54 bra 	$L__BB8_90;
	st.shared.u32 	[_ZZN3cub18CUB_300001_SM_10006detail4scan16DeviceScanKernelINS2_10policy_hubIiiimN4cuda3std3__44plusIvEEE10Policy1000EN6thrust24THRUST_300001_SM_1000_NS10device_ptrIiEENSD_6detail15normal_iteratorISF_EENS0_13ScanTileStateIiLb1EEES9_NS1_10InputValueIiPiEEmiLb0EiEEvT0_T1_T2_iT3_T4_T5_E12temp_storage+84], %r994;
	mov.u32 	%r1001, %r994;
$L__BB8_90:
	bar.sync 	0;
	setp.eq.s32 	%p55, %r76, 0;
	ld.shared.u32 	%r373, [_ZZN3cub18CUB_300001_SM_10006detail4scan16DeviceScanKernelINS2_10policy_hubIiiimN4cuda3std3__44plusIvEEE10Policy1000EN6thrust24THRUST_300001_SM_1000_NS10device_ptrIiEENSD_6detail15normal_iteratorISF_EENS0_13ScanTileStateIiLb1EEES9_NS1_10InputValueIiPiEEmiLb0EiEEvT0_T1_T2_iT3_T4_T5_E12temp_storage+84];
	selp.b32 	%r374, 0, %r373, %p55;
	add.s32 	%r1002, %r374, %r1001;
$L__BB8_91:
	add.s32 	%r514, %r1002, %r125;
	add.s32 	%r515, %r126, %r514;
	add.s32 	%r516, %r127, %r515;
	add.s32 	%r517, %r128, %r516;
	add.s32 	%r518, %r129, %r517;
	add.s32 	%r519, %r130, %r518;
	add.s32 	%r520, %r131, %r519;
	add.s32 	%r521, %r132, %r520;
	add.s32 	%r522, %r133, %r521;
	add.s32 	%r523, %r134, %r522;
	add.s32 	%r524, %r135, %r523;
	add.s32 	%r525, %r136, %r524;
	add.s32 	%r526, %r137, %r525;
	add.s32 	%r527, %r138, %r526;
	add.s32 	%r528, %r139, %r527;
	add.s32 	%r529, %r140, %r528;
	add.s32 	%r530, %r141, %r529;
	add.s32 	%r531, %r142, %r530;
	bar.sync 	0;
	st.shared.u32 	[%r124], %r1002;
	st.shared.u32 	[%r124+4], %r514;
	st.shared.u32 	[%r124+8], %r515;
	st.shared.u32 	[%r124+12], %r516;
	st.shared.u32 	[%r124+16], %r517;
	st.shared.u32 	[%r124+20], %r518;
	st.shared.u32 	[%r124+24], %r519;
	st.shared.u32 	[%r124+28], %r520;
	st.shared.u32 	[%r124+32], %r521;
	st.shared.u32 	[%r124+36], %r522;
	st.shared.u32 	[%r124+40], %r523;
	st.shared.u32 	[%r124+44], %r524;
	st.shared.u32 	[%r124+48], %r525;
	st.shared.u32 	[%r124+52], %r526;
	st.shared.u32 	[%r124+56], %r527;
	st.shared.u32 	[%r124+60], %r528;
	st.shared.u32 	[%r124+64], %r529;
	st.shared.u32 	[%r124+68], %r530;
	st.shared.u32 	[%r124+72], %r531;
	bar.warp.sync 	-1;
	ld.shared.u32 	%r185, [%r123];
	ld.shared.u32 	%r186, [%r123+128];
	ld.shared.u32 	%r187, [%r123+256];
	ld.shared.u32 	%r188, [%r123+384];
	ld.shared.u32 	%r189, [%r123+512];
	ld.shared.u32 	%r190, [%r123+640];
	ld.shared.u32 	%r191, [%r123+768];
	ld.shared.u32 	%r192, [%r123+896];
	ld.shared.u32 	%r193, [%r123+1024];
	ld.shared.u32 	%r194, [%r123+1152];
	ld.shared.u32 	%r195, [%r123+1280];
	ld.shared.u32 	%r196, [%r123+1408];
	ld.shared.u32 	%r197, [%r123+1536];
	ld.shared.u32 	%r198, [%r123+1664];
	ld.shared.u32 	%r199, [%r123+1792];
	ld.shared.u32 	%r200, [%r123+1920];
	ld.shared.u32 	%r201, [%r123+2048];
	ld.shared.u32 	%r202, [%r123+2176];
	ld.shared.u32 	%r203, [%r123+2304];
	setp.ne.s32 	%p80, %r76, 0;
	@%p80 bra 	$L__BB8_93;
	st.volatile.shared.u32 	[_ZZN3cub18CUB_300001_SM_10006detail4scan16DeviceScanKernelINS2_10policy_hubIiiimN4cuda3std3__44plusIvEEE10Policy1000EN6thrust24THRUST_300001_SM_1000_NS10device_ptrIiEENSD_6detail15normal_iteratorISF_EENS0_13ScanTileStateIiLb1EEES9_NS1_10InputValueIiPiEEmiLb0EiEEvT0_T1_T2_iT3_T4_T5_E12temp_storage+31616], %r75;
$L__BB8_93:
	bar.sync 	0;
	ld.volatile.shared.u32 	%r204, [_ZZN3cub18CUB_300001_SM_10006detail4scan16DeviceScanKernelINS2_10policy_hubIiiimN4cuda3std3__44plusIvEEE10Policy1000EN6thrust24THRUST_300001_SM_1000_NS10device_ptrIiEENSD_6detail15normal_iteratorISF_EENS0_13ScanTileStateIiLb1EEES9_NS1_10InputValueIiPiEEmiLb0EiEEvT0_T1_T2_iT3_T4_T5_E12temp_storage+31616];
	cvt.u64.u32 	%rd39, %r78;
	add.s64 	%rd40, %rd5, %rd39;
	setp.ge.s32 	%p81, %r78, %r204;
	shl.b64 	%rd41, %rd40, 2;
	add.s64 	%rd15, %rd4, %rd41;
	@%p81 bra 	$L__BB8_95;
	st.global.u32 	[%rd15], %r185;
$L__BB8_95:
	mov.u32 	%r532, %tid.x;
	and.b32  	%r533, %r532, 992;
	mul.lo.s32 	%r534, %r533, 19;
	and.b32  	%r535, %r532, 31;
	or.b32  	%r536, %r534, %r535;
	add.s32 	%r537, %r536, 32;
	setp.ge.s32 	%p82, %r537, %r204;
	@%p82 bra 	$L__BB8_97;
	st.global.u32 	[%rd15+128], %r186;
$L__BB8_97:
	add.s32 	%r543, %r536, 64;
	setp.ge.s32 	%p83, %r543, %r204;
	@%p83 bra 	$L__BB8_99;
	st.global.u32 	[%rd15+256], %r187;
$L__BB8_99:
	add.s32 	%r549, %r536, 96;
	setp.ge.s32 	%p84, %r549, %r204;
	@%p84 bra 	$L__BB8_101;
	st.global.u32 	[%rd15+384], %r188;
$L__BB8_101:
	add.s32 	%r555, %r536, 128;
	setp.ge.s32 	%p85, %r555, %r204;
	@%p85 bra 	$L__BB8_103;
	st.global.u32 	[%rd15+512], %r189;
$L__BB8_103:
	add.s32 	%r561, %r536, 160;
	setp.ge.s32 	%p86, %r561, %r204;
	@%p86 bra 	$L__BB8_105;
	st.global.u32 	[%rd15+640], %r190;
$L__BB8_105:
	add.s32 	%r567, %r536, 192;
	setp.ge.s32 	%p87, %r567, %r204;
	@%p87 bra 	$L__BB8_107;
	st.global.u32 	[%rd15+768], %r191;
$L__BB8_107:
	add.s32 	%r573, %r536, 224;
	setp.ge.s32 	%p88, %r573, %r204;
	@%p88 bra 	$L__BB8_109;
	st.global.u32 	[%rd15+896], %r192;
$L__BB8_109:
	setp.ge.s32 	%p89, %r95, %r204;
	@%p89 bra 	$L__BB8_111;
	st.global.u32 	[%rd15+1024], %r193;
$L__BB8_111:
	setp.ge.s32 	%p90, %r98, %r204;
	@%p90 bra 	$L__BB8_113;
	st.global.u32 	[%rd15+1152], %r194;
$L__BB8_113:
	add.s32 	%r579, %r536, 320;
	setp.ge.s32 	%p91, %r579, %r204;
	@%p91 bra 	$L__BB8_115;
	st.global.u32 	[%rd15+1280], %r195;
$L__BB8_115:
	add.s32 	%r585, %r536, 352;
	setp.ge.s32 	%p92, %r585, %r204;
	@%p92 bra 	$L__BB8_117;
	st.global.u32 	[%rd15+1408], %r196;
$L__BB8_117:
	add.s32 	%r591, %r536, 384;
	setp.ge.s32 	%p93, %r591, %r204;
	@%p93 bra 	$L__BB8_119;
	st.global.u32 	[%rd15+1536], %r197;
$L__BB8_119:
	add.s32 	%r597, %r536, 416;
	setp.ge.s32 	%p94, %r597, %r204;
	@%p94 bra 	$L__BB8_121;
	st.global.u32 	[%rd15+1664], %r198;
$L__BB8_121:
	add.s32 	%r603, %r536, 448;
	setp.ge.s32 	%p95, %r603, %r204;
	@%p95 bra 	$L__BB8_123;
	st.global.u32 	[%rd15+1792], %r199;
$L__BB8_123:
	add.s32 	%r609, %r536, 480;
	setp.ge.s32 	%p96, %r609, %r204;
	@%p96 bra 	$L__BB8_125;
	st.global.u32 	[%rd15+1920], %r200;
$L__BB8_125:
	add.s32 	%r615, %r536, 512;
	setp.ge.s32 	%p97, %r615, %r204;
	@%p97 bra 	$L__BB8_127;
	st.global.u32 	[%rd15+2048], %r201;
$L__BB8_127:
	setp.ge.s32 	%p98, %r115, %r204;
	@%p98 bra 	$L__BB8_129;
	st.global.u32 	[%rd15+2176], %r202;
$L__BB8_129:
	setp.ge.s32 	%p99, %r118, %r204;
	@%p99 bra 	$L__BB8_131;
	st.global.u32 	[%rd15+2304], %r203;
$L__BB8_131:
	ret;

}


// ===== COMPILED SASS (sm_100) =====

	.target	sm_100

	.elftype	@"ET_EXEC"


//--------------------- .note.nv.tkinfo           --------------------------
	.section	.note.nv.tkinfo,"",@"SHT_NOTE"
	.sectionflags	@"SHF_NOTE_NV_TKINFO"
	.tkinfo
        /*0018*/ 	.word	0x00000002
        /*0030*/ 	.string	""
        /*0030*/ 	.string	"ptxas"
        /*0030*/ 	.string	"Cuda compilation tools, release 13.0, V13.0.88"
        /*0030*/ 	.string	"Build cuda_13.0.r13.0/compiler.36424714_0"
        /*0030*/ 	.string	"-arch sm_100 -m 64 "



//--------------------- .note.nv.cuinfo           --------------------------
	.section	.note.nv.cuinfo,"",@"SHT_NOTE"
	.sectionflags	@"SHF_NOTE_NV_CUINFO"
        /*0018*/ 	.short	0x0002
        /*001a*/ 	.short	0x0064
        /*001c*/ 	.short	0x0082
	.zero		2


//--------------------- .nv.info                  --------------------------
	.section	.nv.info,"",@"SHT_CUDA_INFO"
	.align	4


	//----- nvinfo : EIATTR_REGCOUNT
	.align		4
        /*0000*/ 	.byte	0x04, 0x2f
        /*0002*/ 	.short	(.L_46 - .L_45)
	.align		4
.L_45:
        /*0004*/ 	.word	index@(_Z22count_neighbors_kernelPK7Point3DPiif)
        /*0008*/ 	.word	0x00000015


	//----- nvinfo : EIATTR_FRAME_SIZE
	.align		4
.L_46:
        /*000c*/ 	.byte	0x04, 0x11
        /*000e*/ 	.short	(.L_48 - .L_47)
	.align		4
.L_47:
        /*0010*/ 	.word	index@($__internal_1_$__cuda_sm20_sqrt_rn_f32_slowpath)
        /*0014*/ 	.word	0x00000000


	//----- nvinfo : EIATTR_FRAME_SIZE
	.align		4
.L_48:
        /*0018*/ 	.byte	0x04, 0x11
        /*001a*/ 	.short	(.L_50 - .L_49)
	.align		4
.L_49:
        /*001c*/ 	.word	index@(_Z22count_neighbors_kernelPK7Point3DPiif)
        /*0020*/ 	.word	0x00000000


	//----- nvinfo : EIATTR_REGCOUNT
	.align		4
.L_50:
        /*0024*/ 	.byte	0x04, 0x2f
        /*0026*/ 	.short	(.L_52 - .L_51)
	.align		4
.L_51:
        /*0028*/ 	.word	index@(_Z24construct_adjacency_listPK7Point3DPiS2_if)
        /*002c*/ 	.word	0x0000001d


	//----- nvinfo : EIATTR_FRAME_SIZE
	.align		4
.L_52:
        /*0030*/ 	.byte	0x04, 0x11
        /*0032*/ 	.short	(.L_54 - .L_53)
	.align		4
.L_53:
        /*0034*/ 	.word	index@($__internal_0_$__cuda_sm20_sqrt_rn_f32_slowpath)
        /*0038*/ 	.word	0x00000000


	//----- nvinfo : EIATTR_FRAME_SIZE
	.align		4
.L_54:
        /*003c*/ 	.byte	0x04, 0x11
        /*003e*/ 	.short	(.L_56 - .L_55)
	.align		4
.L_55:
        /*0040*/ 	.word	index@(_Z24construct_adjacency_listPK7Point3DPiS2_if)
        /*0044*/ 	.word	0x00000000


	//----- nvinfo : EIATTR_REGCOUNT
	.align		4
.L_56:
        /*0048*/ 	.byte	0x04, 0x2f
        /*004a*/ 	.short	(.L_58 - .L_57)
	.align		4
.L_57:
        /*004c*/ 	.word	index@(_Z27identify_core_points_kernelPKiPiii)
        /*0050*/ 	.word	0x0000000c


	//----- nvinfo : EIATTR_FRAME_SIZE
	.align		4
.L_58:
        /*0054*/ 	.byte	0x04, 0x11
        /*0056*/ 	.short	(.L_60 - .L_59)
	.align		4
.L_59:
        /*0058*/ 	.word	index@(_Z27identify_core_points_kernelPKiPiii)
        /*005c*/ 	.word	0x00000000


	//----- nvinfo : EIATTR_REGCOUNT
	.align		4
.L_60:
        /*0060*/ 	.byte	0x04, 0x2f
        /*0062*/ 	.short	(.L_62 - .L_61)
	.align		4
.L_61:
        /*0064*/ 	.word	index@(_Z20bfs_propagate_kernelPKiS0_PiPbS2_S0_iiS2_)
        /*0068*/ 	.word	0x0000001a


	//----- nvinfo : EIATTR_FRAME_SIZE
	.align		4
.L_62:
        /*006c*/ 	.byte	0x04, 0x11
        /*006e*/ 	.short	(.L_64 - .L_63)
	.align		4
.L_63:
        /*0070*/ 	.word	index@(_Z20bfs_propagate_kernelPKiS0_PiPbS2_S0_iiS2_)
        /*0074*/ 	.word	0x00000000


	//----- nvinfo : EIATTR_REGCOUNT
	.align		4
.L_64:
        /*0078*/ 	.byte	0x04, 0x2f
        /*007a*/ 	.short	(.L_66 - .L_65)
	.align		4
.L_65:
        /*007c*/ 	.word	index@(_ZN3cub18CUB_300001_SM_10006detail11EmptyKernelIvEEvv)
        /*0080*/ 	.word	0x00000004


	//----- nvinfo : EIATTR_FRAME_SIZE
	.align		4
.L_66:
        /*0084*/ 	.byte	0x04, 0x11
        /*0086*/ 	.short	(.L_68 - .L_67)
	.align		4
.L_67:
        /*0088*/ 	.word	index@(_ZN3cub18CUB_300001_SM_10006detail11EmptyKernelIvEEvv)
        /*008c*/ 	.word	0x00000000


	//----- nvinfo : EIATTR_REGCOUNT
	.align		4
.L_68:
        /*0090*/ 	.byte	0x04, 0x2f
        /*0092*/ 	.short	(.L_70 - .L_69)
	.align		4
.L_69:
        /*0094*/ 	.word	index@(_ZN3cub18CUB_300001_SM_10006detail8for_each13static_kernelINS2_12policy_hub_t12policy_500_tEmN6thrust24THRUST_300001_SM_1000_NS8cuda_cub20__uninitialized_fill7functorINS7_10device_ptrIiEEiEEEEvT0_T1_)
        /*0098*/ 	.word	0x00000008


	//----- nvinfo : EIATTR_FRAME_SIZE
	.align		4
.L_70:
        /*009c*/ 	.byte	0x04, 0x11
        /*009e*/ 	.short	(.L_72 - .L_71)
	.align		4
.L_71:
        /*00a0*/ 	.word	index@(_ZN3cub18CUB_300001_SM_10006detail8for_each13static_kernelINS2_12policy_hub_t12policy_500_tEmN6thrust24THRUST_300001_SM_1000_NS8cuda_cub20__uninitialized_fill7functorINS7_10device_ptrIiEEiEEEEvT0_T1_)
        /*00a4*/ 	.word	0x00000000


	//----- nvinfo : EIATTR_REGCOUNT
	.align		4
.L_72:
        /*00a8*/ 	.byte	0x04, 0x2f
        /*00aa*/ 	.short	(.L_74 - .L_73)
	.align		4
.L_73:
        /*00ac*/ 	.word	index@(_ZN3cub18CUB_300001_SM_10006detail4scan20DeviceScanInitKernelINS0_13ScanTileStateIiLb1EEEEEvT_i)
        /*00b0*/ 	.word	0x00000008


	//----- nvinfo : EIATTR_FRAME_SIZE
	.align		4
.L_74:
        /*00b4*/ 	.byte	0x04, 0x11
        /*00b6*/ 	.short	(.L_76 - .L_75)
	.align		4
.L_75:
        /*00b8*/ 	.word	index@(_ZN3cub18CUB_300001_SM_10006detail4scan20DeviceScanInitKernelINS0_13ScanTileStateIiLb1EEEEEvT_i)
        /*00bc*/ 	.word	0x00000000


	//----- nvinfo : EIATTR_REGCOUNT
	.align		4
.L_76:
        /*00c0*/ 	.byte	0x04, 0x2f
        /*00c2*/ 	.short	(.L_78 - .L_77)
	.align		4
.L_77:
        /*00c4*/ 	.word	index@(_ZN3cub18CUB_300001_SM_10006detail4scan16DeviceScanKernelINS2_10policy_hubIiiijN4cuda3std3__44plusIvEEE10Policy1000EN6thrust24THRUST_300001_SM_1000_NS10device_ptrIiEENSD_6detail15normal_iteratorISF_EENS0_13ScanTileStateIiLb1EEES9_NS1_10InputValueIiPiEEjiLb0EiEEvT0_T1_T2_iT3_T4_T5_)
        /*00c8*/ 	.word	0x00000038


	//----- nvinfo : EIATTR_FRAME_SIZE
	.align		4
.L_78:
        /*00cc*/ 	.byte	0x04, 0x11
        /*00ce*/ 	.short	(.L_80 - .L_79)
	.align		4
.L_79:
        /*00d0*/ 	.word	index@(_ZN3cub18CUB_300001_SM_10006detail4scan16DeviceScanKernelINS2_10policy_hubIiiijN4cuda3std3__44plusIvEEE10Policy1000EN6thrust24THRUST_300001_SM_1000_NS10device_ptrIiEENSD_6detail15normal_iteratorISF_EENS0_13ScanTileStateIiLb1EEES9_NS1_10InputValueIiPiEEjiLb0EiEEvT0_T1_T2_iT3_T4_T5_)
        /*00d4*/ 	.word	0x00000000


	//----- nvinfo : EIATTR_REGCOUNT
	.align		4
.L_80:
        /*00d8*/ 	.byte	0x04, 0x2f
        /*00da*/ 	.short	(.L_82 - .L_81)
	.align		4
.L_81:
        /*00dc*/ 	.word	index@(_ZN3cub18CUB_300001_SM_10006detail4scan16DeviceScanKernelINS2_10policy_hubIiiimN4cuda3std3__44plusIvEEE10Policy1000EN6thrust24THRUST_300001_SM_1000_NS10device_ptrIiEENSD_6detail15normal_iteratorISF_EENS0_13ScanTileStateIiLb1EEES9_NS1_10InputValueIiPiEEmiLb0EiEEvT0_T1_T2_iT3_T4_T5_)
        /*00e0*/ 	.word	0x00000030


	//----- nvinfo : EIATTR_FRAME_SIZE
	.align		4
.L_82:
        /*00e4*/ 	.byte	0x04, 0x11
        /*00e6*/ 	.short	(.L_84 - .L_83)
	.align		4
.L_83:
        /*00e8*/ 	.word	index@(_ZN3cub18CUB_300001_SM_10006detail4scan16DeviceScanKernelINS2_10policy_hubIiiimN4cuda3std3__44plusIvEEE10Policy1000EN6thrust24THRUST_300001_SM_1000_NS10device_ptrIiEENSD_6detail15normal_iteratorISF_EENS0_13ScanTileStateIiLb1EEES9_NS1_10InputValueIiPiEEmiLb0EiEEvT0_T1_T2_iT3_T4_T5_)
        /*00ec*/ 	.word	0x00000000


	//----- nvinfo : EIATTR_MIN_STACK_SIZE
	.align		4
.L_84:
        /*00f0*/ 	.byte	0x04, 0x12
        /*00f2*/ 	.short	(.L_86 - .L_85)
	.align		4
.L_85:
        /*00f4*/ 	.word	index@(_ZN3cub18CUB_300001_SM_10006detail4scan16DeviceScanKernelINS2_10policy_hubIiiimN4cuda3std3__44plusIvEEE10Policy1000EN6thrust24THRUST_300001_SM_1000_NS10device_ptrIiEENSD_6detail15normal_iteratorISF_EENS0_13ScanTileStateIiLb1EEES9_NS1_10InputValueIiPiEEmiLb0EiEEvT0_T1_T2_iT3_T4_T5_)
        /*00f8*/ 	.word	0x00000000


	//----- nvinfo : EIATTR_MIN_STACK_SIZE
	.align		4
.L_86:
        /*00fc*/ 	.byte	0x04, 0x12
        /*00fe*/ 	.short	(.L_88 - .L_87)
	.align		4
.L_87:
        /*0100*/ 	.word	index@(_ZN3cub18CUB_300001_SM_10006detail4scan16DeviceScanKernelINS2_10policy_hubIiiijN4cuda3std3__44plusIvEEE10Policy1000EN6thrust24THRUST_300001_SM_1000_NS10device_ptrIiEENSD_6detail15normal_iteratorISF_EENS0_13ScanTileStateIiLb1EEES9_NS1_10InputValueIiPiEEjiLb0EiEEvT0_T1_T2_iT3_T4_T5_)
        /*0104*/ 	.word	0x00000000


	//----- nvinfo : EIATTR_MIN_STACK_SIZE
	.align		4
.L_88:
        /*0108*/ 	.byte	0x04, 0x12
        /*010a*/ 	.short	(.L_90 - .L_89)
	.align		4
.L_89:
        /*010c*/ 	.word	index@(_ZN3cub18CUB_300001_SM_10006detail4scan20DeviceScanInitKernelINS0_13ScanTileStateIiLb1EEEEEvT_i)
        /*0110*/ 	.word	0x00000000


	//----- nvinfo : EIATTR_MIN_STACK_SIZE
	.align		4
.L_90:
        /*0114*/ 	.byte	0x04, 0x12
        /*0116*/ 	.short	(.L_92 - .L_91)
	.align		4
.L_91:
        /*0118*/ 	.word	index@(_ZN3cub18CUB_300001_SM_10006detail8for_each13static_kernelINS2_12policy_hub_t12policy_500_tEmN6thrust24THRUST_300001_SM_1000_NS8cuda_cub20__uninitialized_fill7functorINS7_10device_ptrIiEEiEEEEvT0_T1_)
        /*011c*/ 	.word	0x00000000


	//----- nvinfo : EIATTR_MIN_STACK_SIZE
	.align		4
.L_92:
        /*0120*/ 	.byte	0x04, 0x12
        /*0122*/ 	.short	(.L_94 - .L_93)
	.align		4
.L_93:
        /*0124*/ 	.word	index@(_ZN3cub18CUB_300001_SM_10006detail11EmptyKernelIvEEvv)
        /*0128*/ 	.word	0x00000000


	//----- nvinfo : EIATTR_MIN_STACK_SIZE
	.align		4
.L_94:
        /*012c*/ 	.byte	0x04, 0x12
        /*012e*/ 	.short	(.L_96 - .L_95)
	.align		4
.L_95:
        /*0130*/ 	.word	index@(_Z20bfs_propagate_kernelPKiS0_PiPbS2_S0_iiS2_)
        /*0134*/ 	.word	0x00000000


	//----- nvinfo : EIATTR_MIN_STACK_SIZE
	.align		4
.L_96:
        /*0138*/ 	.byte	0x04, 0x12
        /*013a*/ 	.short	(.L_98 - .L_97)
	.align		4
.L_97:
        /*013c*/ 	.word	index@(_Z27identify_core_points_kernelPKiPiii)
        /*0140*/ 	.word	0x00000000


	//----- nvinfo : EIATTR_MIN_STACK_SIZE
	.align		4
.L_98:
        /*0144*/ 	.byte	0x04, 0x12
        /*0146*/ 	.short	(.L_100 - .L_99)
	.align		4
.L_99:
        /*0148*/ 	.word	index@(_Z24construct_adjacency_listPK7Point3DPiS2_if)
        /*014c*/ 	.word	0x00000000


	//----- nvinfo : EIATTR_MIN_STACK_SIZE
	.align		4
.L_100:
        /*0150*/ 	.byte	0x04, 0x12
        /*0152*/ 	.short	(.L_102 - .L_101)
	.align		4
.L_101:
        /*0154*/ 	.word	index@(_Z22count_neighbors_kernelPK7Point3DPiif)
        /*0158*/ 	.word	0x00000000
.L_102:


//--------------------- .nv.compat                --------------------------
	.section	.nv.compat,"",@"SHT_CUDA_COMPAT_INFO"
	.align	4
        /*0000*/ 	.byte	0x02, 0x09, 0x00, 0x00, 0x02, 0x02, 0x01, 0x00, 0x02, 0x05, 0x05, 0x00, 0x03, 0x07, 0x01, 0x01
        /*0010*/ 	.byte	0x02, 0x03, 0x00, 0x00, 0x02, 0x06, 0x01, 0x00, 0x04, 0x0b, 0x08, 0x00, 0x01, 0x00, 0x00, 0x00
        /*0020*/ 	.byte	0x00, 0x00, 0x00, 0x00


//--------------------- .nv.info._ZN3cub18CUB_300001_SM_10006detail4scan16DeviceScanKernelINS2_10policy_hubIiiimN4cuda3std3__44plusIvEEE10Policy1000EN6thrust24THRUST_300001_SM_1000_NS10device_ptrIiEENSD_6detail15normal_iteratorISF_EENS0_13ScanTileStateIiLb1EEES9_NS1_10InputValueIiPiEEmiLb0EiEEvT0_T1_T2_iT3_T4_T5_ --------------------------
	.section	.nv.info._ZN3cub18CUB_300001_SM_10006detail4scan16DeviceScanKernelINS2_10policy_hubIiiimN4cuda3std3__44plusIvEEE10Policy1000EN6thrust24THRUST_300001_SM_1000_NS10device_ptrIiEENSD_6detail15normal_iteratorISF_EENS0_13ScanTileStateIiLb1EEES9_NS1_10InputValueIiPiEEmiLb0EiEEvT0_T1_T2_iT3_T4_T5_,"",@"SHT_CUDA_INFO"
	.sectionflags	@""
	.align	4


	//----- nvinfo : EIATTR_CUDA_API_VERSION
	.align		4
        /*0000*/ 	.byte	0x04, 0x37
        /*0002*/ 	.short	(.L_104 - .L_103)
.L_103:
        /*0004*/ 	.word	0x00000082


	//----- nvinfo : EIATTR_KPARAM_INFO
	.align		4
.L_104:
        /*0008*/ 	.byte	0x04, 0x17
        /*000a*/ 	.short	(.L_106 - .L_105)
.L_105:
        /*000c*/ 	.word	0x00000000
        /*0010*/ 	.short	0x0006
        /*0012*/ 	.short	0x0030
        /*0014*/ 	.byte	0x00, 0xf0, 0x21, 0x00


	//----- nvinfo : EIATTR_KPARAM_INFO
	.align		4
.L_106:
        /*0018*/ 	.byte	0x04, 0x17
        /*001a*/ 	.short	(.L_108 - .L_107)
.L_107:
        /*001c*/ 	.word	0x00000000
        /*0020*/ 	.short	0x0005
        /*0022*/ 	.short	0x0020
        /*0024*/ 	.byte	0x00, 0xf0, 0x41, 0x00


	//----- nvinfo : EIATTR_KPARAM_INFO
	.align		4
.L_108:
        /*0028*/ 	.byte	0x04, 0x17
        /*002a*/ 	.short	(.L_110 - .L_109)
.L_109:
        /*002c*/ 	.word	0x00000000
        /*0030*/ 	.short	0x0004
        /*0032*/ 	.short	0x001c
        /*0034*/ 	.byte	0x00, 0xf0, 0x05, 0x00


	//----- nvinfo : EIATTR_KPARAM_INFO
	.align		4
.L_110:
        /*0038*/ 	.byte	0x04, 0x17
        /*003a*/ 	.short	(.L_112 - .L_111)
.L_111:
        /*003c*/ 	.word	0x00000000
        /*0040*/ 	.short	0x0003
        /*0042*/ 	.short	0x0018
        /*0044*/ 	.byte	0x00, 0xf0, 0x11, 0x00


	//----- nvinfo : EIATTR_KPARAM_INFO
	.align		4
.L_112:
        /*0048*/ 	.byte	0x04, 0x17
        /*004a*/ 	.short	(.L_114 - .L_113)
.L_113:
        /*004c*/ 	.word	0x00000000
        /*0050*/ 	.short	0x0002
        /*0052*/ 	.short	0x0010
        /*0054*/ 	.byte	0x00, 0xf0, 0x21, 0x00


	//----- nvinfo : EIATTR_KPARAM_INFO
	.align		4
.L_114:
        /*0058*/ 	.byte	0x04, 0x17
        /*005a*/ 	.short	(.L_116 - .L_115)
.L_115:
        /*005c*/ 	.word	0x00000000
        /*0060*/ 	.short	0x0001
        /*0062*/ 	.short	0x0008
        /*0064*/ 	.byte	0x00, 0xf0, 0x21, 0x00


	//----- nvinfo : EIATTR_KPARAM_INFO
	.align		4
.L_116:
        /*0068*/ 	.byte	0x04, 0x17
        /*006a*/ 	.short	(.L_118 - .L_117)
.L_117:
        /*006c*/ 	.word	0x00000000
        /*0070*/ 	.short	0x0000
        /*0072*/ 	.short	0x0000
        /*0074*/ 	.byte	0x00, 0xf0, 0x21, 0x00


	//----- nvinfo : EIATTR_SPARSE_MMA_MASK
	.align		4
.L_118:
        /*0078*/ 	.byte	0x03, 0x50
        /*007a*/ 	.short	0x0000


	//----- nvinfo : EIATTR_MAXREG_COUNT
	.align		4
        /*007c*/ 	.byte	0x03, 0x1b
        /*007e*/ 	.short	0x0080


	//----- nvinfo : EIATTR_NUM_BARRIERS
	.align		4
        /*0080*/ 	.byte	0x02, 0x4c
        /*0082*/ 	.byte	0x01
	.zero		1


	//----- nvinfo : EIATTR_MERCURY_ISA_VERSION
	.align		4
        /*0084*/ 	.byte	0x03, 0x5f
        /*0086*/ 	.short	0x0101


	//----- nvinfo : EIATTR_COOP_GROUP_MASK_REGIDS
	.align		4
        /*0088*/ 	.byte	0x04, 0x29
        /*008a*/ 	.short	(.L_120 - .L_119)


	//   ....[0]....
.L_119:
        /*008c*/ 	.word	0xffffffff


	//   ....[1]....
        /*0090*/ 	.word	0xffffffff


	//   ....[2]....
        /*0094*/ 	.word	0xffffffff


	//   ....[3]....
        /*0098*/ 	.word	0xffffffff


	//   ....[4]....
        /*009c*/ 	.word	0xffffffff


	//   ....[5]....
        /*00a0*/ 	.word	0xffffffff


	//   ....[6]....
        /*00a4*/ 	.word	0xffffffff


	//   ....[7]....
        /*00a8*/ 	.word	0xffffffff


	//   ....[8]....
        /*00ac*/ 	.word	0xffffffff


	//   ....[9]....
        /*00b0*/ 	.word	0xffffffff


	//   ....[10]....
        /*00b4*/ 	.word	0xffffffff


	//   ....[11]....
        /*00b8*/ 	.word	0xffffffff


	//   ....[12]....
        /*00bc*/ 	.word	0xffffffff


	//   ....[13]....
        /*00c0*/ 	.word	0xffffffff


	//   ....[14]....
        /*00c4*/ 	.word	0xffffffff


	//   ....[15]....
        /*00c8*/ 	.word	0xffffffff


	//   ....[16]....
        /*00cc*/ 	.word	0xffffffff


	//   ....[17]....
        /*00d0*/ 	.word	0xffffffff


	//   ....[18]....
        /*00d4*/ 	.word	0xffffffff


	//   ....[19]....
        /*00d8*/ 	.word	0xffffffff


	//   ....[20]....
        /*00dc*/ 	.word	0xffffffff


	//   ....[21]....
        /*00e0*/ 	.word	0xffffffff


	//   ....[22]....
        /*00e4*/ 	.word	0xffffffff


	//   ....[23]....
        /*00e8*/ 	.word	0xffffffff


	//   ....[24]....
        /*00ec*/ 	.word	0xffffffff


	//   ....[25]....
        /*00f0*/ 	.word	0xffffffff


	//   ....[26]....
        /*00f4*/ 	.word	0xffffffff


	//   ....[27]....
        /*00f8*/ 	.word	0xffffffff


	//   ....[28]....
        /*00fc*/ 	.word	0xffffffff


	//   ....[29]....
        /*0100*/ 	.word	0xffffffff


	//   ....[30]....
        /*0104*/ 	.word	0xffffffff


	//   ....[31]....
        /*0108*/ 	.word	0xffffffff


	//   ....[32]....
        /*010c*/ 	.word	0xffffffff


	//   ....[33]....
        /*0110*/ 	.word	0xffffffff


	//   ....[34]....
        /*0114*/ 	.word	0xffffffff


	//   ....[35]....
        /*0118*/ 	.word	0xffffffff


	//   ....[36]....
        /*011c*/ 	.word	0xffffffff


	//   ....[37]....
        /*0120*/ 	.word	0xffffffff


	//   ....[38]....
        /*0124*/ 	.word	0xffffffff


	//   ....[39]....
        /*0128*/ 	.word	0xffffffff


	//   ....[40]....
        /*012c*/ 	.word	0xffffffff


	//   ....[41]....
        /*0130*/ 	.word	0xffffffff


	//   ....[42]....
        /*0134*/ 	.word	0xffffffff


	//   ....[43]....
        /*0138*/ 	.word	0xffffffff


	//   ....[44]....
        /*013c*/ 	.word	0xffffffff


	//   ....[45]....
        /*0140*/ 	.word	0xffffffff


	//   ....[46]....
        /*0144*/ 	.word	0xffffffff


	//   ....[47]....
        /*0148*/ 	.word	0xffffffff


	//   ....[48]....
        /*014c*/ 	.word	0xffffffff


	//   ....[49]....
        /*0150*/ 	.word	0xffffffff


	//   ....[50]....
        /*0154*/ 	.word	0xffffffff


	//   ....[51]....
        /*0158*/ 	.word	0xffffffff


	//   ....[52]....
        /*015c*/ 	.word	0xffffffff


	//   ....[53]....
        /*0160*/ 	.word	0xffffffff


	//   ....[54]....
        /*0164*/ 	.word	0xffffffff


	//   ....[55]....
        /*0168*/ 	.word	0xffffffff


	//   ....[56]....
        /*016c*/ 	.word	0xffffffff


	//   ....[57]....
        /*0170*/ 	.word	0xffffffff


	//   ....[58]....
        /*0174*/ 	.word	0xffffffff


	//   ....[59]....
        /*0178*/ 	.word	0xffffffff


	//   ....[60]....
        /*017c*/ 	.word	0x0500000a


	//   ....[61]....
        /*0180*/ 	.word	0x0500000a


	//   ....[62]....
        /*0184*/ 	.word	0x0500000a


	//   ....[63]....
        /*0188*/ 	.word	0x0500000a


	//   ....[64]....
        /*018c*/ 	.word	0x0500000a


	//   ....[65]....
        /*0190*/ 	.word	0x0500000a


	//   ....[66]....
        /*0194*/ 	.word	0x0500000a


	//   ....[67]....
        /*0198*/ 	.word	0x0500000a


	//   ....[68]....
        /*019c*/ 	.word	0x0500000a


	//   ....[69]....
        /*01a0*/ 	.word	0x0500000a


	//   ....[70]....
        /*01a4*/ 	.word	0x0500000a


	//   ....[71]....
        /*01a8*/ 	.word	0x0500000a


	//   ....[72]....
        /*01ac*/ 	.word	0x0500000a


	//   ....[73]....
        /*01b0*/ 	.word	0x0500000a


	//   ....[74]....
        /*01b4*/ 	.word	0x0500000a


	//   ....[75]....
        /*01b8*/ 	.word	0x0500000a


	//   ....[76]....
        /*01bc*/ 	.word	0x0500000a


	//   ....[77]....
        /*01c0*/ 	.word	0x0500000a


	//   ....[78]....
        /*01c4*/ 	.word	0x0500000a


	//   ....[79]....
        /*01c8*/ 	.word	0x0500000a


	//   ....[80]....
        /*01cc*/ 	.word	0x0500000a


	//   ....[81]....
        /*01d0*/ 	.word	0x0500000a


	//   ....[82]....
        /*01d4*/ 	.word	0x0500000a


	//   ....[83]....
        /*01d8*/ 	.word	0x0500000a


	//   ....[84]....
        /*01dc*/ 	.word	0x0500000a


	//   ....[85]....
        /*01e0*/ 	.word	0x0500000a


	//   ....[86]....
        /*01e4*/ 	.word	0x0500000a


	//   ....[87]....
        /*01e8*/ 	.word	0x0500000a


	//   ....[88]....
        /*01ec*/ 	.word	0x0500000a


	//   ....[89]....
        /*01f0*/ 	.word	0x0500000a


	//   ....[90]....
        /*01f4*/ 	.word	0x0500000a


	//   ....[91]....
        /*01f8*/ 	.word	0x0500000a


	//   ....[92]....
        /*01fc*/ 	.word	0x0500000a


	//   ....[93]....
        /*0200*/ 	.word	0x0500000a


	//   ....[94]....
        /*0204*/ 	.word	0x0500000a


	//   ....[95]....
        /*0208*/ 	.word	0x0500000a


	//----- nvinfo : EIATTR_COOP_GROUP_INSTR_OFFSETS
	.align		4
.L_120:
        /*020c*/ 	.byte	0x04, 0x28
        /*020e*/ 	.short	(.L_122 - .L_121)


	//   ....[0]....
.L_121:
        /*0210*/ 	.word	0x000004d0


	//   ....[1]....
        /*0214*/ 	.word	0x000006f0


	//   ....[2]....
        /*0218*/ 	.word	0x00000710


	//   ....[3]....
        /*021c*/ 	.word	0x00000730


	//   ....[4]....
        /*0220*/ 	.word	0x00000750


	//   ....[5]....
        /*0224*/ 	.word	0x00000770


	//   ....[6]....
        /*0228*/ 	.word	0x00000b80


	//   ....[7]....
        /*022c*/ 	.word	0x00000ba0


	//   ....[8]....
        /*0230*/ 	.word	0x00000bc0


	//   ....[9]....
        /*0234*/ 	.word	0x00000be0


	//   ....[10]....
        /*0238*/ 	.word	0x00000c00


	//   ....[11]....
        /*023c*/ 	.word	0x00001000


	//   ....[12]....
        /*0240*/ 	.word	0x00001090


	//   ....[13]....
        /*0244*/ 	.word	0x000010f0


	//   ....[14]....
        /*0248*/ 	.word	0x00001160


	//   ....[15]....
        /*024c*/ 	.word	0x000011c0


	//   ....[16]....
        /*0250*/ 	.word	0x00001210


	//   ....[17]....
        /*0254*/ 	.word	0x00001270


	//   ....[18]....
        /*0258*/ 	.word	0x000012c0


	//   ....[19]....
        /*025c*/ 	.word	0x000012e0


	//   ....[20]....
        /*0260*/ 	.word	0x000013a0


	//   ....[21]....
        /*0264*/ 	.word	0x00001430


	//   ....[22]....
        /*0268*/ 	.word	0x00001480


	//   ....[23]....
        /*026c*/ 	.word	0x000014e0


	//   ....[24]....
        /*0270*/ 	.word	0x00001540


	//   ....[25]....
        /*0274*/ 	.word	0x00001580


	//   ....[26]....
        /*0278*/ 	.word	0x000015c0


	//   ....[27]....
        /*027c*/ 	.word	0x00001600


	//   ....[28]....
        /*0280*/ 	.word	0x00001610


	//   ....[29]....
        /*0284*/ 	.word	0x00001a50


	//   ....[30]....
        /*0288*/ 	.word	0x00002430


	//   ....[31]....
        /*028c*/ 	.word	0x00002650


	//   ....[32]....
        /*0290*/ 	.word	0x00002670


	//   ....[33]....
        /*0294*/ 	.word	0x00002690


	//   ....[34]....
        /*0298*/ 	.word	0x000026b0


	//   ....[35]....
        /*029c*/ 	.word	0x000026d0


	//   ....[36]....
        /*02a0*/ 	.word	0x00002a60


	//   ....[37]....
        /*02a4*/ 	.word	0x00002a80


	//   ....[38]....
        /*02a8*/ 	.word	0x00002aa0


	//   ....[39]....
        /*02ac*/ 	.word	0x00002ac0


	//   ....[40]....
        /*02b0*/ 	.word	0x00002ae0


	//   ....[41]....
        /*02b4*/ 	.word	0x00002ee0


	//   ....[42]....
        /*02b8*/ 	.word	0x00002f70


	//   ....[43]....
        /*02bc*/ 	.word	0x00002fd0


	//   ....[44]....
        /*02c0*/ 	.word	0x00003030


	//   ....[45]....
        /*02c4*/ 	.word	0x00003090


	//   ....[46]....
        /*02c8*/ 	.word	0x000030f0


	//   ....[47]....
        /*02cc*/ 	.word	0x00003140


	//   ....[48]....
        /*02d0*/ 	.word	0x000031b0


	//   ....[49]....
        /*02d4*/ 	.word	0x000031c0


	//   ....[50]....
        /*02d8*/ 	.word	0x00003280


	//   ....[51]....
        /*02dc*/ 	.word	0x00003310


	//   ....[52]....
        /*02e0*/ 	.word	0x00003360


	//   ....[53]....
        /*02e4*/ 	.word	0x000033d0


	//   ....[54]....
        /*02e8*/ 	.word	0x00003430


	//   ....[55]....
        /*02ec*/ 	.word	0x00003480


	//   ....[56]....
        /*02f0*/ 	.word	0x000034c0


	//   ....[57]....
        /*02f4*/ 	.word	0x00003520


	//   ....[58]....
        /*02f8*/ 	.word	0x00003530


	//   ....[59]....
        /*02fc*/ 	.word	0x000039a0


	//   ....[60]....
        /*0300*/ 	.word	0x00003f30


	//   ....[61]....
        /*0304*/ 	.word	0x00003fb0


	//   ....[62]....
        /*0308*/ 	.word	0x00004040


	//   ....[63]....
        /*030c*/ 	.word	0x00004120


	//   ....[64]....
        /*0310*/ 	.word	0x000041a0


	//   ....[65]....
        /*0314*/ 	.word	0x00004230


	//   ....[66]....
        /*0318*/ 	.word	0x000042b0


	//   ....[67]....
        /*031c*/ 	.word	0x00004330


	//   ....[68]....
        /*0320*/ 	.word	0x00004360


	//   ....[69]....
        /*0324*/ 	.word	0x00004430


	//   ....[70]....
        /*0328*/ 	.word	0x000044b0


	//   ....[71]....
        /*032c*/ 	.word	0x00004530


	//   ....[72]....
        /*0330*/ 	.word	0x000045e0


	//   ....[73]....
        /*0334*/ 	.word	0x00004670


	//   ....[74]....
        /*0338*/ 	.word	0x000046f0


	//   ....[75]....
        /*033c*/ 	.word	0x00004760


	//   ....[76]....
        /*0340*/ 	.word	0x000047e0


	//   ....[77]....
        /*0344*/ 	.word	0x00004840


	//   ....[78]....
        /*0348*/ 	.word	0x000048b0


	//   ....[79]....
        /*034c*/ 	.word	0x00004930


	//   ....[80]....
        /*0350*/ 	.word	0x000049d0


	//   ....[81]....
        /*0354*/ 	.word	0x00004a90


	//   ....[82]....
        /*0358*/ 	.word	0x00004b30


	//   ....[83]....
        /*035c*/ 	.word	0x00004bc0


	//   ....[84]....
        /*0360*/ 	.word	0x00004c50


	//   ....[85]....
        /*0364*/ 	.word	0x00004cc0


	//   ....[86]....
        /*0368*/ 	.word	0x00004cf0


	//   ....[87]....
        /*036c*/ 	.word	0x00004dc0


	//   ....[88]....
        /*0370*/ 	.word	0x00004e40


	//   ....[89]....
        /*0374*/ 	.word	0x00004ec0


	//   ....[90]....
        /*0378*/ 	.word	0x00004f80


	//   ....[91]....
        /*037c*/ 	.word	0x00005020


	//   ....[92]....
        /*0380*/ 	.word	0x000050b0


	//   ....[93]....
        /*0384*/ 	.word	0x00005140


	//   ....[94]....
        /*0388*/ 	.word	0x000051d0


	//   ....[95]....
        /*038c*/ 	.word	0x00005230


	//----- nvinfo : EIATTR_VRC_CTA_INIT_COUNT
	.align		4
.L_122:
        /*0390*/ 	.byte	0x02, 0x4a
	.zero		1
	.zero		1


	//----- nvinfo : EIATTR_EXIT_INSTR_OFFSETS
	.align		4
        /*0394*/ 	.byte	0x04, 0x1c
        /*0396*/ 	.short	(.L_124 - .L_123)


	//   ....[0]....
.L_123:
        /*0398*/ 	.word	0x00001ce0


	//   ....[1]....
        /*039c*/ 	.word	0x00001d10


	//   ....[2]....
        /*03a0*/ 	.word	0x00003ec0


	//   ....[3]....
        /*03a4*/ 	.word	0x00003ee0


	//----- nvinfo : EIATTR_MAX_THREADS
	.align		4
.L_124:
        /*03a8*/ 	.byte	0x04, 0x05
        /*03aa*/ 	.short	(.L_126 - .L_125)
.L_125:
        /*03ac*/ 	.word	0x000001a0
        /*03b0*/ 	.word	0x00000001
        /*03b4*/ 	.word	0x00000001


	//----- nvinfo : EIATTR_CRS_STACK_SIZE
	.align		4
.L_126:
        /*03b8*/ 	.byte	0x04, 0x1e
        /*03ba*/ 	.short	(.L_128 - .L_127)
.L_127:
        /*03bc*/ 	.word	0x00000000


	//----- nvinfo : EIATTR_CBANK_PARAM_SIZE
	.align		4
.L_128:
        /*03c0*/ 	.byte	0x03, 0x19
        /*03c2*/ 	.short	0x0038


	//----- nvinfo : EIATTR_PARAM_CBANK
	.align		4
        /*03c4*/ 	.byte	0x04, 0x0a
        /*03c6*/ 	.short	(.L_130 - .L_129)
	.align		4
.L_129:
        /*03c8*/ 	.word	index@(.nv.constant0._ZN3cub18CUB_300001_SM_10006detail4scan16DeviceScanKernelINS2_10policy_hubIiiimN4cuda3std3__44plusIvEEE10Policy1000EN6thrust24THRUST_300001_SM_1000_NS10device_ptrIiEENSD_6detail15normal_iteratorISF_EENS0_13ScanTileStateIiLb1EEES9_NS1_10InputValueIiPiEEmiLb0EiEEvT0_T1_T2_iT3_T4_T5_)
        /*03cc*/ 	.short	0x0380
        /*03ce*/ 	.short	0x0038


	//----- nvinfo : EIATTR_SW_WAR
	.align		4
.L_130:
        /*03d0*/ 	.byte	0x04, 0x36
        /*03d2*/ 	.short	(.L_132 - .L_131)
.L_131:
        /*03d4*/ 	.word	0x00000008
.L_132:


//--------------------- .nv.info._ZN3cub18CUB_300001_SM_10006detail4scan16DeviceScanKernelINS2_10policy_hubIiiijN4cuda3std3__44plusIvEEE10Policy1000EN6thrust24THRUST_300001_SM_1000_NS10device_ptrIiEENSD_6detail15normal_iteratorISF_EENS0_13ScanTileStateIiLb1EEES9_NS1_10InputValueIiPiEEjiLb0EiEEvT0_T1_T2_iT3_T4_T5_ --------------------------
	.section	.nv.info._ZN3cub18CUB_300001_SM_10006detail4scan16DeviceScanKernelINS2_10policy_hubIiiijN4cuda3std3__44plusIvEEE10Policy1000EN6thrust24THRUST_300001_SM_1000_NS10device_ptrIiEENSD_6detail15normal_iteratorISF_EENS0_13ScanTileStateIiLb1EEES9_NS1_10InputValueIiPiEEjiLb0EiEEvT0_T1_T2_iT3_T4_T5_,"",@"SHT_CUDA_INFO"
	.sectionflags	@""
	.align	4


	//----- nvinfo : EIATTR_CUDA_API_VERSION
	.align		4
        /*0000*/ 	.byte	0x04, 0x37
        /*0002*/ 	.short	(.L_134 - .L_133)
.L_133:
        /*0004*/ 	.word	0x00000082


	//----- nvinfo : EIATTR_KPARAM_INFO
	.align		4
.L_134:
        /*0008*/ 	.byte	0x04, 0x17
        /*000a*/ 	.short	(.L_136 - .L_135)
.L_135:
        /*000c*/ 	.word	0x00000000
        /*0010*/ 	.short	0x0006
        /*0012*/ 	.short	0x0030
        /*0014*/ 	.byte	0x00, 0xf0, 0x11, 0x00


	//----- nvinfo : EIATTR_KPARAM_INFO
	.align		4
.L_136:
        /*0018*/ 	.byte	0x04, 0x17
        /*001a*/ 	.short	(.L_138 - .L_137)
.L_137:
        /*001c*/ 	.word	0x00000000
        /*0020*/ 	.short	0x0005
        /*0022*/ 	.short	0x0020
        /*0024*/ 	.byte	0x00, 0xf0, 0x41, 0x00


	//----- nvinfo : EIATTR_KPARAM_INFO
	.align		4
.L_138:
        /*0028*/ 	.byte	0x04, 0x17
        /*002a*/ 	.short	(.L_140 - .L_139)
.L_139:
        /*002c*/ 	.word	0x00000000
        /*0030*/ 	.short	0x0004
        /*0032*/ 	.short	0x001c
        /*0034*/ 	.byte	0x00, 0xf0, 0x05, 0x00


	//----- nvinfo : EIATTR_KPARAM_INFO
	.align		4
.L_140:
        /*0038*/ 	.byte	0x04, 0x17
        /*003a*/ 	.short	(.L_142 - .L_141)
.L_141:
        /*003c*/ 	.word	0x00000000
        /*0040*/ 	.short	0x0003
        /*0042*/ 	.short	0x0018
        /*0044*/ 	.byte	0x00, 0xf0, 0x11, 0x00


	//----- nvinfo : EIATTR_KPARAM_INFO
	.align		4
.L_142:
        /*0048*/ 	.byte	0x04, 0x17
        /*004a*/ 	.short	(.L_144 - .L_143)
.L_143:
        /*004c*/ 	.word	0x00000000
        /*0050*/ 	.short	0x0002
        /*0052*/ 	.short	0x0010
        /*0054*/ 	.byte	0x00, 0xf0, 0x21, 0x00


	//----- nvinfo : EIATTR_KPARAM_INFO
	.align		4
.L_144:
        /*0058*/ 	.byte	0x04, 0x17
        /*005a*/ 	.short	(.L_146 - .L_145)
.L_145:
        /*005c*/ 	.word	0x00000000
        /*0060*/ 	.short	0x0001
        /*0062*/ 	.short	0x0008
        /*0064*/ 	.byte	0x00, 0xf0, 0x21, 0x00


	//----- nvinfo : EIATTR_KPARAM_INFO
	.align		4
.L_146:
        /*0068*/ 	.byte	0x04, 0x17
        /*006a*/ 	.short	(.L_148 - .L_147)
.L_147:
        /*006c*/ 	.word	0x00000000
        /*0070*/ 	.short	0x0000
        /*0072*/ 	.short	0x0000
        /*0074*/ 	.byte	0x00, 0xf0, 0x21, 0x00


	//----- nvinfo : EIATTR_SPARSE_MMA_MASK
	.align		4
.L_148:
        /*0078*/ 	.byte	0x03, 0x50
        /*007a*/ 	.short	0x0000


	//----- nvinfo : EIATTR_MAXREG_COUNT
	.align		4
        /*007c*/ 	.byte	0x03, 0x1b
        /*007e*/ 	.short	0x00a8


	//----- nvinfo : EIATTR_NUM_BARRIERS
	.align		4
        /*0080*/ 	.byte	0x02, 0x4c
        /*0082*/ 	.byte	0x01
	.zero		1


	//----- nvinfo : EIATTR_MERCURY_ISA_VERSION
	.align		4
        /*0084*/ 	.byte	0x03, 0x5f
        /*0086*/ 	.short	0x0101


	//----- nvinfo : EIATTR_UNUSED_LOAD_BYTE_OFFSET
	.align		4
        /*0088*/ 	.byte	0x04, 0x44
        /*008a*/ 	.short	(.L_150 - .L_149)


	//   ....[0]....
.L_149:
        /*008c*/ 	.word	0x00002a80
        /*0090*/ 	.word	0x00000fff


	//----- nvinfo : EIATTR_COOP_GROUP_MASK_REGIDS
	.align		4
.L_150:
        /*0094*/ 	.byte	0x04, 0x29
        /*0096*/ 	.short	(.L_152 - .L_151)


	//   ....[0]....
.L_151:
        /*0098*/ 	.word	0xffffffff


	//   ....[1]....
        /*009c*/ 	.word	0xffffffff


	//   ....[2]....
        /*00a0*/ 	.word	0xffffffff


	//   ....[3]....
        /*00a4*/ 	.word	0xffffffff


	//   ....[4]....
        /*00a8*/ 	.word	0xffffffff


	//   ....[5]....
        /*00ac*/ 	.word	0xffffffff


	//   ....[6]....
        /*00b0*/ 	.word	0xffffffff


	//   ....[7]....
        /*00b4*/ 	.word	0xffffffff


	//   ....[8]....
        /*00b8*/ 	.word	0xffffffff


	//   ....[9]....
        /*00bc*/ 	.word	0xffffffff


	//   ....[10]....
        /*00c0*/ 	.word	0xffffffff


	//   ....[11]....
        /*00c4*/ 	.word	0xffffffff


	//   ....[12]....
        /*00c8*/ 	.word	0xffffffff


	//   ....[13]....
        /*00cc*/ 	.word	0xffffffff


	//   ....[14]....
        /*00d0*/ 	.word	0xffffffff


	//   ....[15]....
        /*00d4*/ 	.word	0xffffffff


	//   ....[16]....
        /*00d8*/ 	.word	0xffffffff


	//   ....[17]....
        /*00dc*/ 	.word	0xffffffff


	//   ....[18]....
        /*00e0*/ 	.word	0xffffffff


	//   ....[19]....
        /*00e4*/ 	.word	0xffffffff


	//   ....[20]....
        /*00e8*/ 	.word	0xffffffff


	//   ....[21]....
        /*00ec*/ 	.word	0xffffffff


	//   ....[22]....
        /*00f0*/ 	.word	0xffffffff


	//   ....[23]....
        /*00f4*/ 	.word	0xffffffff


	//   ....[24]....
        /*00f8*/ 	.word	0xffffffff


	//   ....[25]....
        /*00fc*/ 	.word	0xffffffff


	//   ....[26]....
        /*0100*/ 	.word	0xffffffff


	//   ....[27]....
        /*0104*/ 	.word	0xffffffff


	//   ....[28]....
        /*0108*/ 	.word	0xffffffff


	//   ....[29]....
        /*010c*/ 	.word	0xffffffff


	//   ....[30]....
        /*0110*/ 	.word	0xffffffff


	//   ....[31]....
        /*0114*/ 	.word	0xffffffff


	//   ....[32]....
        /*0118*/ 	.word	0xffffffff


	//   ....[33]....
        /*011c*/ 	.word	0xffffffff


	//   ....[34]....
        /*0120*/ 	.word	0xffffffff


	//   ....[35]....
        /*0124*/ 	.word	0xffffffff


	//   ....[36]....
        /*0128*/ 	.word	0xffffffff


	//   ....[37]....
        /*012c*/ 	.word	0xffffffff


	//   ....[38]....
        /*0130*/ 	.word	0xffffffff


	//   ....[39]....
        /*0134*/ 	.word	0xffffffff


	//   ....[40]....
        /*0138*/ 	.word	0xffffffff


	//   ....[41]....
        /*013c*/ 	.word	0xffffffff


	//   ....[42]....
        /*0140*/ 	.word	0xffffffff


	//   ....[43]....
        /*0144*/ 	.word	0xffffffff


	//   ....[44]....
        /*0148*/ 	.word	0xffffffff


	//   ....[45]....
        /*014c*/ 	.word	0xffffffff


	//   ....[46]....
        /*0150*/ 	.word	0xffffffff


	//   ....[47]....
        /*0154*/ 	.word	0xffffffff


	//   ....[48]....
        /*0158*/ 	.word	0xffffffff


	//   ....[49]....
        /*015c*/ 	.word	0xffffffff


	//   ....[50]....
        /*0160*/ 	.word	0xffffffff


	//   ....[51]....
        /*0164*/ 	.word	0xffffffff


	//   ....[52]....
        /*0168*/ 	.word	0xffffffff


	//   ....[53]....
        /*016c*/ 	.word	0xffffffff


	//   ....[54]....
        /*0170*/ 	.word	0xffffffff


	//   ....[55]....
        /*0174*/ 	.word	0xffffffff


	//   ....[56]....
        /*0178*/ 	.word	0xffffffff


	//   ....[57]....
        /*017c*/ 	.word	0xffffffff


	//   ....[58]....
        /*0180*/ 	.word	0xffffffff


	//   ....[59]....
        /*0184*/ 	.word	0xffffffff


	//   ....[60]....
        /*0188*/ 	.word	0x05000015


	//   ....[61]....
        /*018c*/ 	.word	0x05000015


	//   ....[62]....
        /*0190*/ 	.word	0x05000015


	//   ....[63]....
        /*0194*/ 	.word	0x05000015


	//   ....[64]....
        /*0198*/ 	.word	0x05000015


	//   ....[65]....
        /*019c*/ 	.word	0x05000015


	//   ....[66]....
        /*01a0*/ 	.word	0x05000015


	//   ....[67]....
        /*01a4*/ 	.word	0x05000015


	//   ....[68]....
        /*01a8*/ 	.word	0x05000015


	//   ....[69]....
        /*01ac*/ 	.word	0x05000015


	//   ....[70]....
        /*01b0*/ 	.word	0x05000015


	//   ....[71]....
        /*01b4*/ 	.word	0x05000015


	//   ....[72]....
        /*01b8*/ 	.word	0x05000015


	//   ....[73]....
        /*01bc*/ 	.word	0x05000015


	//   ....[74]....
        /*01c0*/ 	.word	0x05000015


	//   ....[75]....
        /*01c4*/ 	.word	0x05000015


	//   ....[76]....
        /*01c8*/ 	.word	0x05000015


	//   ....[77]....
        /*01cc*/ 	.word	0x05000015


	//   ....[78]....
        /*01d0*/ 	.word	0x05000015


	//   ....[79]....
        /*01d4*/ 	.word	0x05000015


	//   ....[80]....
        /*01d8*/ 	.word	0x05000015


	//   ....[81]....
        /*01dc*/ 	.word	0x05000015


	//   ....[82]....
        /*01e0*/ 	.word	0x05000015


	//   ....[83]....
        /*01e4*/ 	.word	0x05000015


	//   ....[84]....
        /*01e8*/ 	.word	0x05000015


	//   ....[85]....
        /*01ec*/ 	.word	0x05000015


	//   ....[86]....
        /*01f0*/ 	.word	0x05000015


	//   ....[87]....
        /*01f4*/ 	.word	0x05000015


	//   ....[88]....
        /*01f8*/ 	.word	0x05000015


	//   ....[89]....
        /*01fc*/ 	.word	0x05000015


	//   ....[90]....
        /*0200*/ 	.word	0x05000015


	//   ....[91]....
        /*0204*/ 	.word	0x05000015


	//   ....[92]....
        /*0208*/ 	.word	0x05000015


	//   ....[93]....
        /*020c*/ 	.word	0x05000015


	//   ....[94]....
        /*0210*/ 	.word	0x05000015


	//   ....[95]....
        /*0214*/ 	.word	0x05000015


	//----- nvinfo : EIATTR_COOP_GROUP_INSTR_OFFSETS
	.align		4
.L_152:
        /*0218*/ 	.byte	0x04, 0x28
        /*021a*/ 	.short	(.L_154 - .L_153)


	//   ....[0]....
.L_153:
        /*021c*/ 	.word	0x00000510


	//   ....[1]....
        /*0220*/ 	.word	0x000006d0


	//   ....[2]....
        /*0224*/ 	.word	0x000006f0


	//   ....[3]....
        /*0228*/ 	.word	0x00000710


	//   ....[4]....
        /*022c*/ 	.word	0x00000730


	//   ....[5]....
        /*0230*/ 	.word	0x00000750


	//   ....[6]....
        /*0234*/ 	.word	0x00000b40


	//   ....[7]....
        /*0238*/ 	.word	0x00000b60


	//   ....[8]....
        /*023c*/ 	.word	0x00000b80


	//   ....[9]....
        /*0240*/ 	.word	0x00000ba0


	//   ....[10]....
        /*0244*/ 	.word	0x00000bc0


	//   ....[11]....
        /*0248*/ 	.word	0x00000f70


	//   ....[12]....
        /*024c*/ 	.word	0x00001140


	//   ....[13]....
        /*0250*/ 	.word	0x000011a0


	//   ....[14]....
        /*0254*/ 	.word	0x00001240


	//   ....[15]....
        /*0258*/ 	.word	0x000012b0


	//   ....[16]....
        /*025c*/ 	.word	0x00001300


	//   ....[17]....
        /*0260*/ 	.word	0x00001340


	//   ....[18]....
        /*0264*/ 	.word	0x00001380


	//   ....[19]....
        /*0268*/ 	.word	0x00001390


	//   ....[20]....
        /*026c*/ 	.word	0x00001470


	//   ....[21]....
        /*0270*/ 	.word	0x00001640


	//   ....[22]....
        /*0274*/ 	.word	0x00001690


	//   ....[23]....
        /*0278*/ 	.word	0x000016f0


	//   ....[24]....
        /*027c*/ 	.word	0x00001750


	//   ....[25]....
        /*0280*/ 	.word	0x00001790


	//   ....[26]....
        /*0284*/ 	.word	0x000017d0


	//   ....[27]....
        /*0288*/ 	.word	0x00001810


	//   ....[28]....
        /*028c*/ 	.word	0x00001820


	//   ....[29]....
        /*0290*/ 	.word	0x00001cd0


	//   ....[30]....
        /*0294*/ 	.word	0x000027b0


	//   ....[31]....
        /*0298*/ 	.word	0x00002970


	//   ....[32]....
        /*029c*/ 	.word	0x00002990


	//   ....[33]....
        /*02a0*/ 	.word	0x000029b0


	//   ....[34]....
        /*02a4*/ 	.word	0x000029d0


	//   ....[35]....
        /*02a8*/ 	.word	0x000029f0


	//   ....[36]....
        /*02ac*/ 	.word	0x00002d70


	//   ....[37]....
        /*02b0*/ 	.word	0x00002d90


	//   ....[38]....
        /*02b4*/ 	.word	0x00002db0


	//   ....[39]....
        /*02b8*/ 	.word	0x00002dd0


	//   ....[40]....
        /*02bc*/ 	.word	0x00002df0


	//   ....[41]....
        /*02c0*/ 	.word	0x000031a0


	//   ....[42]....
        /*02c4*/ 	.word	0x00003370


	//   ....[43]....
        /*02c8*/ 	.word	0x000033d0


	//   ....[44]....
        /*02cc*/ 	.word	0x00003440


	//   ....[45]....
        /*02d0*/ 	.word	0x000034b0


	//   ....[46]....
        /*02d4*/ 	.word	0x00003500


	//   ....[47]....
        /*02d8*/ 	.word	0x00003550


	//   ....[48]....
        /*02dc*/ 	.word	0x000035b0


	//   ....[49]....
        /*02e0*/ 	.word	0x000035c0


	//   ....[50]....
        /*02e4*/ 	.word	0x00003680


	//   ....[51]....
        /*02e8*/ 	.word	0x00003850


	//   ....[52]....
        /*02ec*/ 	.word	0x000038a0


	//   ....[53]....
        /*02f0*/ 	.word	0x00003910


	//   ....[54]....
        /*02f4*/ 	.word	0x00003970


	//   ....[55]....
        /*02f8*/ 	.word	0x000039c0


	//   ....[56]....
        /*02fc*/ 	.word	0x00003a20


	//   ....[57]....
        /*0300*/ 	.word	0x00003a60


	//   ....[58]....
        /*0304*/ 	.word	0x00003a70


	//   ....[59]....
        /*0308*/ 	.word	0x00003ee0


	//   ....[60]....
        /*030c*/ 	.word	0x00004560


	//   ....[61]....
        /*0310*/ 	.word	0x000045e0


	//   ....[62]....
        /*0314*/ 	.word	0x00004670


	//   ....[63]....
        /*0318*/ 	.word	0x00004760


	//   ....[64]....
        /*031c*/ 	.word	0x00004800


	//   ....[65]....
        /*0320*/ 	.word	0x00004880


	//   ....[66]....
        /*0324*/ 	.word	0x00004910


	//   ....[67]....
        /*0328*/ 	.word	0x00004990


	//   ....[68]....
        /*032c*/ 	.word	0x000049c0


	//   ....[69]....
        /*0330*/ 	.word	0x00004a70


	//   ....[70]....
        /*0334*/ 	.word	0x00004af0


	//   ....[71]....
        /*0338*/ 	.word	0x00004b70


	//   ....[72]....
        /*033c*/ 	.word	0x00004c30


	//   ....[73]....
        /*0340*/ 	.word	0x00004cc0


	//   ....[74]....
        /*0344*/ 	.word	0x00004d40


	//   ....[75]....
        /*0348*/ 	.word	0x00004dc0


	//   ....[76]....
        /*034c*/ 	.word	0x00004e40


	//   ....[77]....
        /*0350*/ 	.word	0x00004ea0


	//   ....[78]....
        /*0354*/ 	.word	0x00004f10


	//   ....[79]....
        /*0358*/ 	.word	0x00004f90


	//   ....[80]....
        /*035c*/ 	.word	0x00005020


	//   ....[81]....
        /*0360*/ 	.word	0x000050d0


	//   ....[82]....
        /*0364*/ 	.word	0x00005180


	//   ....[83]....
        /*0368*/ 	.word	0x00005210


	//   ....[84]....
        /*036c*/ 	.word	0x000052a0


	//   ....[85]....
        /*0370*/ 	.word	0x00005340


	//   ....[86]....
        /*0374*/ 	.word	0x00005370


	//   ....[87]....
        /*0378*/ 	.word	0x00005420


	//   ....[88]....
        /*037c*/ 	.word	0x000054a0


	//   ....[89]....
        /*0380*/ 	.word	0x00005520


	//   ....[90]....
        /*0384*/ 	.word	0x000055e0


	//   ....[91]....
        /*0388*/ 	.word	0x00005690


	//   ....[92]....
        /*038c*/ 	.word	0x00005720


	//   ....[93]....
        /*0390*/ 	.word	0x000057a0


	//   ....[94]....
        /*0394*/ 	.word	0x00005830


	//   ....[95]....
        /*0398*/ 	.word	0x00005890


	//----- nvinfo : EIATTR_VRC_CTA_INIT_COUNT
	.align		4
.L_154:
        /*039c*/ 	.byte	0x02, 0x4a
	.zero		1
	.zero		1


	//----- nvinfo : EIATTR_EXIT_INSTR_OFFSETS
	.align		4
        /*03a0*/ 	.byte	0x04, 0x1c
        /*03a2*/ 	.short	(.L_156 - .L_155)


	//   ....[0]....
.L_155:
        /*03a4*/ 	.word	0x00001fa0


	//   ....[1]....
        /*03a8*/ 	.word	0x00001fc0


	//   ....[2]....
        /*03ac*/ 	.word	0x000044f0


	//   ....[3]....
        /*03b0*/ 	.word	0x00004510


	//----- nvinfo : EIATTR_MAX_THREADS
	.align		4
.L_156:
        /*03b4*/ 	.byte	0x04, 0x05
        /*03b6*/ 	.short	(.L_158 - .L_157)
.L_157:
        /*03b8*/ 	.word	0x00000180
        /*03bc*/ 	.word	0x00000001
        /*03c0*/ 	.word	0x00000001


	//----- nvinfo : EIATTR_CRS_STACK_SIZE
	.align		4
.L_158:
        /*03c4*/ 	.byte	0x04, 0x1e
        /*03c6*/ 	.short	(.L_160 - .L_159)
.L_159:
        /*03c8*/ 	.word	0x00000000


	//----- nvinfo : EIATTR_CBANK_PARAM_SIZE
	.align		4
.L_160:
        /*03cc*/ 	.byte	0x03, 0x19
        /*03ce*/ 	.short	0x0034


	//----- nvinfo : EIATTR_PARAM_CBANK
	.align		4
        /*03d0*/ 	.byte	0x04, 0x0a
        /*03d2*/ 	.short	(.L_162 - .L_161)
	.align		4
.L_161:
        /*03d4*/ 	.word	index@(.nv.constant0._ZN3cub18CUB_300001_SM_10006detail4scan16DeviceScanKernelINS2_10policy_hubIiiijN4cuda3std3__44plusIvEEE10Policy1000EN6thrust24THRUST_300001_SM_1000_NS10device_ptrIiEENSD_6detail15normal_iteratorISF_EENS0_13ScanTileStateIiLb1EEES9_NS1_10InputValueIiPiEEjiLb0EiEEvT0_T1_T2_iT3_T4_T5_)
        /*03d8*/ 	.short	0x0380
        /*03da*/ 	.short	0x0034


	//----- nvinfo : EIATTR_SW_WAR
	.align		4
.L_162:
        /*03dc*/ 	.byte	0x04, 0x36
        /*03de*/ 	.short	(.L_164 - .L_163)
.L_163:
        /*03e0*/ 	.word	0x00000008
.L_164:


//--------------------- .nv.info._ZN3cub18CUB_300001_SM_10006detail4scan20DeviceScanInitKernelINS0_13ScanTileStateIiLb1EEEEEvT_i --------------------------
	.section	.nv.info._ZN3cub18CUB_300001_SM_10006detail4scan20DeviceScanInitKernelINS0_13ScanTileStateIiLb1EEEEEvT_i,"",@"SHT_CUDA_INFO"
	.sectionflags	@""
	.align	4


	//----- nvinfo : EIATTR_CUDA_API_VERSION
	.align		4
        /*0000*/ 	.byte	0x04, 0x37
        /*0002*/ 	.short	(.L_166 - .L_165)
.L_165:
        /*0004*/ 	.word	0x00000082


	//----- nvinfo : EIATTR_KPARAM_INFO
	.align		4
.L_166:
        /*0008*/ 	.byte	0x04, 0x17
        /*000a*/ 	.short	(.L_168 - .L_167)
.L_167:
        /*000c*/ 	.word	0x00000000
        /*0010*/ 	.short	0x0001
        /*0012*/ 	.short	0x0008
        /*0014*/ 	.byte	0x00, 0xf0, 0x11, 0x00


	//----- nvinfo : EIATTR_KPARAM_INFO
	.align		4
.L_168:
        /*0018*/ 	.byte	0x04, 0x17
        /*001a*/ 	.short	(.L_170 - .L_169)
.L_169:
        /*001c*/ 	.word	0x00000000
        /*0020*/ 	.short	0x0000
        /*0022*/ 	.short	0x0000
        /*0024*/ 	.byte	0x00, 0xf0, 0x21, 0x00


	//----- nvinfo : EIATTR_SPARSE_MMA_MASK
	.align		4
.L_170:
        /*0028*/ 	.byte	0x03, 0x50
        /*002a*/ 	.short	0x0000


	//----- nvinfo : EIATTR_MAXREG_COUNT
	.align		4
        /*002c*/ 	.byte	0x03, 0x1b
        /*002e*/ 	.short	0x00ff


	//----- nvinfo : EIATTR_MERCURY_ISA_VERSION
	.align		4
        /*0030*/ 	.byte	0x03, 0x5f
        /*0032*/ 	.short	0x0101


	//----- nvinfo : EIATTR_VRC_CTA_INIT_COUNT
	.align		4
        /*0034*/ 	.byte	0x02, 0x4a
	.zero		1
	.zero		1


	//----- nvinfo : EIATTR_EXIT_INSTR_OFFSETS
	.align		4
        /*0038*/ 	.byte	0x04, 0x1c
        /*003a*/ 	.short	(.L_172 - .L_171)


	//   ....[0]....
.L_171:
        /*003c*/ 	.word	0x000000f0


	//   ....[1]....
        /*0040*/ 	.word	0x00000130


	//----- nvinfo : EIATTR_CBANK_PARAM_SIZE
	.align		4
.L_172:
        /*0044*/ 	.byte	0x03, 0x19
        /*0046*/ 	.short	0x000c


	//----- nvinfo : EIATTR_PARAM_CBANK
	.align		4
        /*0048*/ 	.byte	0x04, 0x0a
        /*004a*/ 	.short	(.L_174 - .L_173)
	.align		4
.L_173:
        /*004c*/ 	.word	index@(.nv.constant0._ZN3cub18CUB_300001_SM_10006detail4scan20DeviceScanInitKernelINS0_13ScanTileStateIiLb1EEEEEvT_i)
        /*0050*/ 	.short	0x0380
        /*0052*/ 	.short	0x000c


	//----- nvinfo : EIATTR_SW_WAR
	.align		4
.L_174:
        /*0054*/ 	.byte	0x04, 0x36
        /*0056*/ 	.short	(.L_176 - .L_175)
.L_175:
        /*0058*/ 	.word	0x00000008
.L_176:


//--------------------- .nv.info._ZN3cub18CUB_300001_SM_10006detail8for_each13static_kernelINS2_12policy_hub_t12policy_500_tEmN6thrust24THRUST_300001_SM_1000_NS8cuda_cub20__uninitialized_fill7functorINS7_10device_ptrIiEEiEEEEvT0_T1_ --------------------------
	.section	.nv.info._ZN3cub18CUB_300001_SM_10006detail8for_each13static_kernelINS2_12policy_hub_t12policy_500_tEmN6thrust24THRUST_300001_SM_1000_NS8cuda_cub20__uninitialized_fill7functorINS7_10device_ptrIiEEiEEEEvT0_T1_,"",@"SHT_CUDA_INFO"
	.sectionflags	@""
	.align	4


	//----- nvinfo : EIATTR_CUDA_API_VERSION
	.align		4
        /*0000*/ 	.byte	0x04, 0x37
        /*0002*/ 	.short	(.L_178 - .L_177)
.L_177:
        /*0004*/ 	.word	0x00000082


	//----- nvinfo : EIATTR_KPARAM_INFO
	.align		4
.L_178:
        /*0008*/ 	.byte	0x04, 0x17
        /*000a*/ 	.short	(.L_180 - .L_179)
.L_179:
        /*000c*/ 	.word	0x00000000
        /*0010*/ 	.short	0x0001
        /*0012*/ 	.short	0x0008
        /*0014*/ 	.byte	0x00, 0xf0, 0x41, 0x00


	//----- nvinfo : EIATTR_KPARAM_INFO
	.align		4
.L_180:
        /*0018*/ 	.byte	0x04, 0x17
        /*001a*/ 	.short	(.L_182 - .L_181)
.L_181:
        /*001c*/ 	.word	0x00000000
        /*0020*/ 	.short	0x0000
        /*0022*/ 	.short	0x0000
        /*0024*/ 	.byte	0x00, 0xf0, 0x21, 0x00


	//----- nvinfo : EIATTR_SPARSE_MMA_MASK
	.align		4
.L_182:
        /*0028*/ 	.byte	0x03, 0x50
        /*002a*/ 	.short	0x0000


	//----- nvinfo : EIATTR_MAXREG_COUNT
	.align		4
        /*002c*/ 	.byte	0x03, 0x1b
        /*002e*/ 	.short	0x00ff


	//----- nvinfo : EIATTR_MERCURY_ISA_VERSION
	.align		4
        /*0030*/ 	.byte	0x03, 0x5f
        /*0032*/ 	.short	0x0101


	//----- nvinfo : EIATTR_VRC_CTA_INIT_COUNT
	.align		4
        /*0034*/ 	.byte	0x02, 0x4a
	.zero		1
	.zero		1


	//----- nvinfo : EIATTR_EXIT_INSTR_OFFSETS
	.align		4
        /*0038*/ 	.byte	0x04, 0x1c
        /*003a*/ 	.short	(.L_184 - .L_183)


	//   ....[0]....
.L_183:
        /*003c*/ 	.word	0x00000130


	//   ....[1]....
        /*0040*/ 	.word	0x00000230


	//   ....[2]....
        /*0044*/ 	.word	0x00000260


	//----- nvinfo : EIATTR_MAX_THREADS
	.align		4
.L_184:
        /*0048*/ 	.byte	0x04, 0x05
        /*004a*/ 	.short	(.L_186 - .L_185)
.L_185:
        /*004c*/ 	.word	0x00000100
        /*0050*/ 	.word	0x00000001
        /*0054*/ 	.word	0x00000001


	//----- nvinfo : EIATTR_CBANK_PARAM_SIZE
	.align		4
.L_186:
        /*0058*/ 	.byte	0x03, 0x19
        /*005a*/ 	.short	0x0018


	//----- nvinfo : EIATTR_PARAM_CBANK
	.align		4
        /*005c*/ 	.byte	0x04, 0x0a
        /*005e*/ 	.short	(.L_188 - .L_187)
	.align		4
.L_187:
        /*0060*/ 	.word	index@(.nv.constant0._ZN3cub18CUB_300001_SM_10006detail8for_each13static_kernelINS2_12policy_hub_t12policy_500_tEmN6thrust24THRUST_300001_SM_1000_NS8cuda_cub20__uninitialized_fill7functorINS7_10device_ptrIiEEiEEEEvT0_T1_)
        /*0064*/ 	.short	0x0380
        /*0066*/ 	.short	0x0018


	//----- nvinfo : EIATTR_SW_WAR
	.align		4
.L_188:
        /*0068*/ 	.byte	0x04, 0x36
        /*006a*/ 	.short	(.L_190 - .L_189)
.L_189:
        /*006c*/ 	.word	0x00000008
.L_190:


//--------------------- .nv.info._ZN3cub18CUB_300001_SM_10006detail11EmptyKernelIvEEvv --------------------------
	.section	.nv.info._ZN3cub18CUB_300001_SM_10006detail11EmptyKernelIvEEvv,"",@"SHT_CUDA_INFO"
	.sectionflags	@""
	.align	4


	//----- nvinfo : EIATTR_CUDA_API_VERSION
	.align		4
        /*0000*/ 	.byte	0x04, 0x37
        /*0002*/ 	.short	(.L_192 - .L_191)
.L_191:
        /*0004*/ 	.word	0x00000082


	//----- nvinfo : EIATTR_SPARSE_MMA_MASK
	.align		4
.L_192:
        /*0008*/ 	.byte	0x03, 0x50
        /*000a*/ 	.short	0x0000


	//----- nvinfo : EIATTR_MAXREG_COUNT
	.align		4
        /*000c*/ 	.byte	0x03, 0x1b
        /*000e*/ 	.short	0x00ff


	//----- nvinfo : EIATTR_MERCURY_ISA_VERSION
	.align		4
        /*0010*/ 	.byte	0x03, 0x5f
        /*0012*/ 	.short	0x0101


	//----- nvinfo : EIATTR_VRC_CTA_INIT_COUNT
	.align		4
        /*0014*/ 	.byte	0x02, 0x4a
	.zero		1
	.zero		1


	//----- nvinfo : EIATTR_EXIT_INSTR_OFFSETS
	.align		4
        /*0018*/ 	.byte	0x04, 0x1c
        /*001a*/ 	.short	(.L_194 - .L_193)


	//   ....[0]....
.L_193:
        /*001c*/ 	.word	0x00000010


	//----- nvinfo : EIATTR_SW_WAR
	.align		4
.L_194:
        /*0020*/ 	.byte	0x04, 0x36
        /*0022*/ 	.short	(.L_196 - .L_195)
.L_195:
        /*0024*/ 	.word	0x00000008
.L_196:


//--------------------- .nv.info._Z20bfs_propagate_kernelPKiS0_PiPbS2_S0_iiS2_ --------------------------
	.section	.nv.info._Z20bfs_propagate_kernelPKiS0_PiPbS2_S0_iiS2_,"",@"SHT_CUDA_INFO"
	.sectionflags	@""
	.align	4


	//----- nvinfo : EIATTR_CUDA_API_VERSION
	.align		4
        /*0000*/ 	.byte	0x04, 0x37
        /*0002*/ 	.short	(.L_198 - .L_197)
.L_197:
        /*0004*/ 	.word	0x00000082


	//----- nvinfo : EIATTR_KPARAM_INFO
	.align		4
.L_198:
        /*0008*/ 	.byte	0x04, 0x17
        /*000a*/ 	.short	(.L_200 - .L_199)
.L_199:
        /*000c*/ 	.word	0x00000000
        /*0010*/ 	.short	0x0008
        /*0012*/ 	.short	0x0038
        /*0014*/ 	.byte	0x00, 0xf5, 0x21, 0x00


	//----- nvinfo : EIATTR_KPARAM_INFO
	.align		4
.L_200:
        /*0018*/ 	.byte	0x04, 0x17
        /*001a*/ 	.short	(.L_202 - .L_201)
.L_201:
        /*001c*/ 	.word	0x00000000
        /*0020*/ 	.short	0x0007
        /*0022*/ 	.short	0x0034
        /*0024*/ 	.byte	0x00, 0xf0, 0x11, 0x00


	//----- nvinfo : EIATTR_KPARAM_INFO
	.align		4
.L_202:
        /*0028*/ 	.byte	0x04, 0x17
        /*002a*/ 	.short	(.L_204 - .L_203)
.L_203:
        /*002c*/ 	.word	0x00000000
        /*0030*/ 	.short	0x0006
        /*0032*/ 	.short	0x0030
        /*0034*/ 	.byte	0x00, 0xf0, 0x11, 0x00


	//----- nvinfo : EIATTR_KPARAM_INFO
	.align		4
.L_204:
        /*0038*/ 	.byte	0x04, 0x17
        /*003a*/ 	.short	(.L_206 - .L_205)
.L_205:
        /*003c*/ 	.word	0x00000000
        /*0040*/ 	.short	0x0005
        /*0042*/ 	.short	0x0028
        /*0044*/ 	.byte	0x00, 0xf5, 0x21, 0x00


	//----- nvinfo : EIATTR_KPARAM_INFO
	.align		4
.L_206:
        /*0048*/ 	.byte	0x04, 0x17
        /*004a*/ 	.short	(.L_208 - .L_207)
.L_207:
        /*004c*/ 	.word	0x00000000
        /*0050*/ 	.short	0x0004
        /*0052*/ 	.short	0x0020
        /*0054*/ 	.byte	0x00, 0xf5, 0x21, 0x00


	//----- nvinfo : EIATTR_KPARAM_INFO
	.align		4
.L_208:
        /*0058*/ 	.byte	0x04, 0x17
        /*005a*/ 	.short	(.L_210 - .L_209)
.L_209:
        /*005c*/ 	.word	0x00000000
        /*0060*/ 	.short	0x0003
        /*0062*/ 	.short	0x0018
        /*0064*/ 	.byte	0x00, 0xf5, 0x21, 0x00


	//----- nvinfo : EIATTR_KPARAM_INFO
	.align		4
.L_210:
        /*0068*/ 	.byte	0x04, 0x17
        /*006a*/ 	.short	(.L_212 - .L_211)
.L_211:
        /*006c*/ 	.word	0x00000000
        /*0070*/ 	.short	0x0002
        /*0072*/ 	.short	0x0010
        /*0074*/ 	.byte	0x00, 0xf5, 0x21, 0x00


	//----- nvinfo : EIATTR_KPARAM_INFO
	.align		4
.L_212:
        /*0078*/ 	.byte	0x04, 0x17
        /*007a*/ 	.short	(.L_214 - .L_213)
.L_213:
        /*007c*/ 	.word	0x00000000
        /*0080*/ 	.short	0x0001
        /*0082*/ 	.short	0x0008
        /*0084*/ 	.byte	0x00, 0xf5, 0x21, 0x00


	//----- nvinfo : EIATTR_KPARAM_INFO
	.align		4
.L_214:
        /*0088*/ 	.byte	0x04, 0x17
        /*008a*/ 	.short	(.L_216 - .L_215)
.L_215:
        /*008c*/ 	.word	0x00000000
        /*0090*/ 	.short	0x0000
        /*0092*/ 	.short	0x0000
        /*0094*/ 	.byte	0x00, 0xf5, 0x21, 0x00


	//----- nvinfo : EIATTR_SPARSE_MMA_MASK
	.align		4
.L_216:
        /*0098*/ 	.byte	0x03, 0x50
        /*009a*/ 	.short	0x0000


	//----- nvinfo : EIATTR_MAXREG_COUNT
	.align		4
        /*009c*/ 	.byte	0x03, 0x1b
        /*009e*/ 	.short	0x00ff


	//----- nvinfo : EIATTR_MERCURY_ISA_VERSION
	.align		4
        /*00a0*/ 	.byte	0x03, 0x5f
        /*00a2*/ 	.short	0x0101


	//----- nvinfo : EIATTR_VRC_CTA_INIT_COUNT
	.align		4
        /*00a4*/ 	.byte	0x02, 0x4a
	.zero		1
	.zero		1


	//----- nvinfo : EIATTR_EXIT_INSTR_OFFSETS
	.align		4
        /*00a8*/ 	.byte	0x04, 0x1c
        /*00aa*/ 	.short	(.L_218 - .L_217)


	//   ....[0]....
.L_217:
        /*00ac*/ 	.word	0x00000070


	//   ....[1]....
        /*00b0*/ 	.word	0x000000e0


	//   ....[2]....
        /*00b4*/ 	.word	0x00000330


	//----- nvinfo : EIATTR_CRS_STACK_SIZE
	.align		4
.L_218:
        /*00b8*/ 	.byte	0x04, 0x1e
        /*00ba*/ 	.short	(.L_220 - .L_219)
.L_219:
        /*00bc*/ 	.word	0x00000000


	//----- nvinfo : EIATTR_CBANK_PARAM_SIZE
	.align		4
.L_220:
        /*00c0*/ 	.byte	0x03, 0x19
        /*00c2*/ 	.short	0x0040


	//----- nvinfo : EIATTR_PARAM_CBANK
	.align		4
        /*00c4*/ 	.byte	0x04, 0x0a
        /*00c6*/ 	.short	(.L_222 - .L_221)
	.align		4
.L_221:
        /*00c8*/ 	.word	index@(.nv.constant0._Z20bfs_propagate_kernelPKiS0_PiPbS2_S0_iiS2_)
        /*00cc*/ 	.short	0x0380
        /*00ce*/ 	.short	0x0040


	//----- nvinfo : EIATTR_SW_WAR
	.align		4
.L_222:
        /*00d0*/ 	.byte	0x04, 0x36
        /*00d2*/ 	.short	(.L_224 - .L_223)
.L_223:
        /*00d4*/ 	.word	0x00000008
.L_224:


//--------------------- .nv.info._Z27identify_core_points_kernelPKiPiii --------------------------
	.section	.nv.info._Z27identify_core_points_kernelPKiPiii,"",@"SHT_CUDA_INFO"
	.sectionflags	@""
	.align	4


	//----- nvinfo : EIATTR_CUDA_API_VERSION
	.align		4
        /*0000*/ 	.byte	0x04, 0x37
        /*0002*/ 	.short	(.L_226 - .L_225)
.L_225:
        /*0004*/ 	.word	0x00000082


	//----- nvinfo : EIATTR_KPARAM_INFO
	.align		4
.L_226:
        /*0008*/ 	.byte	0x04, 0x17
        /*000a*/ 	.short	(.L_228 - .L_227)
.L_227:
        /*000c*/ 	.word	0x00000000
        /*0010*/ 	.short	0x0003
        /*0012*/ 	.short	0x0014
        /*0014*/ 	.byte	0x00, 0xf0, 0x11, 0x00


	//----- nvinfo : EIATTR_KPARAM_INFO
	.align		4
.L_228:
        /*0018*/ 	.byte	0x04, 0x17
        /*001a*/ 	.short	(.L_230 - .L_229)
.L_229:
        /*001c*/ 	.word	0x00000000
        /*0020*/ 	.short	0x0002
        /*0022*/ 	.short	0x0010
        /*0024*/ 	.byte	0x00, 0xf0, 0x11, 0x00


	//----- nvinfo : EIATTR_KPARAM_INFO
	.align		4
.L_230:
        /*0028*/ 	.byte	0x04, 0x17
        /*002a*/ 	.short	(.L_232 - .L_231)
.L_231:
        /*002c*/ 	.word	0x00000000
        /*0030*/ 	.short	0x0001
        /*0032*/ 	.short	0x0008
        /*0034*/ 	.byte	0x00, 0xf5, 0x21, 0x00


	//----- nvinfo : EIATTR_KPARAM_INFO
	.align		4
.L_232:
        /*0038*/ 	.byte	0x04, 0x17
        /*003a*/ 	.short	(.L_234 - .L_233)
.L_233:
        /*003c*/ 	.word	0x00000000
        /*0040*/ 	.short	0x0000
        /*0042*/ 	.short	0x0000
        /*0044*/ 	.byte	0x00, 0xf5, 0x21, 0x00


	//----- nvinfo : EIATTR_SPARSE_MMA_MASK
	.align		4
.L_234:
        /*0048*/ 	.byte	0x03, 0x50
        /*004a*/ 	.short	0x0000


	//----- nvinfo : EIATTR_MAXREG_COUNT
	.align		4
        /*004c*/ 	.byte	0x03, 0x1b
        /*004e*/ 	.short	0x00ff


	//----- nvinfo : EIATTR_MERCURY_ISA_VERSION
	.align		4
        /*0050*/ 	.byte	0x03, 0x5f
        /*0052*/ 	.short	0x0101


	//----- nvinfo : EIATTR_VRC_CTA_INIT_COUNT
	.align		4
        /*0054*/ 	.byte	0x02, 0x4a
	.zero		1
	.zero		1


	//----- nvinfo : EIATTR_EXIT_INSTR_OFFSETS
	.align		4
        /*0058*/ 	.byte	0x04, 0x1c
        /*005a*/ 	.short	(.L_236 - .L_235)


	//   ....[0]....
.L_235:
        /*005c*/ 	.word	0x00000070


	//   ....[1]....
        /*0060*/ 	.word	0x00000140


	//   ....[2]....
        /*0064*/ 	.word	0x00000180


	//----- nvinfo : EIATTR_CBANK_PARAM_SIZE
	.align		4
.L_236:
        /*0068*/ 	.byte	0x03, 0x19
        /*006a*/ 	.short	0x0018


	//----- nvinfo : EIATTR_PARAM_CBANK
	.align		4
        /*006c*/ 	.byte	0x04, 0x0a
        /*006e*/ 	.short	(.L_238 - .L_237)
	.align		4
.L_237:
        /*0070*/ 	.word	index@(.nv.constant0._Z27identify_core_points_kernelPKiPiii)
        /*0074*/ 	.short	0x0380
        /*0076*/ 	.short	0x0018


	//----- nvinfo : EIATTR_SW_WAR
	.align		4
.L_238:
        /*0078*/ 	.byte	0x04, 0x36
        /*007a*/ 	.short	(.L_240 - .L_239)
.L_239:
        /*007c*/ 	.word	0x00000008
.L_240:


//--------------------- .nv.info._Z24construct_adjacency_listPK7Point3DPiS2_if --------------------------
	.section	.nv.info._Z24construct_adjacency_listPK7Point3DPiS2_if,"",@"SHT_CUDA_INFO"
	.sectionflags	@""
	.align	4


	//----- nvinfo : EIATTR_CUDA_API_VERSION
	.align		4
        /*0000*/ 	.byte	0x04, 0x37
        /*0002*/ 	.short	(.L_242 - .L_241)
.L_241:
        /*0004*/ 	.word	0x00000082


	//----- nvinfo : EIATTR_KPARAM_INFO
	.align		4
.L_242:
        /*0008*/ 	.byte	0x04, 0x17
        /*000a*/ 	.short	(.L_244 - .L_243)
.L_243:
        /*000c*/ 	.word	0x00000000
        /*0010*/ 	.short	0x0004
        /*0012*/ 	.short	0x001c
        /*0014*/ 	.byte	0x00, 0xf0, 0x11, 0x00


	//----- nvinfo : EIATTR_KPARAM_INFO
	.align		4
.L_244:
        /*0018*/ 	.byte	0x04, 0x17
        /*001a*/ 	.short	(.L_246 - .L_245)
.L_245:
        /*001c*/ 	.word	0x00000000
        /*0020*/ 	.short	0x0003
        /*0022*/ 	.short	0x0018
        /*0024*/ 	.byte	0x00, 0xf0, 0x11, 0x00


	//----- nvinfo : EIATTR_KPARAM_INFO
	.align		4
.L_246:
        /*0028*/ 	.byte	0x04, 0x17
        /*002a*/ 	.short	(.L_248 - .L_247)
.L_247:
        /*002c*/ 	.word	0x00000000
        /*0030*/ 	.short	0x0002
        /*0032*/ 	.short	0x0010
        /*0034*/ 	.byte	0x00, 0xf5, 0x21, 0x00


	//----- nvinfo : EIATTR_KPARAM_INFO
	.align		4
.L_248:
        /*0038*/ 	.byte	0x04, 0x17
        /*003a*/ 	.short	(.L_250 - .L_249)
.L_249:
        /*003c*/ 	.word	0x00000000
        /*0040*/ 	.short	0x0001
        /*0042*/ 	.short	0x0008
        /*0044*/ 	.byte	0x00, 0xf5, 0x21, 0x00


	//----- nvinfo : EIATTR_KPARAM_INFO
	.align		4
.L_250:
        /*0048*/ 	.byte	0x04, 0x17
        /*004a*/ 	.short	(.L_252 - .L_251)
.L_251:
        /*004c*/ 	.word	0x00000000
        /*0050*/ 	.short	0x0000
        /*0052*/ 	.short	0x0000
        /*0054*/ 	.byte	0x00, 0xf5, 0x21, 0x00


	//----- nvinfo : EIATTR_SPARSE_MMA_MASK
	.align		4
.L_252:
        /*0058*/ 	.byte	0x03, 0x50
        /*005a*/ 	.short	0x0000


	//----- nvinfo : EIATTR_MAXREG_COUNT
	.align		4
        /*005c*/ 	.byte	0x03, 0x1b
        /*005e*/ 	.short	0x00ff


	//----- nvinfo : EIATTR_MERCURY_ISA_VERSION
	.align		4
        /*0060*/ 	.byte	0x03, 0x5f
        /*0062*/ 	.short	0x0101


	//----- nvinfo : EIATTR_VRC_CTA_INIT_COUNT
	.align		4
        /*0064*/ 	.byte	0x02, 0x4a
	.zero		1
	.zero		1


	//----- nvinfo : EIATTR_EXIT_INSTR_OFFSETS
	.align		4
        /*0068*/ 	.byte	0x04, 0x1c
        /*006a*/ 	.short	(.L_254 - .L_253)


	//   ....[0]....
.L_253:
        /*006c*/ 	.word	0x00000080


	//   ....[1]....
        /*0070*/ 	.word	0x00000ac0


	//   ....[2]....
        /*0074*/ 	.word	0x00001000


	//   ....[3]....
        /*0078*/ 	.word	0x000011f0


	//   ....[4]....
        /*007c*/ 	.word	0x00001250


	//----- nvinfo : EIATTR_CRS_STACK_SIZE
	.align		4
.L_254:
        /*0080*/ 	.byte	0x04, 0x1e
        /*0082*/ 	.short	(.L_256 - .L_255)
.L_255:
        /*0084*/ 	.word	0x00000000


	//----- nvinfo : EIATTR_CBANK_PARAM_SIZE
	.align		4
.L_256:
        /*0088*/ 	.byte	0x03, 0x19
        /*008a*/ 	.short	0x0020


	//----- nvinfo : EIATTR_PARAM_CBANK
	.align		4
        /*008c*/ 	.byte	0x04, 0x0a
        /*008e*/ 	.short	(.L_258 - .L_257)
	.align		4
.L_257:
        /*0090*/ 	.word	index@(.nv.constant0._Z24construct_adjacency_listPK7Point3DPiS2_if)
        /*0094*/ 	.short	0x0380
        /*0096*/ 	.short	0x0020


	//----- nvinfo : EIATTR_SW_WAR
	.align		4
.L_258:
        /*0098*/ 	.byte	0x04, 0x36
        /*009a*/ 	.short	(.L_260 - .L_259)
.L_259:
        /*009c*/ 	.word	0x00000008
.L_260:


//--------------------- .nv.info._Z22count_neighbors_kernelPK7Point3DPiif --------------------------
	.section	.nv.info._Z22count_neighbors_kernelPK7Point3DPiif,"",@"SHT_CUDA_INFO"
	.sectionflags	@""
	.align	4


	//----- nvinfo : EIATTR_CUDA_API_VERSION
	.align		4
        /*0000*/ 	.byte	0x04, 0x37
        /*0002*/ 	.short	(.L_262 - .L_261)
.L_261:
        /*0004*/ 	.word	0x00000082


	//----- nvinfo : EIATTR_KPARAM_INFO
	.align		4
.L_262:
        /*0008*/ 	.byte	0x04, 0x17
        /*000a*/ 	.short	(.L_264 - .L_263)
.L_263:
        /*000c*/ 	.word	0x00000000
        /*0010*/ 	.short	0x0003
        /*0012*/ 	.short	0x0014
        /*0014*/ 	.byte	0x00, 0xf0, 0x11, 0x00


	//----- nvinfo : EIATTR_KPARAM_INFO
	.align		4
.L_264:
        /*0018*/ 	.byte	0x04, 0x17
        /*001a*/ 	.short	(.L_266 - .L_265)
.L_265:
        /*001c*/ 	.word	0x00000000
        /*0020*/ 	.short	0x0002
        /*0022*/ 	.short	0x0010
        /*0024*/ 	.byte	0x00, 0xf0, 0x11, 0x00


	//----- nvinfo : EIATTR_KPARAM_INFO
	.align		4
.L_266:
        /*0028*/ 	.byte	0x04, 0x17
        /*002a*/ 	.short	(.L_268 - .L_267)
.L_267:
        /*002c*/ 	.word	0x00000000
        /*0030*/ 	.short	0x0001
        /*0032*/ 	.short	0x0008
        /*0034*/ 	.byte	0x00, 0xf5, 0x21, 0x00


	//----- nvinfo : EIATTR_KPARAM_INFO
	.align		4
.L_268:
        /*0038*/ 	.byte	0x04, 0x17
        /*003a*/ 	.short	(.L_270 - .L_269)
.L_269:
        /*003c*/ 	.word	0x00000000
        /*0040*/ 	.short	0x0000
        /*0042*/ 	.short	0x0000
        /*0044*/ 	.byte	0x00, 0xf5, 0x21, 0x00


	//----- nvinfo : EIATTR_SPARSE_MMA_MASK
	.align		4
.L_270:
        /*0048*/ 	.byte	0x03, 0x50
        /*004a*/ 	.short	0x0000


	//----- nvinfo : EIATTR_MAXREG_COUNT
	.align		4
        /*004c*/ 	.byte	0x03, 0x1b
        /*004e*/ 	.short	0x00ff


	//----- nvinfo : EIATTR_MERCURY_ISA_VERSION
	.align		4
        /*0050*/ 	.byte	0x03, 0x5f
        /*0052*/ 	.short	0x0101


	//----- nvinfo : EIATTR_VRC_CTA_INIT_COUNT
	.align		4
        /*0054*/ 	.byte	0x02, 0x4a
	.zero		1
	.zero		1


	//----- nvinfo : EIATTR_EXIT_INSTR_OFFSETS
	.align		4
        /*0058*/ 	.byte	0x04, 0x1c
        /*005a*/ 	.short	(.L_272 - .L_271)


	//   ....[0]....
.L_271:
        /*005c*/ 	.word	0x00000070


	//   ....[1]....
        /*0060*/ 	.word	0x00001ce0


	//----- nvinfo : EIATTR_CRS_STACK_SIZE
	.align		4
.L_272:
        /*0064*/ 	.byte	0x04, 0x1e
        /*0066*/ 	.short	(.L_274 - .L_273)
.L_273:
        /*0068*/ 	.word	0x00000000


	//----- nvinfo : EIATTR_CBANK_PARAM_SIZE
	.align		4
.L_274:
        /*006c*/ 	.byte	0x03, 0x19
        /*006e*/ 	.short	0x0018


	//----- nvinfo : EIATTR_PARAM_CBANK
	.align		4
        /*0070*/ 	.byte	0x04, 0x0a
        /*0072*/ 	.short	(.L_276 - .L_275)
	.align		4
.L_275:
        /*0074*/ 	.word	index@(.nv.constant0._Z22count_neighbors_kernelPK7Point3DPiif)
        /*0078*/ 	.short	0x0380
        /*007a*/ 	.short	0x0018


	//----- nvinfo : EIATTR_SW_WAR
	.align		4
.L_276:
        /*007c*/ 	.byte	0x04, 0x36
        /*007e*/ 	.short	(.L_278 - .L_277)
.L_277:
        /*0080*/ 	.word	0x00000008
.L_278:


//--------------------- .nv.callgraph             --------------------------
	.section	.nv.callgraph,"",@"SHT_CUDA_CALLGRAPH"
	.align	4
	.sectionentsize	8
	.align		4
        /*0000*/ 	.word	0x00000000
	.align		4
        /*0004*/ 	.word	0xffffffff
	.align		4
        /*0008*/ 	.word	0x00000000
	.align		4
        /*000c*/ 	.word	0xfffffffe
	.align		4
        /*0010*/ 	.word	0x00000000
	.align		4
        /*0014*/ 	.word	0xfffffffd
	.align		4
        /*0018*/ 	.word	0x00000000
	.align		4
        /*001c*/ 	.word	0xfffffffc


//--------------------- .nv.constant4             --------------------------
	.section	.nv.constant4,"a",@progbits
	.align	8
	.align		8
.nv.constant4:
        /*0000*/ 	.dword	_ZN34_INTERNAL_245e694d_4_k_cu_d35347d34cuda3std3__45__cpo5beginE
	.align		8
        /*0008*/ 	.dword	_ZN34_INTERNAL_245e694d_4_k_cu_d35347d34cuda3std3__45__cpo3endE
	.align		8
        /*0010*/ 	.dword	_ZN34_INTERNAL_245e694d_4_k_cu_d35347d34cuda3std3__45__cpo6cbeginE
	.align		8
        /*0018*/ 	.dword	_ZN34_INTERNAL_245e694d_4_k_cu_d35347d34cuda3std3__45__cpo4cendE
	.align		8
        /*0020*/ 	.dword	_ZN34_INTERNAL_245e694d_4_k_cu_d35347d34cuda3std3__45__cpo6rbeginE
	.align		8
        /*0028*/ 	.dword	_ZN34_INTERNAL_245e694d_4_k_cu_d35347d34cuda3std3__45__cpo4rendE
	.align		8
        /*0030*/ 	.dword	_ZN34_INTERNAL_245e694d_4_k_cu_d35347d34cuda3std3__45__cpo7crbeginE
	.align		8
        /*0038*/ 	.dword	_ZN34_INTERNAL_245e694d_4_k_cu_d35347d34cuda3std3__45__cpo5crendE
	.align		8
        /*0040*/ 	.dword	_ZN34_INTERNAL_245e694d_4_k_cu_d35347d34cuda3std3__436_GLOBAL__N__245e694d_4_k_cu_d35347d36ignoreE
	.align		8
        /*0048*/ 	.dword	_ZN34_INTERNAL_245e694d_4_k_cu_d35347d34cuda3std3__419piecewise_constructE
	.align		8
        /*0050*/ 	.dword	_ZN34_INTERNAL_245e694d_4_k_cu_d35347d34cuda3std3__48in_placeE
	.align		8
        /*0058*/ 	.dword	_ZN34_INTERNAL_245e694d_4_k_cu_d35347d34cuda3std3__420unreachable_sentinelE
	.align		8
        /*0060*/ 	.dword	_ZN34_INTERNAL_245e694d_4_k_cu_d35347d34cuda3std3__47nulloptE
	.align		8
        /*0068*/ 	.dword	_ZN34_INTERNAL_245e694d_4_k_cu_d35347d34cuda3std3__48unexpectE
	.align		8
        /*0070*/ 	.dword	_ZN34_INTERNAL_245e694d_4_k_cu_d35347d34cuda3std6ranges3__45__cpo4swapE
	.align		8
        /*0078*/ 	.dword	_ZN34_INTERNAL_245e694d_4_k_cu_d35347d34cuda3std6ranges3__45__cpo9iter_moveE
	.align		8
        /*0080*/ 	.dword	_ZN34_INTERNAL_245e694d_4_k_cu_d35347d34cuda3std6ranges3__45__cpo5beginE
	.align		8
        /*0088*/ 	.dword	_ZN34_INTERNAL_245e694d_4_k_cu_d35347d34cuda3std6ranges3__45__cpo3endE
	.align		8
        /*0090*/ 	.dword	_ZN34_INTERNAL_245e694d_4_k_cu_d35347d34cuda3std6ranges3__45__cpo6cbeginE
	.align		8
        /*0098*/ 	.dword	_ZN34_INTERNAL_245e694d_4_k_cu_d35347d34cuda3std6ranges3__45__cpo4cendE
	.align		8
        /*00a0*/ 	.dword	_ZN34_INTERNAL_245e694d_4_k_cu_d35347d34cuda3std6ranges3__45__cpo7advanceE
	.align		8
        /*00a8*/ 	.dword	_ZN34_INTERNAL_245e694d_4_k_cu_d35347d34cuda3std6ranges3__45__cpo9iter_swapE
	.align		8
        /*00b0*/ 	.dword	_ZN34_INTERNAL_245e694d_4_k_cu_d35347d34cuda3std6ranges3__45__cpo4nextE
	.align		8
        /*00b8*/ 	.dword	_ZN34_INTERNAL_245e694d_4_k_cu_d35347d34cuda3std6ranges3__45__cpo4prevE
	.align		8
        /*00c0*/ 	.dword	_ZN34_INTERNAL_245e694d_4_k_cu_d35347d34cuda3std6ranges3__45__cpo4dataE
	.align		8
        /*00c8*/ 	.dword	_ZN34_INTERNAL_245e694d_4_k_cu_d35347d34cuda3std6ranges3__45__cpo5cdataE
	.align		8
        /*00d0*/ 	.dword	_ZN34_INTERNAL_245e694d_4_k_cu_d35347d34cuda3std6ranges3__45__cpo4sizeE
	.align		8
        /*00d8*/ 	.dword	_ZN34_INTERNAL_245e694d_4_k_cu_d35347d34cuda3std6ranges3__45__cpo5ssizeE
	.align		8
        /*00e0*/ 	.dword	_ZN34_INTERNAL_245e694d_4_k_cu_d35347d34cuda3std6ranges3__45__cpo8distanceE
	.align		8
        /*00e8*/ 	.dword	_ZN34_INTERNAL_245e694d_4_k_cu_d35347d36thrust24THRUST_300001_SM_1000_NS8cuda_cub3parE
	.align		8
        /*00f0*/ 	.dword	_ZN34_INTERNAL_245e694d_4_k_cu_d35347d36thrust24THRUST_300001_SM_1000_NS8cuda_cub10par_nosyncE
	.align		8
        /*00f8*/ 	.dword	_ZN34_INTERNAL_245e694d_4_k_cu_d35347d36thrust24THRUST_300001_SM_1000_NS6system6detail10sequential3seqE
	.align		8
        /*0100*/ 	.dword	_ZN34_INTERNAL_245e694d_4_k_cu_d35347d36thrust24THRUST_300001_SM_1000_NS6system3cpp3parE
	.align		8
        /*0108*/ 	.dword	_ZN34_INTERNAL_245e694d_4_k_cu_d35347d36thrust24THRUST_300001_SM_1000_NS12placeholders2_1E
	.align		8
        /*0110*/ 	.dword	_ZN34_INTERNAL_245e694d_4_k_cu_d35347d36thrust24THRUST_300001_SM_1000_NS12placeholders2_2E
	.align		8
        /*0118*/ 	.dword	_ZN34_INTERNAL_245e694d_4_k_cu_d35347d36thrust24THRUST_300001_SM_1000_NS12placeholders2_3E
	.align		8
        /*0120*/ 	.dword	_ZN34_INTERNAL_245e694d_4_k_cu_d35347d36thrust24THRUST_300001_SM_1000_NS12placeholders2_4E
	.align		8
        /*0128*/ 	.dword	_ZN34_INTERNAL_245e694d_4_k_cu_d35347d36thrust24THRUST_300001_SM_1000_NS12placeholders2_5E
	.align		8
        /*0130*/ 	.dword	_ZN34_INTERNAL_245e694d_4_k_cu_d35347d36thrust24THRUST_300001_SM_1000_NS12placeholders2_6E
	.align		8
        /*0138*/ 	.dword	_ZN34_INTERNAL_245e694d_4_k_cu_d35347d36thrust24THRUST_300001_SM_1000_NS12placeholders2_7E
	.align		8
        /*0140*/ 	.dword	_ZN34_INTERNAL_245e694d_4_k_cu_d35347d36thrust24THRUST_300001_SM_1000_NS12placeholders2_8E
	.align		8
        /*0148*/ 	.dword	_ZN34_INTERNAL_245e694d_4_k_cu_d35347d36thrust24THRUST_300001_SM_1000_NS12placeholders2_9E
	.align		8
        /*0150*/ 	.dword	_ZN34_INTERNAL_245e694d_4_k_cu_d35347d36thrust24THRUST_300001_SM_1000_NS12placeholders3_10E
	.align		8
        /*0158*/ 	.dword	_ZN34_INTERNAL_245e694d_4_k_cu_d35347d36thrust24THRUST_300001_SM_1000_NS3seqE
	.align		8
        /*0160*/ 	.dword	_ZN34_INTERNAL_245e694d_4_k_cu_d35347d36thrust24THRUST_300001_SM_1000_NS6deviceE


//--------------------- .text._ZN3cub18CUB_300001_SM_10006detail4scan16DeviceScanKernelINS2_10policy_hubIiiimN4cuda3std3__44plusIvEEE10Policy1000EN6thrust24THRUST_300001_SM_1000_NS10device_ptrIiEENSD_6detail15normal_iteratorISF_EENS0_13ScanTileStateIiLb1EEES9_NS1_10InputValueIiPiEEmiLb0EiEEvT0_T1_T2_iT3_T4_T5_ --------------------------
	.section	.text._ZN3cub18CUB_300001_SM_10006detail4scan16DeviceScanKernelINS2_10policy_hubIiiimN4cuda3std3__44plusIvEEE10Policy1000EN6thrust24THRUST_300001_SM_1000_NS10device_ptrIiEENSD_6detail15normal_iteratorISF_EENS0_13ScanTileStateIiLb1EEES9_NS1_10InputValueIiPiEEmiLb0EiEEvT0_T1_T2_iT3_T4_T5_,"ax",@progbits
	.align	128
        .global         _ZN3cub18CUB_300001_SM_10006detail4scan16DeviceScanKernelINS2_10policy_hubIiiimN4cuda3std3__44plusIvEEE10Policy1000EN6thrust24THRUST_300001_SM_1000_NS10device_ptrIiEENSD_6detail15normal_iteratorISF_EENS0_13ScanTileStateIiLb1EEES9_NS1_10InputValueIiPiEEmiLb0EiEEvT0_T1_T2_iT3_T4_T5_
        .type           _ZN3cub18CUB_300001_SM_10006detail4scan16DeviceScanKernelINS2_10policy_hubIiiimN4cuda3std3__44plusIvEEE10Policy1000EN6thrust24THRUST_300001_SM_1000_NS10device_ptrIiEENSD_6detail15normal_iteratorISF_EENS0_13ScanTileStateIiLb1EEES9_NS1_10InputValueIiPiEEmiLb0EiEEvT0_T1_T2_iT3_T4_T5_,@function
        .size           _ZN3cub18CUB_300001_SM_10006detail4scan16DeviceScanKernelINS2_10policy_hubIiiimN4cuda3std3__44plusIvEEE10Policy1000EN6thrust24THRUST_300001_SM_1000_NS10device_ptrIiEENSD_6detail15normal_iteratorISF_EENS0_13ScanTileStateIiLb1EEES9_NS1_10InputValueIiPiEEmiLb0EiEEvT0_T1_T2_iT3_T4_T5_,(.L_x_290 - _ZN3cub18CUB_300001_SM_10006detail4scan16DeviceScanKernelINS2_10policy_hubIiiimN4cuda3std3__44plusIvEEE10Policy1000EN6thrust24THRUST_300001_SM_1000_NS10device_ptrIiEENSD_6detail15normal_iteratorISF_EENS0_13ScanTileStateIiLb1EEES9_NS1_10InputValueIiPiEEmiLb0EiEEvT0_T1_T2_iT3_T4_T5_)
        .other          _ZN3cub18CUB_300001_SM_10006detail4scan16DeviceScanKernelINS2_10policy_hubIiiimN4cuda3std3__44plusIvEEE10Policy1000EN6thrust24THRUST_300001_SM_1000_NS10device_ptrIiEENSD_6detail15normal_iteratorISF_EENS0_13ScanTileStateIiLb1EEES9_NS1_10InputValueIiPiEEmiLb0EiEEvT0_T1_T2_iT3_T4_T5_,@"STO_CUDA_ENTRY STV_DEFAULT"
_ZN3cub18CUB_300001_SM_10006detail4scan16DeviceScanKernelINS2_10policy_hubIiiimN4cuda3std3__44plusIvEEE10Policy1000EN6thrust24THRUST_300001_SM_1000_NS10device_ptrIiEENSD_6detail15normal_iteratorISF_EENS0_13ScanTileStateIiLb1EEES9_NS1_10InputValueIiPiEEmiLb0EiEEvT0_T1_T2_iT3_T4_T5_:
.text._ZN3cub18CUB_300001_SM_10006detail4scan16DeviceScanKernelINS2_10policy_hubIiiimN4cuda3std3__44plusIvEEE10Policy1000EN6thrust24THRUST_300001_SM_1000_NS10device_ptrIiEENSD_6detail15normal_iteratorISF_EENS0_13ScanTileStateIiLb1EEES9_NS1_10InputValueIiPiEEmiLb0EiEEvT0_T1_T2_iT3_T4_T5_:
[----:B------:R-:W-:Y:S01]  /*0000*/  LDC R1, c[0x0][0x37c] ;  /* 0x0000df00ff017b82 */ /* 0x000fe20000000800 */
[----:B------:R-:W0:Y:S01]  /*0010*/  LDCU UR4, c[0x0][0x3a0] ;  /* 0x00007400ff0477ac */ /* 0x000e220008000800 */
[----:B------:R-:W1:Y:S06]  /*0020*/  LDCU.64 UR12, c[0x0][0x358] ;  /* 0x00006b00ff0c77ac */ /* 0x000e6c0008000a00 */
[----:B------:R-:W2:Y:S01]  /*0030*/  S2UR UR6, SR_CTAID.X ;  /* 0x00000000000679c3 */ /* 0x000ea20000002500 */
[----:B------:R-:W3:Y:S01]  /*0040*/  LDCU.64 UR8, c[0x0][0x3b0] ;  /* 0x00007600ff0877ac */ /* 0x000ee20008000a00 */
[----:B0-----:R-:W-:-:S06]  /*0050*/  UPRMT UR4, UR4, 0x7770, URZ ;  /* 0x0000777004047896 */ /* 0x001fcc00080000ff */
[----:B------:R-:W-:-:S05]  /*0060*/  ISETP.NE.AND P0, PT, RZ, UR4, PT ;  /* 0x00000004ff007c0c */ /* 0x000fca000bf05270 */
[----:B------:R-:W2:Y:S08]  /*0070*/  LDCU UR4, c[0x0][0x398] ;  /* 0x00007300ff0477ac */ /* 0x000eb00008000800 */
[----:B------:R-:W1:Y:S02]  /*0080*/  @P0 LDC.64 R2, c[0x0][0x3a8] ;  /* 0x0000ea00ff020b82 */ /* 0x000e640000000a00 */
[----:B-1----:R0:W5:Y:S01]  /*0090*/  @P0 LDG.E R39, desc[UR12][R2.64] ;  /* 0x0000000c02270981 */ /* 0x002162000c1e1900 */
[----:B--2---:R-:W-:-:S04]  /*00a0*/  UIADD3 UR6, UPT, UPT, UR6, UR4, URZ ;  /* 0x0000000406067290 */ /* 0x004fc8000fffe0ff */
[----:B------:R-:W-:-:S04]  /*00b0*/  UIMAD.WIDE UR10, UR6, 0x1ee0, URZ ;  /* 0x00001ee0060a78a5 */ /* 0x000fc8000f8e02ff */
[----:B---3--:R-:W-:-:S04]  /*00c0*/  UIADD3 UR7, UP0, UPT, -UR10, UR8, URZ ;  /* 0x000000080a077290 */ /* 0x008fc8000ff1e1ff */
[----:B------:R-:W-:Y:S02]  /*00d0*/  UIADD3.X UR4, UPT, UPT, ~UR11, UR9, URZ, UP0, !UPT ;  /* 0x000000090b047290 */ /* 0x000fe400087fe5ff */
[----:B------:R-:W-:-:S04]  /*00e0*/  UISETP.GE.U32.AND UP0, UPT, UR7, 0x1ee1, UPT ;  /* 0x00001ee10700788c */ /* 0x000fc8000bf06070 */
[----:B------:R-:W-:Y:S01]  /*00f0*/  UISETP.GE.U32.AND.EX UP0, UPT, UR4, URZ, UPT, UP0 ;  /* 0x000000ff0400728c */ /* 0x000fe2000bf06100 */
[----:B------:R-:W1:Y:S08]  /*0100*/  @!P0 LDC R39, c[0x0][0x3a8] ;  /* 0x0000ea00ff278b82 */ /* 0x000e700000000800 */
[----:B0-----:R-:W-:Y:S05]  /*0110*/  BRA.U !UP0, `(.L_x_0) ;  /* 0x0000001908f47547 */ /* 0x001fea000b800000 */
[----:B------:R-:W0:Y:S01]  /*0120*/  S2R R35, SR_TID.X ;  /* 0x0000000000237919 */ /* 0x000e220000002100 */
[----:B------:R-:W2:Y:S01]  /*0130*/  LDCU.64 UR4, c[0x0][0x380] ;  /* 0x00007000ff0477ac */ /* 0x000ea20008000a00 */
[C---:B0-----:R-:W-:Y:S02]  /*0140*/  LOP3.LUT R0, R35.reuse, 0x1f, RZ, 0xc0, !PT ;  /* 0x0000001f23007812 */ /* 0x041fe400078ec0ff */
[----:B------:R-:W-:-:S05]  /*0150*/  LOP3.LUT R3, R35, 0x3e0, RZ, 0xc0, !PT ;  /* 0x000003e023037812 */ /* 0x000fca00078ec0ff */
[----:B------:R-:W-:-:S05]  /*0160*/  IMAD R0, R3, 0x13, R0 ;  /* 0x0000001303007824 */ /* 0x000fca00078e0200 */
[----:B------:R-:W-:-:S05]  /*0170*/  IADD3 R0, P0, PT, R0, UR10, RZ ;  /* 0x0000000a00007c10 */ /* 0x000fca000ff1e0ff */
[----:B------:R-:W-:Y:S02]  /*0180*/  IMAD.X R3, RZ, RZ, UR11, P0 ;  /* 0x0000000bff037e24 */ /* 0x000fe400080e06ff */
[----:B------:R-:W-:-:S03]  /*0190*/  IMAD.SHL.U32 R31, R0, 0x4, RZ ;  /* 0x00000004001f7824 */ /* 0x000fc600078e00ff */
[----:B------:R-:W-:Y:S02]  /*01a0*/  SHF.L.U64.HI R30, R0, 0x2, R3 ;  /* 0x00000002001e7819 */ /* 0x000fe40000010203 */
[----:B--2---:R-:W-:-:S04]  /*01b0*/  IADD3 R2, P0, PT, R31, UR4, RZ ;  /* 0x000000041f027c10 */ /* 0x004fc8000ff1e0ff */
[----:B------:R-:W-:-:S05]  /*01c0*/  IADD3.X R3, PT, PT, R30, UR5, RZ, P0, !PT ;  /* 0x000000051e037c10 */ /* 0x000fca00087fe4ff */
[----:B------:R-:W2:Y:S04]  /*01d0*/  LDG.E R5, desc[UR12][R2.64] ;  /* 0x0000000c02057981 */ /* 0x000ea8000c1e1900 */
[----:B------:R-:W3:Y:S04]  /*01e0*/  LDG.E R7, desc[UR12][R2.64+0x80] ;  /* 0x0000800c02077981 */ /* 0x000ee8000c1e1900 */
[----:B------:R-:W4:Y:S04]  /*01f0*/  LDG.E R9, desc[UR12][R2.64+0x100] ;  /* 0x0001000c02097981 */ /* 0x000f28000c1e1900 */
        /* <DEDUP_REMOVED lines=15> */
[----:B------:R-:W4:Y:S01]  /*02f0*/  LDG.E R8, desc[UR12][R2.64+0x900] ;  /* 0x0009000c02087981 */ /* 0x000f22000c1e1900 */
[----:B------:R-:W0:Y:S01]  /*0300*/  S2UR UR5, SR_CgaCtaId ;  /* 0x00000000000579c3 */ /* 0x000e220000008800 */
[----:B------:R-:W-:Y:S01]  /*0310*/  SHF.R.U32.HI R36, RZ, 0x5, R35 ;  /* 0x00000005ff247819 */ /* 0x000fe20000011623 */
[----:B------:R-:W-:Y:S01]  /*0320*/  UMOV UR4, 0x400 ;  /* 0x0000040000047882 */ /* 0x000fe20000000000 */
[----:B------:R-:W1:Y:S01]  /*0330*/  S2R R37, SR_LANEID ;  /* 0x0000000000257919 */ /* 0x000e620000000000 */
[----:B------:R-:W-:Y:S01]  /*0340*/  UISETP.NE.AND UP0, UPT, UR6, URZ, UPT ;  /* 0x000000ff0600728c */ /* 0x000fe2000bf05270 */
[----:B------:R-:W-:Y:S01]  /*0350*/  BSSY.RECONVERGENT B0, `(.L_x_1) ;  /* 0x0000148000007945 */ /* 0x000fe20003800200 */
[----:B0-----:R-:W-:Y:S01]  /*0360*/  ULEA UR4, UR5, UR4, 0x18 ;  /* 0x0000000405047291 */ /* 0x001fe2000f8ec0ff */
[----:B-1----:R-:W-:-:S05]  /*0370*/  IMAD R34, R36, 0x260, R37 ;  /* 0x0000026024227824 */ /* 0x002fca00078e0225 */
[----:B------:R-:W-:-:S05]  /*0380*/  LEA R34, R34, UR4, 0x2 ;  /* 0x0000000422227c11 */ /* 0x000fca000f8e10ff */
[----:B------:R-:W-:Y:S01]  /*0390*/  IMAD R33, R37, 0x48, R34 ;  /* 0x0000004825217824 */ /* 0x000fe200078e0222 */
[----:B--2---:R0:W-:Y:S04]  /*03a0*/  STS [R34], R5 ;  /* 0x0000000522007388 */ /* 0x0041e80000000800 */
[----:B---3--:R0:W-:Y:S04]  /*03b0*/  STS [R34+0x80], R7 ;  /* 0x0000800722007388 */ /* 0x0081e80000000800 */
[----:B----4-:R0:W-:Y:S04]  /*03c0*/  STS [R34+0x100], R9 ;  /* 0x0001000922007388 */ /* 0x0101e80000000800 */
[----:B------:R0:W-:Y:S04]  /*03d0*/  STS [R34+0x180], R11 ;  /* 0x0001800b22007388 */ /* 0x0001e80000000800 */
        /* <DEDUP_REMOVED lines=14> */
[----:B------:R0:W-:Y:S01]  /*04c0*/  STS [R34+0x900], R8 ;  /* 0x0009000822007388 */ /* 0x0001e20000000800 */
[----:B------:R-:W-:-:S03]  /*04d0*/  NOP ;  /* 0x0000000000007918 */ /* 0x000fc60000000000 */
[----:B------:R0:W1:Y:S04]  /*04e0*/  LDS R32, [R33] ;  /* 0x0000000021207984 */ /* 0x0000680000000800 */
[----:B------:R0:W2:Y:S04]  /*04f0*/  LDS R29, [R33+0x4] ;  /* 0x00000400211d7984 */ /* 0x0000a80000000800 */
[----:B------:R0:W3:Y:S04]  /*0500*/  LDS R28, [R33+0x8] ;  /* 0x00000800211c7984 */ /* 0x0000e80000000800 */
[----:B------:R0:W4:Y:S04]  /*0510*/  LDS R27, [R33+0xc] ;  /* 0x00000c00211b7984 */ /* 0x0001280000000800 */
[----:B------:R0:W0:Y:S04]  /*0520*/  LDS R26, [R33+0x10] ;  /* 0x00001000211a7984 */ /* 0x0000280000000800 */
        /* <DEDUP_REMOVED lines=13> */
[----:B------:R0:W0:Y:S01]  /*0600*/  LDS R9, [R33+0x48] ;  /* 0x0000480021097984 */ /* 0x0000220000000800 */
[----:B------:R-:W-:Y:S06]  /*0610*/  BAR.SYNC.DEFER_BLOCKING 0x0 ;  /* 0x0000000000007b1d */ /* 0x000fec0000010000 */
[----:B-1234-:R-:W-:Y:S05]  /*0620*/  BRA.U UP0, `(.L_x_2) ;  /* 0x0000000500247547 */ /* 0x01efea000b800000 */
[----:B0-----:R-:W-:Y:S02]  /*0630*/  IADD3 R8, PT, PT, R28, R29, R32 ;  /* 0x0000001d1c087210 */ /* 0x001fe40007ffe020 */
[C---:B------:R-:W-:Y:S02]  /*0640*/  ISETP.NE.AND P1, PT, R37.reuse, 0x1f, PT ;  /* 0x0000001f2500780c */ /* 0x040fe40003f25270 */
[----:B------:R-:W-:Y:S02]  /*0650*/  IADD3 R8, PT, PT, R26, R27, R8 ;  /* 0x0000001b1a087210 */ /* 0x000fe40007ffe008 */
[----:B------:R-:W-:Y:S02]  /*0660*/  ISETP.NE.AND P2, PT, R37, RZ, PT ;  /* 0x000000ff2500720c */ /* 0x000fe40003f45270 */
[----:B------:R-:W-:-:S04]  /*0670*/  IADD3 R8, PT, PT, R24, R25, R8 ;  /* 0x0000001918087210 */ /* 0x000fc80007ffe008 */
[----:B------:R-:W-:-:S03]  /*0680*/  IADD3 R8, PT, PT, R22, R23, R8 ;  /* 0x0000001716087210 */ /* 0x000fc60007ffe008 */
[----:B------:R-:W-:Y:S02]  /*0690*/  @!P1 LEA R42, R36, UR4, 0x2 ;  /* 0x00000004242a9c11 */ /* 0x000fe4000f8e10ff */
[----:B------:R-:W-:-:S04]  /*06a0*/  IADD3 R8, PT, PT, R20, R21, R8 ;  /* 0x0000001514087210 */ /* 0x000fc80007ffe008 */
[----:B------:R-:W-:-:S04]  /*06b0*/  IADD3 R8, PT, PT, R6, R7, R8 ;  /* 0x0000000706087210 */ /* 0x000fc80007ffe008 */
[----:B------:R-:W-:-:S04]  /*06c0*/  IADD3 R8, PT, PT, R4, R5, R8 ;  /* 0x0000000504087210 */ /* 0x000fc80007ffe008 */
[----:B------:R-:W-:-:S04]  /*06d0*/  IADD3 R8, PT, PT, R2, R3, R8 ;  /* 0x0000000302087210 */ /* 0x000fc80007ffe008 */
[----:B------:R-:W-:-:S05]  /*06e0*/  IADD3 R38, PT, PT, R9, R0, R8 ;  /* 0x0000000009267210 */ /* 0x000fca0007ffe008 */
[----:B------:R-:W0:Y:S02]  /*06f0*/  SHFL.UP P0, R9, R38, 0x1, RZ ;  /* 0x0420000026097989 */ /* 0x000e2400000000ff */
[----:B0-----:R-:W-:-:S05]  /*0700*/  @P0 IMAD.IADD R9, R38, 0x1, R9 ;  /* 0x0000000126090824 */ /* 0x001fca00078e0209 */
[----:B------:R-:W0:Y:S02]  /*0710*/  SHFL.UP P0, R12, R9, 0x2, RZ ;  /* 0x04400000090c7989 */ /* 0x000e2400000000ff */
[----:B0-----:R-:W-:-:S05]  /*0720*/  @P0 IMAD.IADD R12, R9, 0x1, R12 ;  /* 0x00000001090c0824 */ /* 0x001fca00078e020c */
[----:B------:R-:W0:Y:S02]  /*0730*/  SHFL.UP P0, R17, R12, 0x4, RZ ;  /* 0x048000000c117989 */ /* 0x000e2400000000ff */
[----:B0-----:R-:W-:-:S05]  /*0740*/  @P0 IMAD.IADD R17, R12, 0x1, R17 ;  /* 0x000000010c110824 */ /* 0x001fca00078e0211 */
[----:B------:R-:W0:Y:S02]  /*0750*/  SHFL.UP P0, R40, R17, 0x8, RZ ;  /* 0x0500000011287989 */ /* 0x000e2400000000ff */
[----:B0-----:R-:W-:-:S05]  /*0760*/  @P0 IMAD.IADD R40, R17, 0x1, R40 ;  /* 0x0000000111280824 */ /* 0x001fca00078e0228 */
[----:B------:R-:W0:Y:S02]  /*0770*/  SHFL.UP P0, R41, R40, 0x10, RZ ;  /* 0x0600000028297989 */ /* 0x000e2400000000ff */
[----:B0-----:R-:W-:Y:S01]  /*0780*/  @P0 IMAD.IADD R41, R40, 0x1, R41 ;  /* 0x0000000128290824 */ /* 0x001fe200078e0229 */
[----:B------:R-:W-:-:S03]  /*0790*/  ISETP.NE.AND P0, PT, R36, 0x2, PT ;  /* 0x000000022400780c */ /* 0x000fc60003f05270 */
[----:B------:R-:W-:Y:S01]  /*07a0*/  IMAD.IADD R38, R41, 0x1, -R38 ;  /* 0x0000000129267824 */ /* 0x000fe200078e0a26 */
[----:B------:R-:W-:Y:S01]  /*07b0*/  @!P1 STS [R42+0x10], R41 ;  /* 0x000010292a009388 */ /* 0x000fe20000000800 */
[----:B------:R-:W-:Y:S01]  /*07c0*/  BAR.SYNC.DEFER_BLOCKING 0x0 ;  /* 0x0000000000007b1d */ /* 0x000fe20000010000 */
[----:B------:R-:W-:Y:S02]  /*07d0*/  ISETP.NE.AND P1, PT, R36, 0xc, PT ;  /* 0x0000000c2400780c */ /* 0x000fe40003f25270 */
[----:B------:R-:W-:-:S03]  /*07e0*/  SEL R38, R38, RZ, P2 ;  /* 0x000000ff26267207 */ /* 0x000fc60001000000 */
[----:B------:R-:W0:Y:S04]  /*07f0*/  LDS.128 R8, [UR4+0x10] ;  /* 0x00001004ff087984 */ /* 0x000e280008000c00 */
[----:B------:R-:W1:Y:S04]  /*0800*/  LDS.128 R12, [UR4+0x20] ;  /* 0x00002004ff0c7984 */ /* 0x000e680008000c00 */
[----:B------:R-:W2:Y:S01]  /*0810*/  LDS.128 R16, [UR4+0x30] ;  /* 0x00003004ff107984 */ /* 0x000ea20008000c00 */
[----:B0-----:R-:W-:-:S04]  /*0820*/  IMAD.IADD R9, R8, 0x1, R9 ;  /* 0x0000000108097824 */ /* 0x001fc800078e0209 */
[----:B------:R-:W-:Y:S01]  /*0830*/  IMAD.IADD R10, R10, 0x1, R9 ;  /* 0x000000010a0a7824 */ /* 0x000fe200078e0209 */
[----:B------:R-:W-:Y:S02]  /*0840*/  SEL R8, R9, R8, !P0 ;  /* 0x0000000809087207 */ /* 0x000fe40004000000 */
[----:B------:R-:W-:Y:S01]  /*0850*/  ISETP.NE.AND P0, PT, R36, 0x3, PT ;  /* 0x000000032400780c */ /* 0x000fe20003f05270 */
[----:B------:R-:W-:-:S03]  /*0860*/  IMAD.IADD R11, R11, 0x1, R10 ;  /* 0x000000010b0b7824 */ /* 0x000fc600078e020a */
[----:B------:R-:W-:Y:S01]  /*0870*/  SEL R8, R10, R8, !P0 ;  /* 0x000000080a087207 */ /* 0x000fe20004000000 */
[----:B-1----:R-:W-:Y:S01]  /*0880*/  IMAD.IADD R12, R11, 0x1, R12 ;  /* 0x000000010b0c7824 */ /* 0x002fe200078e020c */
[----:B------:R-:W-:-:S03]  /*0890*/  ISETP.NE.AND P0, PT, R36, 0x4, PT ;  /* 0x000000042400780c */ /* 0x000fc60003f05270 */
[----:B------:R-:W-:Y:S01]  /*08a0*/  IMAD.IADD R13, R13, 0x1, R12 ;  /* 0x000000010d0d7824 */ /* 0x000fe200078e020c */
[----:B------:R-:W-:Y:S02]  /*08b0*/  SEL R8, R11, R8, !P0 ;  /* 0x000000080b087207 */ /* 0x000fe40004000000 */
[----:B------:R-:W-:Y:S01]  /*08c0*/  ISETP.NE.AND P0, PT, R36, 0x5, PT ;  /* 0x000000052400780c */ /* 0x000fe20003f05270 */
[----:B------:R-:W-:-:S03]  /*08d0*/  IMAD.IADD R14, R14, 0x1, R13 ;  /* 0x000000010e0e7824 */ /* 0x000fc600078e020d */
[----:B------:R-:W-:Y:S01]  /*08e0*/  SEL R8, R12, R8, !P0 ;  /* 0x000000080c087207 */ /* 0x000fe20004000000 */
[----:B------:R-:W-:Y:S01]  /*08f0*/  IMAD.IADD R15, R15, 0x1, R14 ;  /* 0x000000010f0f7824 */ /* 0x000fe200078e020e */
[----:B------:R-:W-:-:S03]  /*0900*/  ISETP.NE.AND P0, PT, R36, 0x6, PT ;  /* 0x000000062400780c */ /* 0x000fc60003f05270 */
[----:B--2---:R-:W-:Y:S01]  /*0910*/  IMAD.IADD R16, R15, 0x1, R16 ;  /* 0x000000010f107824 */ /* 0x004fe200078e0210 */
[----:B------:R-:W-:Y:S02]  /*0920*/  SEL R9, R13, R8, !P0 ;  /* 0x000000080d097207 */ /* 0x000fe40004000000 */
[----:B------:R-:W-:Y:S01]  /*0930*/  ISETP.NE.AND P0, PT, R36, 0x7, PT ;  /* 0x000000072400780c */ /* 0x000fe20003f05270 */
[----:B------:R-:W0:Y:S01]  /*0940*/  LDS R8, [UR4+0x40] ;  /* 0x00004004ff087984 */ /* 0x000e220008000800 */
[----:B------:R-:W-:Y:S02]  /*0950*/  IMAD.IADD R17, R17, 0x1, R16 ;  /* 0x0000000111117824 */ /* 0x000fe400078e0210 */
[----:B------:R-:W-:Y:S02]  /*0960*/  SEL R9, R14, R9, !P0 ;  /* 0x000000090e097207 */ /* 0x000fe40004000000 */
[----:B------:R-:W-:Y:S01]  /*0970*/  ISETP.NE.AND P0, PT, R36, 0x8, PT ;  /* 0x000000082400780c */ /* 0x000fe20003f05270 */
[----:B------:R-:W-:-:S03]  /*0980*/  IMAD.IADD R18, R18, 0x1, R17 ;  /* 0x0000000112127824 */ /* 0x000fc600078e0211 */
[----:B------:R-:W-:Y:S02]  /*0990*/  SEL R9, R15, R9, !P0 ;  /* 0x000000090f097207 */ /* 0x000fe40004000000 */
[----:B------:R-:W-:-:S04]  /*09a0*/  ISETP.NE.AND P0, PT, R36, 0x9, PT ;  /* 0x000000092400780c */ /* 0x000fc80003f05270 */
[----:B------:R-:W-:Y:S02]  /*09b0*/  SEL R9, R16, R9, !P0 ;  /* 0x0000000910097207 */ /* 0x000fe40004000000 */
[----:B------:R-:W-:-:S04]  /*09c0*/  ISETP.NE.AND P0, PT, R36, 0xa, PT ;  /* 0x0000000a2400780c */ /* 0x000fc80003f05270 */
[----:B------:R-:W-:Y:S02]  /*09d0*/  SEL R9, R17, R9, !P0 ;  /* 0x0000000911097207 */ /* 0x000fe40004000000 */
[----:B------:R-:W-:-:S04]  /*09e0*/  ISETP.NE.AND P0, PT, R36, 0xb, PT ;  /* 0x0000000b2400780c */ /* 0x000fc80003f05270 */
[----:B------:R-:W-:Y:S01]  /*09f0*/  SEL R9, R18, R9, !P0 ;  /* 0x0000000912097207 */ /* 0x000fe20004000000 */
[----:B------:R-:W-:Y:S01]  /*0a00*/  IMAD.IADD R18, R19, 0x1, R18 ;  /* 0x0000000113127824 */ /* 0x000fe200078e0212 */
[----:B------:R-:W-:-:S04]  /*0a10*/  ISETP.GE.U32.AND P0, PT, R35, 0x20, PT ;  /* 0x000000202300780c */ /* 0x000fc80003f06070 */
[C---:B------:R-:W-:Y:S02]  /*0a20*/  SEL R9, R18.reuse, R9, !P1 ;  /* 0x0000000912097207 */ /* 0x040fe40004800000 */
[----:B------:R-:W-:Y:S02]  /*0a30*/  ISETP.NE.AND P1, PT, R35, RZ, PT ;  /* 0x000000ff2300720c */ /* 0x000fe40003f25270 */
[----:B------:R-:W-:Y:S02]  /*0a40*/  SEL R10, R9, RZ, P0 ;  /* 0x000000ff090a7207 */ /* 0x000fe40000000000 */
[--C-:B0----5:R-:W-:Y:S02]  /*0a50*/  IADD3 R9, PT, PT, R18, R8, R39.reuse ;  /* 0x0000000812097210 */ /* 0x121fe40007ffe027 */
[----:B------:R-:W-:-:S07]  /*0a60*/  IADD3 R38, PT, PT, R10, R38, R39 ;  /* 0x000000260a267210 */ /* 0x000fce0007ffe027 */
[----:B------:R-:W-:Y:S05]  /*0a70*/  @P1 BRA `(.L_x_3) ;  /* 0x0000000c00541947 */ /* 0x000fea0003800000 */
[----:B------:R-:W0:Y:S01]  /*0a80*/  LDC.64 R10, c[0x0][0x390] ;  /* 0x0000e400ff0a7b82 */ /* 0x000e220000000a00 */
[----:B------:R-:W-:-:S05]  /*0a90*/  IMAD.MOV.U32 R8, RZ, RZ, 0x65 ;  /* 0x00000065ff087424 */ /* 0x000fca00078e00ff */
[----:B0-----:R0:W-:Y:S01]  /*0aa0*/  ST.E.64.STRONG.GPU desc[UR12][R10.64+0x100], R8 ;  /* 0x000100080a007985 */ /* 0x0011e2000c10fb0c */
[----:B------:R-:W-:Y:S05]  /*0ab0*/  BRA `(.L_x_3) ;  /* 0x0000000c00447947 */ /* 0x000fea0003800000 */
.L_x_2:
        /* <DEDUP_REMOVED lines=20> */
[----:B-----5:R-:W0:Y:S02]  /*0c00*/  SHFL.UP P0, R39, R40, 0x10, RZ ;  /* 0x0600000028277989 */ /* 0x020e2400000000ff */
[----:B0-----:R-:W-:Y:S01]  /*0c10*/  @P0 IMAD.IADD R39, R40, 0x1, R39 ;  /* 0x0000000128270824 */ /* 0x001fe200078e0227 */
[----:B------:R-:W-:-:S04]  /*0c20*/  ISETP.NE.AND P0, PT, R36, 0x2, PT ;  /* 0x000000022400780c */ /* 0x000fc80003f05270 */
[----:B------:R-:W-:Y:S01]  /*0c30*/  @!P1 STS [R42+0x10], R39 ;  /* 0x000010272a009388 */ /* 0x000fe20000000800 */
[----:B------:R-:W-:Y:S01]  /*0c40*/  BAR.SYNC.DEFER_BLOCKING 0x0 ;  /* 0x0000000000007b1d */ /* 0x000fe20000010000 */
[----:B------:R-:W-:-:S05]  /*0c50*/  ISETP.NE.AND P1, PT, R36, 0xc, PT ;  /* 0x0000000c2400780c */ /* 0x000fca0003f25270 */
[----:B------:R-:W0:Y:S04]  /*0c60*/  LDS.128 R8, [UR4+0x10] ;  /* 0x00001004ff087984 */ /* 0x000e280008000c00 */
[----:B------:R-:W1:Y:S04]  /*0c70*/  LDS.128 R12, [UR4+0x20] ;  /* 0x00002004ff0c7984 */ /* 0x000e680008000c00 */
[----:B------:R-:W2:Y:S01]  /*0c80*/  LDS.128 R16, [UR4+0x30] ;  /* 0x00003004ff107984 */ /* 0x000ea20008000c00 */
[----:B0-----:R-:W-:-:S04]  /*0c90*/  IMAD.IADD R9, R8, 0x1, R9 ;  /* 0x0000000108097824 */ /* 0x001fc800078e0209 */
[----:B------:R-:W-:Y:S01]  /*0ca0*/  IMAD.IADD R10, R10, 0x1, R9 ;  /* 0x000000010a0a7824 */ /* 0x000fe200078e0209 */
[----:B------:R-:W-:Y:S02]  /*0cb0*/  SEL R8, R9, R8, !P0 ;  /* 0x0000000809087207 */ /* 0x000fe40004000000 */
[----:B------:R-:W-:Y:S01]  /*0cc0*/  ISETP.NE.AND P0, PT, R36, 0x3, PT ;  /* 0x000000032400780c */ /* 0x000fe20003f05270 */
[----:B------:R-:W-:Y:S01]  /*0cd0*/  IMAD.IADD R11, R11, 0x1, R10 ;  /* 0x000000010b0b7824 */ /* 0x000fe200078e020a */
[----:B------:R-:W0:Y:S02]  /*0ce0*/  LDS R9, [UR4+0x40] ;  /* 0x00004004ff097984 */ /* 0x000e240008000800 */
        /* <DEDUP_REMOVED lines=13> */
[----:B------:R-:W-:-:S03]  /*0dc0*/  IMAD.IADD R17, R17, 0x1, R16 ;  /* 0x0000000111117824 */ /* 0x000fc600078e0210 */
[----:B------:R-:W-:Y:S01]  /*0dd0*/  SEL R8, R14, R8, !P0 ;  /* 0x000000080e087207 */ /* 0x000fe20004000000 */
[----:B------:R-:W-:Y:S01]  /*0de0*/  IMAD.IADD R18, R18, 0x1, R17 ;  /* 0x0000000112127824 */ /* 0x000fe200078e0211 */
[----:B------:R-:W-:-:S03]  /*0df0*/  ISETP.NE.AND P0, PT, R36, 0x8, PT ;  /* 0x000000082400780c */ /* 0x000fc60003f05270 */
[----:B------:R-:W-:Y:S01]  /*0e00*/  IMAD.IADD R19, R19, 0x1, R18 ;  /* 0x0000000113137824 */ /* 0x000fe200078e0212 */
[----:B------:R-:W-:Y:S02]  /*0e10*/  SEL R8, R15, R8, !P0 ;  /* 0x000000080f087207 */ /* 0x000fe40004000000 */
[----:B------:R-:W-:-:S04]  /*0e20*/  ISETP.NE.AND P0, PT, R36, 0x9, PT ;  /* 0x000000092400780c */ /* 0x000fc80003f05270 */
[----:B------:R-:W-:Y:S02]  /*0e30*/  SEL R8, R16, R8, !P0 ;  /* 0x0000000810087207 */ /* 0x000fe40004000000 */
[----:B------:R-:W-:Y:S01]  /*0e40*/  ISETP.NE.AND P0, PT, R36, 0xa, PT ;  /* 0x0000000a2400780c */ /* 0x000fe20003f05270 */
[----:B0-----:R-:W-:-:S03]  /*0e50*/  IMAD.IADD R9, R19, 0x1, R9 ;  /* 0x0000000113097824 */ /* 0x001fc600078e0209 */
[----:B------:R-:W-:Y:S01]  /*0e60*/  SEL R8, R17, R8, !P0 ;  /* 0x0000000811087207 */ /* 0x000fe20004000000 */
[----:B------:R-:W-:Y:S01]  /*0e70*/  IMAD.IADD R17, R39, 0x1, -R38 ;  /* 0x0000000127117824 */ /* 0x000fe200078e0a26 */
[----:B------:R-:W-:-:S04]  /*0e80*/  ISETP.NE.AND P0, PT, R36, 0xb, PT ;  /* 0x0000000b2400780c */ /* 0x000fc80003f05270 */
[----:B------:R-:W-:Y:S02]  /*0e90*/  SEL R8, R18, R8, !P0 ;  /* 0x0000000812087207 */ /* 0x000fe40004000000 */
[----:B------:R-:W-:Y:S02]  /*0ea0*/  ISETP.GT.U32.AND P0, PT, R35, 0x1f, PT ;  /* 0x0000001f2300780c */ /* 0x000fe40003f04070 */
[----:B------:R-:W-:Y:S02]  /*0eb0*/  SEL R11, R17, RZ, P2 ;  /* 0x000000ff110b7207 */ /* 0x000fe40001000000 */
[----:B------:R-:W-:Y:S02]  /*0ec0*/  SEL R8, R19, R8, !P1 ;  /* 0x0000000813087207 */ /* 0x000fe40004800000 */
[----:B------:R-:W-:-:S03]  /*0ed0*/  ISETP.GE.U32.AND P1, PT, R35, 0x20, PT ;  /* 0x000000202300780c */ /* 0x000fc60003f26070 */
[----:B------:R-:W-:-:S05]  /*0ee0*/  IMAD.IADD R38, R8, 0x1, R11 ;  /* 0x0000000108267824 */ /* 0x000fca00078e020b */
[----:B------:R-:W-:Y:S01]  /*0ef0*/  SEL R17, R17, R38, !P1 ;  /* 0x0000002611117207 */ /* 0x000fe20004800000 */
[----:B------:R-:W-:Y:S06]  /*0f00*/  @P0 BRA `(.L_x_4) ;  /* 0x00000008000c0947 */ /* 0x000fec0003800000 */
[----:B------:R-:W0:Y:S01]  /*0f10*/  LDC.64 R14, c[0x0][0x390] ;  /* 0x0000e400ff0e7b82 */ /* 0x000e220000000a00 */
[----:B------:R-:W-:Y:S01]  /*0f20*/  ISETP.NE.AND P1, PT, R35, RZ, PT ;  /* 0x000000ff2300720c */ /* 0x000fe20003f25270 */
[----:B------:R-:W-:Y:S01]  /*0f30*/  IMAD.U32 R45, RZ, RZ, UR6 ;  /* 0x00000006ff2d7e24 */ /* 0x000fe2000f8e00ff */
[----:B------:R-:W-:-:S05]  /*0f40*/  LOP3.LUT R18, RZ, R35, RZ, 0x33, !PT ;  /* 0x00000023ff127212 */ /* 0x000fca00078e33ff */
[----:B------:R-:W-:-:S06]  /*0f50*/  VIADD R18, R18, UR6 ;  /* 0x0000000612127c36 */ /* 0x000fcc0008000000 */
[----:B------:R-:W-:Y:S01]  /*0f60*/  @!P1 IMAD.MOV.U32 R8, RZ, RZ, 0x64 ;  /* 0x00000064ff089424 */ /* 0x000fe200078e00ff */
[----:B------:R1:W-:Y:S01]  /*0f70*/  @!P1 STS [UR4+0xc], R9 ;  /* 0x00000c09ff009988 */ /* 0x0003e20008000804 */
[----:B0-----:R-:W-:-:S04]  /*0f80*/  IMAD.WIDE R44, R45, 0x8, R14 ;  /* 0x000000082d2c7825 */ /* 0x001fc800078e020e */
[----:B------:R-:W-:Y:S01]  /*0f90*/  IMAD.WIDE R14, R18, 0x8, R14 ;  /* 0x00000008120e7825 */ /* 0x000fe200078e020e */
[----:B------:R1:W-:Y:S01]  /*0fa0*/  @!P1 ST.E.64.STRONG.GPU desc[UR12][R44.64+0x100], R8 ;  /* 0x000100082c009985 */ /* 0x0003e2000c10fb0c */
[----:B------:R-:W-:Y:S05]  /*0fb0*/  NANOSLEEP 0x226 ;  /* 0x000002260000795d */ /* 0x000fea0003800000 */
[----:B------:R-:W2:Y:S01]  /*0fc0*/  LD.E.64.STRONG.GPU R12, desc[UR12][R14.64+0x100] ;  /* 0x0001000c0e0c7980 */ /* 0x000ea2000c10fb00 */
[----:B------:R-:W-:Y:S01]  /*0fd0*/  UMOV UR5, 0xffffffff ;  /* 0xffffffff00057882 */ /* 0x000fe20000000000 */
[----:B--2---:R-:W-:Y:S02]  /*0fe0*/  ISETP.NE.AND P0, PT, R12, 0x63, PT ;  /* 0x000000630c00780c */ /* 0x004fe40003f05270 */
[----:B-1----:R-:W-:Y:S11]  /*0ff0*/  BRA.DIV UR5, `(.L_x_5) ;  /* 0x0000002e05bc7947 */ /* 0x002ff6000b800000 */
[----:B------:R-:W-:-:S13]  /*1000*/  VOTE.ANY P0, !P0 ;  /* 0x0000000000ff7806 */ /* 0x000fda0004000100 */
.L_x_34:
[----:B------:R-:W-:Y:S05]  /*1010*/  @!P0 BRA `(.L_x_6) ;  /* 0x0000000000248947 */ /* 0x000fea0003800000 */
[----:B------:R-:W-:-:S07]  /*1020*/  IMAD.MOV.U32 R8, RZ, RZ, 0x1de ;  /* 0x000001deff087424 */ /* 0x000fce00078e00ff */
.L_x_8:
[----:B------:R-:W-:Y:S05]  /*1030*/  NANOSLEEP R8 ;  /* 0x000000080000735d */ /* 0x000fea0003800000 */
[----:B------:R-:W2:Y:S01]  /*1040*/  LD.E.64.STRONG.GPU R12, desc[UR12][R14.64+0x100] ;  /* 0x0001000c0e0c7980 */ /* 0x000ea2000c10fb00 */
[----:B------:R-:W-:Y:S01]  /*1050*/  UMOV UR5, 0xffffffff ;  /* 0xffffffff00057882 */ /* 0x000fe20000000000 */
[----:B------:R-:W-:Y:S02]  /*1060*/  SHF.R.U32.HI R8, RZ, 0x1, R8 ;  /* 0x00000001ff087819 */ /* 0x000fe40000011608 */
[----:B--2---:R-:W-:Y:S01]  /*1070*/  ISETP.NE.AND P0, PT, R12, 0x63, PT ;  /* 0x000000630c00780c */ /* 0x004fe20003f05270 */
[----:B------:R-:W-:-:S12]  /*1080*/  BRA.DIV UR5, `(.L_x_7) ;  /* 0x0000002e05b87947 */ /* 0x000fd8000b800000 */
[----:B------:R-:W-:-:S13]  /*1090*/  VOTE.ANY P0, !P0 ;  /* 0x0000000000ff7806 */ /* 0x000fda0004000100 */
.L_x_37:
[----:B------:R-:W-:Y:S05]  /*10a0*/  @P0 BRA `(.L_x_8) ;  /* 0xfffffffc00e00947 */ /* 0x000fea000383ffff */
.L_x_6:
[----:B------:R-:W-:Y:S01]  /*10b0*/  UMOV UR5, 0xffffffff ;  /* 0xffffffff00057882 */ /* 0x000fe20000000000 */
[----:B------:R-:W-:Y:S02]  /*10c0*/  ISETP.NE.AND P0, PT, R12, 0x65, PT ;  /* 0x000000650c00780c */ /* 0x000fe40003f05270 */
[----:B------:R-:W-:Y:S11]  /*10d0*/  BRA.DIV UR5, `(.L_x_9) ;  /* 0x0000002e05c47947 */ /* 0x000ff6000b800000 */
[----:B------:R-:W0:Y:S01]  /*10e0*/  S2R R8, SR_GEMASK ;  /* 0x0000000000087919 */ /* 0x000e220000003c00 */
[----:B------:R-:W-:Y:S01]  /*10f0*/  VOTE.ANY R10, PT, !P0 ;  /* 0x00000000000a7806 */ /* 0x000fe200040e0100 */
[C---:B------:R-:W-:Y:S02]  /*1100*/  VIADD R38, R37.reuse, 0x2 ;  /* 0x0000000225267836 */ /* 0x040fe40000000000 */
[----:B------:R-:W-:Y:S01]  /*1110*/  VIADD R39, R37, 0x10 ;  /* 0x0000001025277836 */ /* 0x000fe20000000000 */
[----:B0-----:R-:W-:-:S05]  /*1120*/  LOP3.LUT R10, R10, 0x80000000, R8, 0xec, !PT ;  /* 0x800000000a0a7812 */ /* 0x001fca00078eec08 */
[----:B------:R-:W-:-:S05]  /*1130*/  VIADD R11, R10, 0xffffffff ;  /* 0xffffffff0a0b7836 */ /* 0x000fca0000000000 */
[----:B------:R-:W-:-:S04]  /*1140*/  LOP3.LUT R11, R10, R11, RZ, 0xc, !PT ;  /* 0x0000000b0a0b7212 */ /* 0x000fc800078e0cff */
[----:B------:R-:W0:Y:S02]  /*1150*/  POPC R15, R11 ;  /* 0x0000000b000f7309 */ /* 0x000e240000000000 */
[----:B0-----:R-:W0:Y:S01]  /*1160*/  SHFL.DOWN PT, R16, R13, 0x1, R15 ;  /* 0x082000000d107989 */ /* 0x001e2200000e000f */
[-C--:B------:R-:W-:Y:S02]  /*1170*/  ISETP.GE.AND P0, PT, R37, R15.reuse, PT ;  /* 0x0000000f2500720c */ /* 0x080fe40003f06270 */
[-C--:B------:R-:W-:Y:S02]  /*1180*/  ISETP.GT.AND P2, PT, R39, R15.reuse, PT ;  /* 0x0000000f2700720c */ /* 0x080fe40003f44270 */
[----:B0-----:R-:W-:Y:S02]  /*1190*/  SEL R16, R16, RZ, !P0 ;  /* 0x000000ff10107207 */ /* 0x001fe40004000000 */
[----:B------:R-:W-:-:S03]  /*11a0*/  ISETP.GT.AND P0, PT, R38, R15, PT ;  /* 0x0000000f2600720c */ /* 0x000fc60003f04270 */
[----:B------:R-:W-:-:S05]  /*11b0*/  IMAD.IADD R36, R16, 0x1, R13 ;  /* 0x0000000110247824 */ /* 0x000fca00078e020d */
[----:B------:R-:W0:Y:S02]  /*11c0*/  SHFL.DOWN PT, R16, R36, 0x2, R15 ;  /* 0x0840000024107989 */ /* 0x000e2400000e000f */
[----:B0-----:R-:W-:-:S05]  /*11d0*/  SEL R19, R16, RZ, !P0 ;  /* 0x000000ff10137207 */ /* 0x001fca0004000000 */
[----:B------:R-:W-:Y:S02]  /*11e0*/  IMAD.IADD R40, R36, 0x1, R19 ;  /* 0x0000000124287824 */ /* 0x000fe400078e0213 */
[C---:B------:R-:W-:Y:S02]  /*11f0*/  VIADD R19, R37.reuse, 0x4 ;  /* 0x0000000425137836 */ /* 0x040fe40000000000 */
[----:B------:R-:W-:Y:S01]  /*1200*/  VIADD R36, R37, 0x8 ;  /* 0x0000000825247836 */ /* 0x000fe20000000000 */
[----:B------:R-:W0:Y:S02]  /*1210*/  SHFL.DOWN PT, R16, R40, 0x4, R15 ;  /* 0x0880000028107989 */ /* 0x000e2400000e000f */
[----:B------:R-:W-:-:S04]  /*1220*/  ISETP.GT.AND P0, PT, R19, R15, PT ;  /* 0x0000000f1300720c */ /* 0x000fc80003f04270 */
[----:B0-----:R-:W-:Y:S02]  /*1230*/  SEL R11, R16, RZ, !P0 ;  /* 0x000000ff100b7207 */ /* 0x001fe40004000000 */
[----:B------:R-:W-:-:S03]  /*1240*/  ISETP.GT.AND P0, PT, R36, R15, PT ;  /* 0x0000000f2400720c */ /* 0x000fc60003f04270 */
[----:B------:R-:W-:Y:S02]  /*1250*/  IMAD.IADD R42, R40, 0x1, R11 ;  /* 0x00000001282a7824 */ /* 0x000fe400078e020b */
[----:B------:R-:W0:Y:S03]  /*1260*/  LDC.64 R10, c[0x0][0x390] ;  /* 0x0000e400ff0a7b82 */ /* 0x000e260000000a00 */
[----:B------:R-:W1:Y:S02]  /*1270*/  SHFL.DOWN PT, R16, R42, 0x8, R15 ;  /* 0x090000002a107989 */ /* 0x000e6400000e000f */
[----:B-1----:R-:W-:Y:S02]  /*1280*/  SEL R41, R16, RZ, !P0 ;  /* 0x000000ff10297207 */ /* 0x002fe40004000000 */
[----:B------:R-:W-:-:S03]  /*1290*/  ISETP.NE.AND P0, PT, R12, 0x65, PT ;  /* 0x000000650c00780c */ /* 0x000fc60003f05270 */
[----:B------:R-:W-:Y:S01]  /*12a0*/  IMAD.IADD R41, R42, 0x1, R41 ;  /* 0x000000012a297824 */ /* 0x000fe200078e0229 */
[----:B0-----:R-:W-:-:S04]  /*12b0*/  IADD3 R42, P3, PT, R10, 0x100, RZ ;  /* 0x000001000a2a7810 */ /* 0x001fc80007f7e0ff */
[----:B------:R-:W0:Y:S01]  /*12c0*/  SHFL.DOWN PT, R16, R41, 0x10, R15 ;  /* 0x0a00000029107989 */ /* 0x000e2200000e000f */
[----:B------:R-:W-:-:S04]  /*12d0*/  IMAD.X R43, RZ, RZ, R11, P3 ;  /* 0x000000ffff2b7224 */ /* 0x000fc800018e060b */
[----:B------:R-:W-:Y:S02]  /*12e0*/  VOTE.ALL P0, P0 ;  /* 0x0000000000ff7806 */ /* 0x000fe40000000000 */
[----:B0-----:R-:W-:-:S05]  /*12f0*/  SEL R16, R16, RZ, !P2 ;  /* 0x000000ff10107207 */ /* 0x001fca0005000000 */
[----:B------:R-:W-:-:S07]  /*1300*/  IMAD.IADD R40, R41, 0x1, R16 ;  /* 0x0000000129287824 */ /* 0x000fce00078e0210 */
.L_x_46:
[----:B------:R-:W-:Y:S05]  /*1310*/  @!P0 BRA `(.L_x_10) ;  /* 0x0000000000cc8947 */ /* 0x000fea0003800000 */
[----:B------:R-:W-:-:S07]  /*1320*/  IMAD.MOV.U32 R11, RZ, RZ, 0x1de ;  /* 0x000001deff0b7424 */ /* 0x000fce00078e00ff */
.L_x_16:
[----:B------:R-:W-:-:S05]  /*1330*/  IMAD.WIDE R14, R18, 0x8, R42 ;  /* 0x00000008120e7825 */ /* 0x000fca00078e022a */
[----:B------:R-:W2:Y:S01]  /*1340*/  LD.E.64.STRONG.GPU R12, desc[UR12][R14.64+-0x100] ;  /* 0xffff000c0e0c7980 */ /* 0x000ea2000c10fb00 */
[----:B------:R-:W-:Y:S05]  /*1350*/  YIELD ;  /* 0x0000000000007946 */ /* 0x000fea0003800000 */
[----:B------:R-:W-:Y:S01]  /*1360*/  UMOV UR5, 0xffffffff ;  /* 0xffffffff00057882 */ /* 0x000fe20000000000 */
[----:B------:R-:W-:Y:S02]  /*1370*/  SHF.R.U32.HI R11, RZ, 0x1, R11 ;  /* 0x00000001ff0b7819 */ /* 0x000fe4000001160b */
[----:B--2---:R-:W-:Y:S01]  /*1380*/  ISETP.NE.AND P0, PT, R12, 0x63, PT ;  /* 0x000000630c00780c */ /* 0x004fe20003f05270 */
[----:B------:R-:W-:-:S12]  /*1390*/  BRA.DIV UR5, `(.L_x_11) ;  /* 0x0000003205147947 */ /* 0x000fd8000b800000 */
[----:B------:R-:W-:-:S13]  /*13a0*/  VOTE.ANY P0, !P0 ;  /* 0x0000000000ff7806 */ /* 0x000fda0004000100 */
.L_x_49:
[----:B------:R-:W-:Y:S05]  /*13b0*/  @!P0 BRA `(.L_x_12) ;  /* 0x0000000000248947 */ /* 0x000fea0003800000 */
[----:B------:R-:W-:-:S07]  /*13c0*/  IMAD.MOV.U32 R16, RZ, RZ, R11 ;  /* 0x000000ffff107224 */ /* 0x000fce00078e000b */
.L_x_14:
[----:B------:R-:W-:Y:S05]  /*13d0*/  NANOSLEEP R16 ;  /* 0x000000100000735d */ /* 0x000fea0003800000 */
[----:B------:R-:W2:Y:S01]  /*13e0*/  LD.E.64.STRONG.GPU R12, desc[UR12][R14.64+-0x100] ;  /* 0xffff000c0e0c7980 */ /* 0x000ea2000c10fb00 */
[----:B------:R-:W-:Y:S01]  /*13f0*/  UMOV UR5, 0xffffffff ;  /* 0xffffffff00057882 */ /* 0x000fe20000000000 */
[----:B------:R-:W-:Y:S02]  /*1400*/  SHF.R.U32.HI R16, RZ, 0x1, R16 ;  /* 0x00000001ff107819 */ /* 0x000fe40000011610 */
[----:B--2---:R-:W-:Y:S01]  /*1410*/  ISETP.NE.AND P0, PT, R12, 0x63, PT ;  /* 0x000000630c00780c */ /* 0x004fe20003f05270 */
[----:B------:R-:W-:-:S12]  /*1420*/  BRA.DIV UR5, `(.L_x_13) ;  /* 0x0000003205107947 */ /* 0x000fd8000b800000 */
[----:B------:R-:W-:-:S13]  /*1430*/  VOTE.ANY P0, !P0 ;  /* 0x0000000000ff7806 */ /* 0x000fda0004000100 */
.L_x_52:
[----:B------:R-:W-:Y:S05]  /*1440*/  @P0 BRA `(.L_x_14) ;  /* 0xfffffffc00e00947 */ /* 0x000fea000383ffff */
.L_x_12:
[----:B------:R-:W-:Y:S01]  /*1450*/  UMOV UR5, 0xffffffff ;  /* 0xffffffff00057882 */ /* 0x000fe20000000000 */
[----:B------:R-:W-:Y:S02]  /*1460*/  ISETP.NE.AND P0, PT, R12, 0x65, PT ;  /* 0x000000650c00780c */ /* 0x000fe40003f05270 */
[----:B------:R-:W-:Y:S11]  /*1470*/  BRA.DIV UR5, `(.L_x_15) ;  /* 0x00000032051c7947 */ /* 0x000ff6000b800000 */
[----:B------:R-:W-:Y:S01]  /*1480*/  VOTE.ANY R10, PT, !P0 ;  /* 0x00000000000a7806 */ /* 0x000fe200040e0100 */
[----:B------:R-:W-:-:S03]  /*1490*/  VIADD R18, R18, 0xffffffe0 ;  /* 0xffffffe012127836 */ /* 0x000fc60000000000 */
[----:B------:R-:W-:-:S05]  /*14a0*/  LOP3.LUT R10, R10, 0x80000000, R8, 0xec, !PT ;  /* 0x800000000a0a7812 */ /* 0x000fca00078eec08 */
[----:B------:R-:W-:-:S05]  /*14b0*/  VIADD R15, R10, 0xffffffff ;  /* 0xffffffff0a0f7836 */ /* 0x000fca0000000000 */
[----:B------:R-:W-:-:S06]  /*14c0*/  LOP3.LUT R15, R10, R15, RZ, 0xc, !PT ;  /* 0x0000000f0a0f7212 */ /* 0x000fcc00078e0cff */
        /* <DEDUP_REMOVED lines=17> */
[----:B------:R-:W-:-:S03]  /*15e0*/  ISETP.NE.AND P0, PT, R12, 0x65, PT ;  /* 0x000000650c00780c */ /* 0x000fc60003f05270 */
[----:B------:R-:W-:-:S05]  /*15f0*/  IMAD.IADD R41, R13, 0x1, R16 ;  /* 0x000000010d297824 */ /* 0x000fca00078e0210 */
[----:B------:R-:W0:Y:S05]  /*1600*/  SHFL.DOWN PT, R16, R41, 0x10, R15 ;  /* 0x0a00000029107989 */ /* 0x000e2a00000e000f */
[----:B------:R-:W-:Y:S02]  /*1610*/  VOTE.ALL P0, P0 ;  /* 0x0000000000ff7806 */ /* 0x000fe40000000000 */
[----:B0-----:R-:W-:-:S04]  /*1620*/  SEL R16, R16, RZ, !P2 ;  /* 0x000000ff10107207 */ /* 0x001fc80005000000 */
[----:B------:R-:W-:-:S07]  /*1630*/  IADD3 R40, PT, PT, R41, R16, R40 ;  /* 0x0000001029287210 */ /* 0x000fce0007ffe028 */
.L_x_61:
[----:B------:R-:W-:Y:S05]  /*1640*/  @P0 BRA `(.L_x_16) ;  /* 0xfffffffc00380947 */ /* 0x000fea000383ffff */
.L_x_10:
[----:B------:R-:W-:Y:S01]  /*1650*/  ISETP.NE.AND P0, PT, R37, RZ, PT ;  /* 0x000000ff2500720c */ /* 0x000fe20003f05270 */
[----:B------:R-:W0:Y:S01]  /*1660*/  @!P1 S2R R11, SR_CgaCtaId ;  /* 0x00000000000b9919 */ /* 0x000e220000008800 */
[----:B------:R-:W-:Y:S01]  /*1670*/  @!P1 MOV R10, 0x400 ;  /* 0x00000400000a9802 */ /* 0x000fe20000000f00 */
[----:B------:R-:W-:Y:S02]  /*1680*/  @!P1 IMAD.IADD R9, R9, 0x1, R40 ;  /* 0x0000000109099824 */ /* 0x000fe400078e0228 */
[----:B------:R-:W-:Y:S02]  /*1690*/  @!P1 IMAD.MOV.U32 R8, RZ, RZ, 0x65 ;  /* 0x00000065ff089424 */ /* 0x000fe400078e00ff */
[----:B------:R-:W-:-:S03]  /*16a0*/  IMAD.MOV.U32 R38, RZ, RZ, R17 ;  /* 0x000000ffff267224 */ /* 0x000fc600078e0011 */
[----:B------:R1:W-:Y:S03]  /*16b0*/  @!P1 ST.E.64.STRONG.GPU desc[UR12][R44.64+0x100], R8 ;  /* 0x000100082c009985 */ /* 0x0003e6000c10fb0c */
[----:B------:R-:W-:Y:S01]  /*16c0*/  @!P0 MOV R12, 0x400 ;  /* 0x00000400000c8802 */ /* 0x000fe20000000f00 */
[----:B------:R-:W2:Y:S01]  /*16d0*/  @!P0 S2R R13, SR_CgaCtaId ;  /* 0x00000000000d8919 */ /* 0x000ea20000008800 */
[----:B------:R-:W-:Y:S01]  /*16e0*/  @!P0 IMAD.MOV.U32 R38, RZ, RZ, R40 ;  /* 0x000000ffff268224 */ /* 0x000fe200078e0028 */
[----:B0-----:R-:W-:-:S05]  /*16f0*/  @!P1 LEA R10, R11, R10, 0x18 ;  /* 0x0000000a0b0a9211 */ /* 0x001fca00078ec0ff */
[----:B------:R1:W-:Y:S04]  /*1700*/  @!P1 STS [R10+0x8], R9 ;  /* 0x000008090a009388 */ /* 0x0003e80000000800 */
[----:B------:R1:W-:Y:S01]  /*1710*/  @!P1 STS [R10+0x4], R40 ;  /* 0x000004280a009388 */ /* 0x0003e20000000800 */
[----:B--2---:R-:W-:-:S05]  /*1720*/  @!P0 LEA R13, R13, R12, 0x18 ;  /* 0x0000000c0d0d8211 */ /* 0x004fca00078ec0ff */
[----:B------:R1:W-:Y:S02]  /*1730*/  @!P0 STS [R13+0x54], R40 ;  /* 0x000054280d008388 */ /* 0x0003e40000000800 */
.L_x_4:
[----:B------:R-:W-:Y:S05]  /*1740*/  WARPSYNC.ALL ;  /* 0x0000000000007948 */ /* 0x000fea0003800000 */
[----:B------:R-:W0:Y:S08]  /*1750*/  S2UR UR7, SR_CgaCtaId ;  /* 0x00000000000779c3 */ /* 0x000e300000008800 */
[----:B------:R-:W-:Y:S01]  /*1760*/  BAR.SYNC.DEFER_BLOCKING 0x0 ;  /* 0x0000000000007b1d */ /* 0x000fe20000010000 */
[----:B------:R-:W-:-:S05]  /*1770*/  ISETP.NE.AND P0, PT, R35, RZ, PT ;  /* 0x000000ff2300720c */ /* 0x000fca0003f05270 */
[----:B------:R-:W-:Y:S02]  /*1780*/  UMOV UR5, 0x400 ;  /* 0x0000040000057882 */ /* 0x000fe40000000000 */
[----:B0-----:R-:W-:-:S09]  /*1790*/  ULEA UR5, UR7, UR5, 0x18 ;  /* 0x0000000507057291 */ /* 0x001fd2000f8ec0ff */
[----:B-1----:R-:W0:Y:S02]  /*17a0*/  LDS R8, [UR5+0x54] ;  /* 0x00005405ff087984 */ /* 0x002e240008000800 */
[----:B0-----:R-:W-:-:S05]  /*17b0*/  SEL R9, R8, RZ, P0 ;  /* 0x000000ff08097207 */ /* 0x001fca0000000000 */
[----:B------:R-:W-:-:S07]  /*17c0*/  IMAD.IADD R38, R9, 0x1, R38 ;  /* 0x0000000109267824 */ /* 0x000fce00078e0226 */
.L_x_3:
[----:B------:R-:W-:Y:S05]  /*17d0*/  BSYNC.RECONVERGENT B0 ;  /* 0x0000000000007941 */ /* 0x000fea0003800200 */
.L_x_1:
[----:B------:R-:W-:Y:S01]  /*17e0*/  IMAD.IADD R32, R32, 0x1, R38 ;  /* 0x0000000120207824 */ /* 0x000fe200078e0226 */
[----:B------:R-:W-:Y:S03]  /*17f0*/  BAR.SYNC.DEFER_BLOCKING 0x0 ;  /* 0x0000000000007b1d */ /* 0x000fe60000010000 */
[----:B------:R-:W-:-:S03]  /*1800*/  IMAD.IADD R29, R29, 0x1, R32 ;  /* 0x000000011d1d7824 */ /* 0x000fc600078e0220 */
[----:B------:R-:W1:Y:S01]  /*1810*/  LDCU.64 UR8, c[0x0][0x388] ;  /* 0x00007100ff0877ac */ /* 0x000e620008000a00 */
[----:B------:R-:W-:-:S04]  /*1820*/  IMAD.IADD R28, R28, 0x1, R29 ;  /* 0x000000011c1c7824 */ /* 0x000fc800078e021d */
[----:B------:R-:W-:-:S04]  /*1830*/  IMAD.IADD R27, R27, 0x1, R28 ;  /* 0x000000011b1b7824 */ /* 0x000fc800078e021c */
[----:B------:R-:W-:-:S04]  /*1840*/  IMAD.IADD R26, R26, 0x1, R27 ;  /* 0x000000011a1a7824 */ /* 0x000fc800078e021b */
[----:B------:R-:W-:-:S04]  /*1850*/  IMAD.IADD R25, R25, 0x1, R26 ;  /* 0x0000000119197824 */ /* 0x000fc800078e021a */
[----:B------:R-:W-:Y:S01]  /*1860*/  IMAD.IADD R24, R24, 0x1, R25 ;  /* 0x0000000118187824 */ /* 0x000fe200078e0219 */
[----:B------:R-:W-:Y:S03]  /*1870*/  STS [R33], R38 ;  /* 0x0000002621007388 */ /* 0x000fe60000000800 */
[----:B------:R-:W-:Y:S01]  /*1880*/  IMAD.IADD R23, R23, 0x1, R24 ;  /* 0x0000000117177824 */ /* 0x000fe200078e0218 */
[----:B------:R-:W-:Y:S03]  /*1890*/  STS [R33+0x4], R32 ;  /* 0x0000042021007388 */ /* 0x000fe60000000800 */
        /* <DEDUP_REMOVED lines=19> */
[----:B------:R-:W-:Y:S04]  /*19d0*/  STS [R33+0x2c], R20 ;  /* 0x00002c1421007388 */ /* 0x000fe80000000800 */
[----:B------:R-:W-:Y:S04]  /*19e0*/  STS [R33+0x30], R7 ;  /* 0x0000300721007388 */ /* 0x000fe80000000800 */
[----:B------:R-:W-:Y:S04]  /*19f0*/  STS [R33+0x34], R6 ;  /* 0x0000340621007388 */ /* 0x000fe80000000800 */
[----:B------:R-:W-:Y:S04]  /*1a00*/  STS [R33+0x38], R5 ;  /* 0x0000380521007388 */ /* 0x000fe80000000800 */
[----:B------:R-:W-:Y:S04]  /*1a10*/  STS [R33+0x3c], R4 ;  /* 0x00003c0421007388 */ /* 0x000fe80000000800 */
[----:B------:R-:W-:Y:S04]  /*1a20*/  STS [R33+0x40], R3 ;  /* 0x0000400321007388 */ /* 0x000fe80000000800 */
[----:B------:R1:W-:Y:S04]  /*1a30*/  STS [R33+0x44], R2 ;  /* 0x0000440221007388 */ /* 0x0003e80000000800 */
[----:B------:R-:W-:Y:S01]  /*1a40*/  STS [R33+0x48], R0 ;  /* 0x0000480021007388 */ /* 0x000fe20000000800 */
[----:B------:R-:W-:-:S03]  /*1a50*/  NOP ;  /* 0x0000000000007918 */ /* 0x000fc60000000000 */
[----:B0-----:R-:W0:Y:S01]  /*1a60*/  LDS R9, [R34] ;  /* 0x0000000022097984 */ /* 0x001e220000000800 */
[----:B-1----:R-:W-:-:S03]  /*1a70*/  IADD3 R2, P0, PT, R31, UR8, RZ ;  /* 0x000000081f027c10 */ /* 0x002fc6000ff1e0ff */
[----:B------:R-:W1:Y:S01]  /*1a80*/  LDS R7, [R34+0x80] ;  /* 0x0000800022077984 */ /* 0x000e620000000800 */
[----:B------:R-:W-:-:S03]  /*1a90*/  IADD3.X R3, PT, PT, R30, UR9, RZ, P0, !PT ;  /* 0x000000091e037c10 */ /* 0x000fc600087fe4ff */
[----:B------:R-:W2:Y:S04]  /*1aa0*/  LDS R11, [R34+0x100] ;  /* 0x00010000220b7984 */ /* 0x000ea80000000800 */
[----:B------:R-:W3:Y:S04]  /*1ab0*/  LDS R13, [R34+0x180] ;  /* 0x00018000220d7984 */ /* 0x000ee80000000800 */
[----:B------:R-:W4:Y:S04]  /*1ac0*/  LDS R5, [R34+0x200] ;  /* 0x0002000022057984 */ /* 0x000f280000000800 */
[----:B------:R-:W5:Y:S04]  /*1ad0*/  LDS R15, [R34+0x280] ;  /* 0x00028000220f7984 */ /* 0x000f680000000800 */
        /* <DEDUP_REMOVED lines=13> */
[----:B0-----:R-:W-:Y:S04]  /*1bb0*/  STG.E desc[UR12][R2.64], R9 ;  /* 0x0000000902007986 */ /* 0x001fe8000c10190c */
[----:B-1----:R-:W-:Y:S04]  /*1bc0*/  STG.E desc[UR12][R2.64+0x80], R7 ;  /* 0x0000800702007986 */ /* 0x002fe8000c10190c */
[----:B--2---:R-:W-:Y:S04]  /*1bd0*/  STG.E desc[UR12][R2.64+0x100], R11 ;  /* 0x0001000b02007986 */ /* 0x004fe8000c10190c */
[----:B---3--:R-:W-:Y:S04]  /*1be0*/  STG.E desc[UR12][R2.64+0x180], R13 ;  /* 0x0001800d02007986 */ /* 0x008fe8000c10190c */
[----:B----4-:R-:W-:Y:S04]  /*1bf0*/  STG.E desc[UR12][R2.64+0x200], R5 ;  /* 0x0002000502007986 */ /* 0x010fe8000c10190c */
[----:B-----5:R-:W-:Y:S04]  /*1c00*/  STG.E desc[UR12][R2.64+0x280], R15 ;  /* 0x0002800f02007986 */ /* 0x020fe8000c10190c */
[----:B------:R-:W-:Y:S04]  /*1c10*/  STG.E desc[UR12][R2.64+0x300], R17 ;  /* 0x0003001102007986 */ /* 0x000fe8000c10190c */
        /* <DEDUP_REMOVED lines=11> */
[----:B------:R-:W-:Y:S01]  /*1cd0*/  STG.E desc[UR12][R2.64+0x900], R43 ;  /* 0x0009002b02007986 */ /* 0x000fe2000c10190c */
[----:B------:R-:W-:Y:S05]  /*1ce0*/  EXIT ;  /* 0x000000000000794d */ /* 0x000fea0003800000 */
.L_x_0:
[----:B------:R-:W-:-:S04]  /*1cf0*/  ISETP.NE.U32.AND P0, PT, RZ, UR7, PT ;  /* 0x00000007ff007c0c */ /* 0x000fc8000bf05070 */
[----:B------:R-:W-:-:S13]  /*1d00*/  ISETP.NE.AND.EX P0, PT, RZ, UR4, PT, P0 ;  /* 0x00000004ff007c0c */ /* 0x000fda000bf05300 */
[----:B------:R-:W-:Y:S05]  /*1d10*/  @!P0 EXIT ;  /* 0x000000000000894d */ /* 0x000fea0003800000 */
[----:B------:R-:W0:Y:S02]  /*1d20*/  LDCU.64 UR4, c[0x0][0x380] ;  /* 0x00007000ff0477ac */ /* 0x000e240008000a00 */
[----:B0-----:R-:W-:-:S06]  /*1d30*/  UIMAD.WIDE UR4, UR6, 0x7b80, UR4 ;  /* 0x00007b80060478a5 */ /* 0x001fcc000f8e0204 */
[----:B------:R-:W-:Y:S02]  /*1d40*/  IMAD.U32 R2, RZ, RZ, UR4 ;  /* 0x00000004ff027e24 */ /* 0x000fe4000f8e00ff */
[----:B------:R-:W-:-:S05]  /*1d50*/  IMAD.U32 R3, RZ, RZ, UR5 ;  /* 0x00000005ff037e24 */ /* 0x000fca000f8e00ff */
[----:B------:R0:W2:Y:S01]  /*1d60*/  LDG.E R0, desc[UR12][R2.64] ;  /* 0x0000000c02007981 */ /* 0x0000a2000c1e1900 */
[----:B------:R-:W3:Y:S02]  /*1d70*/  S2R R31, SR_TID.X ;  /* 0x00000000001f7919 */ /* 0x000ee40000002100 */
[C---:B---3--:R-:W-:Y:S02]  /*1d80*/  LOP3.LUT R30, R31.reuse, 0x1f, RZ, 0xc0, !PT ;  /* 0x0000001f1f1e7812 */ /* 0x048fe400078ec0ff */
[----:B------:R-:W-:-:S05]  /*1d90*/  LOP3.LUT R5, R31, 0x3e0, RZ, 0xc0, !PT ;  /* 0x000003e01f057812 */ /* 0x000fca00078ec0ff */
[----:B------:R-:W-:-:S04]  /*1da0*/  IMAD R30, R5, 0x13, R30 ;  /* 0x00000013051e7824 */ /* 0x000fc800078e021e */
[C---:B------:R-:W-:Y:S01]  /*1db0*/  VIADD R4, R30.reuse, 0x20 ;  /* 0x000000201e047836 */ /* 0x040fe20000000000 */
[C---:B------:R-:W-:Y:S01]  /*1dc0*/  ISETP.GE.U32.AND P1, PT, R30.reuse, UR7, PT ;  /* 0x000000071e007c0c */ /* 0x040fe2000bf26070 */
[C---:B------:R-:W-:Y:S01]  /*1dd0*/  VIADD R5, R30.reuse, 0x40 ;  /* 0x000000401e057836 */ /* 0x040fe20000000000 */
[C---:B0-----:R-:W-:Y:S01]  /*1de0*/  LEA R2, P0, R30.reuse, UR4, 0x2 ;  /* 0x000000041e027c11 */ /* 0x041fe2000f8010ff */
[----:B------:R-:W-:Y:S01]  /*1df0*/  VIADD R3, R30, 0x80 ;  /* 0x000000801e037836 */ /* 0x000fe20000000000 */
[----:B------:R-:W-:Y:S01]  /*1e00*/  ISETP.GE.U32.AND P2, PT, R4, UR7, PT ;  /* 0x0000000704007c0c */ /* 0x000fe2000bf46070 */
[C---:B------:R-:W-:Y:S01]  /*1e10*/  VIADD R4, R30.reuse, 0xa0 ;  /* 0x000000a01e047836 */ /* 0x040fe20000000000 */
[----:B------:R-:W-:Y:S01]  /*1e20*/  ISETP.GE.U32.AND P3, PT, R5, UR7, PT ;  /* 0x0000000705007c0c */ /* 0x000fe2000bf66070 */
[----:B------:R-:W-:Y:S01]  /*1e30*/  VIADD R5, R30, 0xc0 ;  /* 0x000000c01e057836 */ /* 0x000fe20000000000 */
[----:B------:R-:W-:Y:S01]  /*1e40*/  ISETP.GE.U32.AND P5, PT, R3, UR7, PT ;  /* 0x0000000703007c0c */ /* 0x000fe2000bfa6070 */
[----:B------:R-:W-:Y:S01]  /*1e50*/  IMAD.X R3, RZ, RZ, UR5, P0 ;  /* 0x00000005ff037e24 */ /* 0x000fe200080e06ff */
[----:B------:R-:W-:Y:S01]  /*1e60*/  ISETP.GE.U32.AND P6, PT, R4, UR7, PT ;  /* 0x0000000704007c0c */ /* 0x000fe2000bfc6070 */
[C---:B------:R-:W-:Y:S01]  /*1e70*/  VIADD R6, R30.reuse, 0x60 ;  /* 0x000000601e067836 */ /* 0x040fe20000000000 */
[----:B------:R-:W-:Y:S01]  /*1e80*/  ISETP.GE.U32.AND P0, PT, R5, UR7, PT ;  /* 0x0000000705007c0c */ /* 0x000fe2000bf06070 */
[----:B------:R-:W-:-:S02]  /*1e90*/  VIADD R5, R30, 0xe0 ;  /* 0x000000e01e057836 */ /* 0x000fc40000000000 */
[----:B------:R-:W-:Y:S01]  /*1ea0*/  VIADD R37, R30, 0x100 ;  /* 0x000001001e257836 */ /* 0x000fe20000000000 */
[----:B------:R-:W-:Y:S01]  /*1eb0*/  ISETP.GE.U32.AND P4, PT, R6, UR7, PT ;  /* 0x0000000706007c0c */ /* 0x000fe2000bf86070 */
[C---:B------:R-:W-:Y:S02]  /*1ec0*/  VIADD R7, R30.reuse, 0x140 ;  /* 0x000001401e077836 */ /* 0x040fe40000000000 */
[C---:B------:R-:W-:Y:S02]  /*1ed0*/  VIADD R36, R30.reuse, 0x120 ;  /* 0x000001201e247836 */ /* 0x040fe40000000000 */
[C---:B------:R-:W-:Y:S02]  /*1ee0*/  VIADD R35, R30.reuse, 0x220 ;  /* 0x000002201e237836 */ /* 0x040fe40000000000 */
[----:B------:R-:W-:Y:S02]  /*1ef0*/  VIADD R34, R30, 0x240 ;  /* 0x000002401e227836 */ /* 0x000fe40000000000 */
[----:B--2---:R-:W-:-:S02]  /*1f00*/  IMAD.MOV.U32 R4, RZ, RZ, R0 ;  /* 0x000000ffff047224 */ /* 0x004fc400078e0000 */
[----:B------:R-:W2:Y:S02]  /*1f10*/  @!P1 LDG.E R0, desc[UR12][R2.64] ;  /* 0x0000000c02009981 */ /* 0x000ea4000c1e1900 */
[--C-:B------:R-:W-:Y:S01]  /*1f20*/  IMAD.MOV.U32 R12, RZ, RZ, R4.reuse ;  /* 0x000000ffff0c7224 */ /* 0x100fe200078e0004 */
[----:B------:R-:W-:Y:S01]  /*1f30*/  ISETP.GE.U32.AND P1, PT, R5, UR7, PT ;  /* 0x0000000705007c0c */ /* 0x000fe2000bf26070 */
[--C-:B------:R-:W-:Y:S02]  /*1f40*/  IMAD.MOV.U32 R8, RZ, RZ, R4.reuse ;  /* 0x000000ffff087224 */ /* 0x100fe400078e0004 */
[C---:B------:R-:W-:Y:S02]  /*1f50*/  VIADD R5, R30.reuse, 0x160 ;  /* 0x000001601e057836 */ /* 0x040fe40000000000 */
[--C-:B------:R-:W-:Y:S01]  /*1f60*/  IMAD.MOV.U32 R6, RZ, RZ, R4.reuse ;  /* 0x000000ffff067224 */ /* 0x100fe200078e0004 */
[----:B------:R-:W3:Y:S01]  /*1f70*/  @!P5 LDG.E R12, desc[UR12][R2.64+0x200] ;  /* 0x0002000c020cd981 */ /* 0x000ee2000c1e1900 */
[--C-:B------:R-:W-:Y:S01]  /*1f80*/  IMAD.MOV.U32 R14, RZ, RZ, R4.reuse ;  /* 0x000000ffff0e7224 */ /* 0x100fe200078e0004 */
[----:B------:R-:W-:Y:S01]  /*1f90*/  ISETP.GE.U32.AND P5, PT, R37, UR7, PT ;  /* 0x0000000725007c0c */ /* 0x000fe2000bfa6070 */
[----:B------:R-:W-:Y:S01]  /*1fa0*/  IMAD.MOV.U32 R16, RZ, RZ, R4 ;  /* 0x000000ffff107224 */ /* 0x000fe200078e0004 */
[----:B------:R-:W4:Y:S01]  /*1fb0*/  @!P3 LDG.E R8, desc[UR12][R2.64+0x100] ;  /* 0x0001000c0208b981 */ /* 0x000f22000c1e1900 */
[----:B------:R-:W-:Y:S01]  /*1fc0*/  ISETP.GE.U32.AND P3, PT, R5, UR7, PT ;  /* 0x0000000705007c0c */ /* 0x000fe2000bf66070 */
[----:B------:R-:W-:-:S02]  /*1fd0*/  VIADD R5, R30, 0x1a0 ;  /* 0x000001a01e057836 */ /* 0x000fc40000000000 */
[----:B------:R-:W4:Y:S01]  /*1fe0*/  @!P2 LDG.E R6, desc[UR12][R2.64+0x80] ;  /* 0x0000800c0206a981 */ /* 0x000f22000c1e1900 */
[----:B------:R-:W-:Y:S01]  /*1ff0*/  ISETP.GE.U32.AND P2, PT, R7, UR7, PT ;  /* 0x0000000707007c0c */ /* 0x000fe2000bf46070 */
[--C-:B------:R-:W-:Y:S02]  /*2000*/  IMAD.MOV.U32 R10, RZ, RZ, R4.reuse ;  /* 0x000000ffff0a7224 */ /* 0x100fe400078e0004 */
[----:B------:R-:W4:Y:S01]  /*2010*/  @!P6 LDG.E R14, desc[UR12][R2.64+0x280] ;  /* 0x0002800c020ee981 */ /* 0x000f22000c1e1900 */
[----:B------:R-:W-:Y:S01]  /*2020*/  ISETP.GE.U32.AND P6, PT, R36, UR7, PT ;  /* 0x0000000724007c0c */ /* 0x000fe2000bfc6070 */
[----:B------:R-:W-:Y:S02]  /*2030*/  IMAD.MOV.U32 R20, RZ, RZ, R4 ;  /* 0x000000ffff147224 */ /* 0x000fe400078e0004 */
[----:B------:R-:W4:Y:S01]  /*2040*/  @!P0 LDG.E R16, desc[UR12][R2.64+0x300] ;  /* 0x0003000c02108981 */ /* 0x000f22000c1e1900 */
[----:B------:R-:W-:Y:S01]  /*2050*/  ISETP.GE.U32.AND P0, PT, R5, UR7, PT ;  /* 0x0000000705007c0c */ /* 0x000fe2000bf06070 */
[----:B------:R-:W-:-:S02]  /*2060*/  VIADD R7, R30, 0x180 ;  /* 0x000001801e077836 */ /* 0x000fc40000000000 */
[C---:B------:R-:W-:Y:S01]  /*2070*/  VIADD R5, R30.reuse, 0x1e0 ;  /* 0x000001e01e057836 */ /* 0x040fe20000000000 */
[----:B------:R-:W4:Y:S01]  /*2080*/  @!P4 LDG.E R10, desc[UR12][R2.64+0x180] ;  /* 0x0001800c020ac981 */ /* 0x000f22000c1e1900 */
[--C-:B------:R-:W-:Y:S01]  /*2090*/  IMAD.MOV.U32 R18, RZ, RZ, R4.reuse ;  /* 0x000000ffff127224 */ /* 0x100fe200078e0004 */
[----:B------:R-:W-:Y:S01]  /*20a0*/  ISETP.GE.U32.AND P4, PT, R7, UR7, PT ;  /* 0x0000000707007c0c */ /* 0x000fe2000bf86070 */
[--C-:B------:R-:W-:Y:S01]  /*20b0*/  IMAD.MOV.U32 R22, RZ, RZ, R4.reuse ;  /* 0x000000ffff167224 */ /* 0x100fe200078e0004 */
[----:B------:R-:W4:Y:S01]  /*20c0*/  @!P5 LDG.E R20, desc[UR12][R2.64+0x400] ;  /* 0x0004000c0214d981 */ /* 0x000f22000c1e1900 */
[--C-:B------:R-:W-:Y:S01]  /*20d0*/  IMAD.MOV.U32 R24, RZ, RZ, R4.reuse ;  /* 0x000000ffff187224 */ /* 0x100fe200078e0004 */
[----:B------:R-:W-:Y:S01]  /*20e0*/  ISETP.GE.U32.AND P5, PT, R5, UR7, PT ;  /* 0x0000000705007c0c */ /* 0x000fe2000bfa6070 */
[----:B------:R-:W-:Y:S01]  /*20f0*/  IMAD.MOV.U32 R26, RZ, RZ, R4 ;  /* 0x000000ffff1a7224 */ /* 0x000fe200078e0004 */
[----:B------:R-:W4:Y:S01]  /*2100*/  @!P1 LDG.E R18, desc[UR12][R2.64+0x380] ;  /* 0x0003800c02129981 */ /* 0x000f22000c1e1900 */
[----:B------:R-:W-:-:S02]  /*2110*/  VIADD R7, R30, 0x1c0 ;  /* 0x000001c01e077836 */ /* 0x000fc40000000000 */
[----:B------:R-:W-:Y:S01]  /*2120*/  VIADD R5, R30, 0x200 ;  /* 0x000002001e057836 */ /* 0x000fe20000000000 */
[----:B------:R-:W4:Y:S02]  /*2130*/  @!P6 LDG.E R22, desc[UR12][R2.64+0x480] ;  /* 0x0004800c0216e981 */ /* 0x000f24000c1e1900 */
[----:B------:R-:W-:Y:S02]  /*2140*/  ISETP.GE.U32.AND P1, PT, R7, UR7, PT ;  /* 0x0000000707007c0c */ /* 0x000fe4000bf26070 */
[----:B------:R-:W4:Y:S01]  /*2150*/  @!P2 LDG.E R24, desc[UR12][R2.64+0x500] ;  /* 0x0005000c0218a981 */ /* 0x000f22000c1e1900 */
[----:B------:R-:W-:Y:S02]  /*2160*/  ISETP.GE.U32.AND P6, PT, R5, UR7, PT ;  /* 0x0000000705007c0c */ /* 0x000fe4000bfc6070 */
[----:B------:R-:W-:Y:S01]  /*2170*/  ISETP.GE.U32.AND P2, PT, R35, UR7, PT ;  /* 0x0000000723007c0c */ /* 0x000fe2000bf46070 */
[----:B------:R-:W4:Y:S01]  /*2180*/  @!P3 LDG.E R26, desc[UR12][R2.64+0x580] ;  /* 0x0005800c021ab981 */ /* 0x000f22000c1e1900 */
[----:B------:R-:W-:Y:S01]  /*2190*/  ISETP.GE.U32.AND P3, PT, R34, UR7, PT ;  /* 0x0000000722007c0c */ /* 0x000fe2000bf66070 */
[----:B------:R-:W-:-:S02]  /*21a0*/  IMAD.MOV.U32 R28, RZ, RZ, R4 ;  /* 0x000000ffff1c7224 */ /* 0x000fc400078e0004 */
[--C-:B------:R-:W-:Y:S02]  /*21b0*/  IMAD.MOV.U32 R40, RZ, RZ, R4.reuse ;  /* 0x000000ffff287224 */ /* 0x100fe400078e0004 */
[--C-:B------:R-:W-:Y:S02]  /*21c0*/  IMAD.MOV.U32 R42, RZ, RZ, R4.reuse ;  /* 0x000000ffff2a7224 */ /* 0x100fe400078e0004 */
[--C-:B------:R-:W-:Y:S01]  /*21d0*/  IMAD.MOV.U32 R44, RZ, RZ, R4.reuse ;  /* 0x000000ffff2c7224 */ /* 0x100fe200078e0004 */
[----:B------:R-:W4:Y:S01]  /*21e0*/  @!P4 LDG.E R28, desc[UR12][R2.64+0x600] ;  /* 0x0006000c021cc981 */ /* 0x000f22000c1e1900 */
[--C-:B------:R-:W-:Y:S02]  /*21f0*/  IMAD.MOV.U32 R5, RZ, RZ, R4.reuse ;  /* 0x000000ffff057224 */ /* 0x100fe400078e0004 */
[----:B------:R-:W-:Y:S01]  /*2200*/  IMAD.MOV.U32 R7, RZ, RZ, R4 ;  /* 0x000000ffff077224 */ /* 0x000fe200078e0004 */
[----:B------:R-:W4:Y:S04]  /*2210*/  @!P0 LDG.E R40, desc[UR12][R2.64+0x680] ;  /* 0x0006800c02288981 */ /* 0x000f28000c1e1900 */
[----:B------:R-:W4:Y:S04]  /*2220*/  @!P1 LDG.E R42, desc[UR12][R2.64+0x700] ;  /* 0x0007000c022a9981 */ /* 0x000f28000c1e1900 */
[----:B------:R-:W4:Y:S04]  /*2230*/  @!P5 LDG.E R44, desc[UR12][R2.64+0x780] ;  /* 0x0007800c022cd981 */ /* 0x000f28000c1e1900 */
[----:B------:R-:W4:Y:S04]  /*2240*/  @!P6 LDG.E R5, desc[UR12][R2.64+0x800] ;  /* 0x0008000c0205e981 */ /* 0x000f28000c1e1900 */
[----:B------:R-:W4:Y:S04]  /*2250*/  @!P2 LDG.E R7, desc[UR12][R2.64+0x880] ;  /* 0x0008800c0207a981 */ /* 0x000f28000c1e1900 */
[----:B------:R-:W4:Y:S01]  /*2260*/  @!P3 LDG.E R4, desc[UR12][R2.64+0x900] ;  /* 0x0009000c0204b981 */ /* 0x000f22000c1e1900 */
[----:B------:R-:W0:Y:S01]  /*2270*/  S2R R38, SR_LANEID ;  /* 0x0000000000267919 */ /* 0x000e220000000000 */
[----:B------:R-:W1:Y:S01]  /*2280*/  S2UR UR5, SR_CgaCtaId ;  /* 0x00000000000579c3 */ /* 0x000e620000008800 */
[----:B------:R-:W-:Y:S01]  /*2290*/  SHF.R.U32.HI R41, RZ, 0x5, R31 ;  /* 0x00000005ff297819 */ /* 0x000fe2000001161f */
[----:B------:R-:W-:-:S02]  /*22a0*/  UMOV UR4, 0x400 ;  /* 0x0000040000047882 */ /* 0x000fc40000000000 */
[----:B-1----:R-:W-:Y:S02]  /*22b0*/  ULEA UR4, UR5, UR4, 0x18 ;  /* 0x0000000405047291 */ /* 0x002fe4000f8ec0ff */
[----:B0-----:R-:W-:-:S05]  /*22c0*/  IMAD R29, R41, 0x260, R38 ;  /* 0x00000260291d7824 */ /* 0x001fca00078e0226 */
[----:B------:R-:W-:Y:S01]  /*22d0*/  LEA R29, R29, UR4, 0x2 ;  /* 0x000000041d1d7c11 */ /* 0x000fe2000f8e10ff */
[----:B------:R-:W-:-:S04]  /*22e0*/  UISETP.NE.AND UP0, UPT, UR6, URZ, UPT ;  /* 0x000000ff0600728c */ /* 0x000fc8000bf05270 */
[----:B--2---:R-:W-:Y:S04]  /*22f0*/  STS [R29], R0 ;  /* 0x000000001d007388 */ /* 0x004fe80000000800 */
[----:B---3--:R-:W-:Y:S04]  /*2300*/  STS [R29+0x200], R12 ;  /* 0x0002000c1d007388 */ /* 0x008fe80000000800 */
[----:B----4-:R0:W-:Y:S04]  /*2310*/  STS [R29+0x100], R8 ;  /* 0x000100081d007388 */ /* 0x0101e80000000800 */
[----:B------:R1:W-:Y:S01]  /*2320*/  STS [R29+0x80], R6 ;  /* 0x000080061d007388 */ /* 0x0003e20000000800 */
[----:B0-----:R-:W-:-:S03]  /*2330*/  IMAD R8, R38, 0x48, R29 ;  /* 0x0000004826087824 */ /* 0x001fc600078e021d */
        /* <DEDUP_REMOVED lines=16> */
[----:B------:R1:W0:Y:S04]  /*2440*/  LDS R32, [R8] ;  /* 0x0000000008207984 */ /* 0x0002280000000800 */
        /* <DEDUP_REMOVED lines=19> */
[----:B--234-:R-:W-:Y:S05]  /*2580*/  BRA.U UP0, `(.L_x_17) ;  /* 0x0000000500047547 */ /* 0x01cfea000b800000 */
[----:B01----:R-:W-:Y:S02]  /*2590*/  IADD3 R8, PT, PT, R28, R33, R32 ;  /* 0x000000211c087210 */ /* 0x003fe40007ffe020 */
[----:B------:R-:W-:Y:S02]  /*25a0*/  ISETP.NE.AND P1, PT, R38, 0x1f, PT ;  /* 0x0000001f2600780c */ /* 0x000fe40003f25270 */
[----:B------:R-:W-:Y:S02]  /*25b0*/  IADD3 R8, PT, PT, R26, R27, R8 ;  /* 0x0000001b1a087210 */ /* 0x000fe40007ffe008 */
[----:B------:R-:W-:Y:S02]  /*25c0*/  ISETP.NE.AND P2, PT, R41, 0xc, PT ;  /* 0x0000000c2900780c */ /* 0x000fe40003f45270 */
        /* <DEDUP_REMOVED lines=47> */
[----:B------:R-:W-:-:S04]  /*28c0*/  ISETP.NE.AND P0, PT, R41, 0x8, PT ;  /* 0x000000082900780c */ /* 0x000fc80003f05270 */
[----:B------:R-:W-:Y:S02]  /*28d0*/  SEL R8, R15, R8, !P0 ;  /* 0x000000080f087207 */ /* 0x000fe40004000000 */
[C---:B------:R-:W-:Y:S02]  /*28e0*/  ISETP.NE.AND P0, PT, R41.reuse, 0xa, PT ;  /* 0x0000000a2900780c */ /* 0x040fe40003f05270 */
[----:B------:R-:W-:Y:S02]  /*28f0*/  SEL R8, R16, R8, !P1 ;  /* 0x0000000810087207 */ /* 0x000fe40004800000 */
[----:B------:R-:W-:Y:S02]  /*2900*/  ISETP.NE.AND P1, PT, R41, 0xb, PT ;  /* 0x0000000b2900780c */ /* 0x000fe40003f25270 */
[----:B------:R-:W-:Y:S02]  /*2910*/  SEL R8, R17, R8, !P0 ;  /* 0x0000000811087207 */ /* 0x000fe40004000000 */
[----:B------:R-:W-:-:S02]  /*2920*/  ISETP.GE.U32.AND P0, PT, R31, 0x20, PT ;  /* 0x000000201f00780c */ /* 0x000fc40003f06070 */
[----:B------:R-:W-:Y:S01]  /*2930*/  SEL R8, R18, R8, !P1 ;  /* 0x0000000812087207 */ /* 0x000fe20004800000 */
[----:B------:R-:W-:Y:S01]  /*2940*/  @!P2 IMAD.IADD R8, R19, 0x1, R18 ;  /* 0x000000011308a824 */ /* 0x000fe200078e0212 */
[----:B------:R-:W-:-:S04]  /*2950*/  ISETP.NE.AND P1, PT, R38, RZ, PT ;  /* 0x000000ff2600720c */ /* 0x000fc80003f25270 */
[----:B------:R-:W-:Y:S02]  /*2960*/  SEL R40, R40, RZ, P1 ;  /* 0x000000ff28287207 */ /* 0x000fe40000800000 */
[----:B------:R-:W-:-:S04]  /*2970*/  SEL R8, R8, RZ, P0 ;  /* 0x000000ff08087207 */ /* 0x000fc80000000000 */
[----:B-----5:R-:W-:Y:S01]  /*2980*/  IADD3 R39, PT, PT, R8, R40, R39 ;  /* 0x0000002808277210 */ /* 0x020fe20007ffe027 */
[----:B------:R-:W-:Y:S06]  /*2990*/  BRA `(.L_x_18) ;  /* 0x0000000c00547947 */ /* 0x000fec0003800000 */
.L_x_17:
[----:B01----:R-:W-:Y:S02]  /*29a0*/  IADD3 R8, PT, PT, R28, R33, R32 ;  /* 0x000000211c087210 */ /* 0x003fe40007ffe020 */
[----:B------:R-:W-:Y:S02]  /*29b0*/  ISETP.NE.AND P1, PT, R38, 0x1f, PT ;  /* 0x0000001f2600780c */ /* 0x000fe40003f25270 */
        /* <DEDUP_REMOVED lines=9> */
[----:B-----5:R-:W-:-:S05]  /*2a50*/  IADD3 R39, PT, PT, R9, R0, R8 ;  /* 0x0000000009277210 */ /* 0x020fca0007ffe008 */
        /* <DEDUP_REMOVED lines=28> */
[----:B------:R-:W-:Y:S01]  /*2c20*/  IMAD.IADD R14, R14, 0x1, R13 ;  /* 0x000000010e0e7824 */ /* 0x000fe200078e020d */
[----:B------:R-:W0:Y:S02]  /*2c30*/  LDS R11, [UR4+0x40] ;  /* 0x00004004ff0b7984 */ /* 0x000e240008000800 */
        /* <DEDUP_REMOVED lines=14> */
[----:B------:R-:W-:-:S04]  /*2d20*/  ISETP.NE.AND P0, PT, R41, 0xa, PT ;  /* 0x0000000a2900780c */ /* 0x000fc80003f05270 */
[----:B------:R-:W-:Y:S01]  /*2d30*/  SEL R8, R17, R8, !P0 ;  /* 0x0000000811087207 */ /* 0x000fe20004000000 */
[----:B------:R-:W-:Y:S01]  /*2d40*/  IMAD.IADD R17, R40, 0x1, -R39 ;  /* 0x0000000128117824 */ /* 0x000fe200078e0a27 */
[----:B------:R-:W-:-:S04]  /*2d50*/  ISETP.NE.AND P0, PT, R41, 0xb, PT ;  /* 0x0000000b2900780c */ /* 0x000fc80003f05270 */
[----:B------:R-:W-:Y:S02]  /*2d60*/  SEL R8, R18, R8, !P0 ;  /* 0x0000000812087207 */ /* 0x000fe40004000000 */
[----:B------:R-:W-:Y:S01]  /*2d70*/  ISETP.GT.U32.AND P0, PT, R31, 0x1f, PT ;  /* 0x0000001f1f00780c */ /* 0x000fe20003f04070 */
[----:B0-----:R-:W-:Y:S01]  /*2d80*/  IMAD.IADD R11, R19, 0x1, R11 ;  /* 0x00000001130b7824 */ /* 0x001fe200078e020b */
        /* <DEDUP_REMOVED lines=22> */
.L_x_64:
[----:B------:R-:W-:Y:S05]  /*2ef0*/  @!P0 BRA `(.L_x_21) ;  /* 0x0000000000248947 */ /* 0x000fea0003800000 */
[----:B------:R-:W-:-:S07]  /*2f00*/  IMAD.MOV.U32 R14, RZ, RZ, 0x1de ;  /* 0x000001deff0e7424 */ /* 0x000fce00078e00ff */
.L_x_23:
[----:B------:R-:W-:Y:S05]  /*2f10*/  NANOSLEEP R14 ;  /* 0x0000000e0000735d */ /* 0x000fea0003800000 */
[----:B------:R-:W2:Y:S01]  /*2f20*/  LD.E.64.STRONG.GPU R8, desc[UR12][R12.64+0x100] ;  /* 0x0001000c0c087980 */ /* 0x000ea2000c10fb00 */
[----:B------:R-:W-:Y:S01]  /*2f30*/  UMOV UR5, 0xffffffff ;  /* 0xffffffff00057882 */ /* 0x000fe20000000000 */
[----:B------:R-:W-:Y:S02]  /*2f40*/  SHF.R.U32.HI R14, RZ, 0x1, R14 ;  /* 0x00000001ff0e7819 */ /* 0x000fe4000001160e */
[----:B--2---:R-:W-:Y:S01]  /*2f50*/  ISETP.NE.AND P0, PT, R8, 0x63, PT ;  /* 0x000000630800780c */ /* 0x004fe20003f05270 */
[----:B------:R-:W-:-:S12]  /*2f60*/  BRA.DIV UR5, `(.L_x_22) ;  /* 0x0000001a05607947 */ /* 0x000fd8000b800000 */
[----:B------:R-:W-:-:S13]  /*2f70*/  VOTE.ANY P0, !P0 ;  /* 0x0000000000ff7806 */ /* 0x000fda0004000100 */
.L_x_67:
[----:B------:R-:W-:Y:S05]  /*2f80*/  @P0 BRA `(.L_x_23) ;  /* 0xfffffffc00e00947 */ /* 0x000fea000383ffff */
.L_x_21:
[----:B------:R-:W-:Y:S01]  /*2f90*/  UMOV UR5, 0xffffffff ;  /* 0xffffffff00057882 */ /* 0x000fe20000000000 */
[----:B------:R-:W-:Y:S02]  /*2fa0*/  ISETP.NE.AND P2, PT, R8, 0x65, PT ;  /* 0x000000650800780c */ /* 0x000fe40003f45270 */
[----:B------:R-:W-:Y:S11]  /*2fb0*/  BRA.DIV UR5, `(.L_x_24) ;  /* 0x0000001a056c7947 */ /* 0x000ff6000b800000 */
[----:B------:R-:W0:Y:S01]  /*2fc0*/  S2R R19, SR_GEMASK ;  /* 0x0000000000137919 */ /* 0x000e220000003c00 */
[----:B------:R-:W-:-:S04]  /*2fd0*/  VOTE.ANY R10, PT, !P2 ;  /* 0x00000000000a7806 */ /* 0x000fc800050e0100 */
[----:B0-----:R-:W-:-:S05]  /*2fe0*/  LOP3.LUT R10, R10, 0x80000000, R19, 0xec, !PT ;  /* 0x800000000a0a7812 */ /* 0x001fca00078eec13 */
[----:B------:R-:W-:-:S05]  /*2ff0*/  VIADD R13, R10, 0xffffffff ;  /* 0xffffffff0a0d7836 */ /* 0x000fca0000000000 */
[----:B------:R-:W-:Y:S01]  /*3000*/  LOP3.LUT R13, R10, R13, RZ, 0xc, !PT ;  /* 0x0000000d0a0d7212 */ /* 0x000fe200078e0cff */
[----:B------:R-:W-:-:S03]  /*3010*/  VIADD R10, R38, 0x2 ;  /* 0x00000002260a7836 */ /* 0x000fc60000000000 */
[----:B------:R-:W0:Y:S02]  /*3020*/  POPC R15, R13 ;  /* 0x0000000d000f7309 */ /* 0x000e240000000000 */
[----:B0-----:R-:W0:Y:S01]  /*3030*/  SHFL.DOWN PT, R16, R9, 0x1, R15 ;  /* 0x0820000009107989 */ /* 0x001e2200000e000f */
[----:B------:R-:W-:-:S04]  /*3040*/  ISETP.GE.AND P0, PT, R38, R15, PT ;  /* 0x0000000f2600720c */ /* 0x000fc80003f06270 */
[----:B0-----:R-:W-:Y:S02]  /*3050*/  SEL R16, R16, RZ, !P0 ;  /* 0x000000ff10107207 */ /* 0x001fe40004000000 */
[----:B------:R-:W-:Y:S01]  /*3060*/  ISETP.GT.AND P0, PT, R10, R15, PT ;  /* 0x0000000f0a00720c */ /* 0x000fe20003f04270 */
[----:B------:R-:W-:Y:S02]  /*3070*/  VIADD R10, R38, 0x4 ;  /* 0x00000004260a7836 */ /* 0x000fe40000000000 */
[----:B------:R-:W-:-:S05]  /*3080*/  IMAD.IADD R12, R16, 0x1, R9 ;  /* 0x00000001100c7824 */ /* 0x000fca00078e0209 */
[----:B------:R-:W0:Y:S02]  /*3090*/  SHFL.DOWN PT, R16, R12, 0x2, R15 ;  /* 0x084000000c107989 */ /* 0x000e2400000e000f */
[----:B0-----:R-:W-:Y:S02]  /*30a0*/  SEL R39, R16, RZ, !P0 ;  /* 0x000000ff10277207 */ /* 0x001fe40004000000 */
[----:B------:R-:W-:Y:S01]  /*30b0*/  ISETP.GT.AND P0, PT, R10, R15, PT ;  /* 0x0000000f0a00720c */ /* 0x000fe20003f04270 */
[----:B------:R-:W-:Y:S02]  /*30c0*/  VIADD R10, R38, 0x8 ;  /* 0x00000008260a7836 */ /* 0x000fe40000000000 */
[----:B------:R-:W-:Y:S02]  /*30d0*/  IMAD.IADD R40, R12, 0x1, R39 ;  /* 0x000000010c287824 */ /* 0x000fe400078e0227 */
[----:B------:R-:W0:Y:S03]  /*30e0*/  LDC.64 R12, c[0x0][0x390] ;  /* 0x0000e400ff0c7b82 */ /* 0x000e260000000a00 */
[----:B------:R-:W1:Y:S02]  /*30f0*/  SHFL.DOWN PT, R16, R40, 0x4, R15 ;  /* 0x0880000028107989 */ /* 0x000e6400000e000f */
[----:B-1----:R-:W-:-:S02]  /*3100*/  SEL R9, R16, RZ, !P0 ;  /* 0x000000ff10097207 */ /* 0x002fc40004000000 */
[----:B------:R-:W-:-:S03]  /*3110*/  ISETP.GT.AND P0, PT, R10, R15, PT ;  /* 0x0000000f0a00720c */ /* 0x000fc60003f04270 */
[----:B------:R-:W-:Y:S01]  /*3120*/  IMAD.IADD R9, R40, 0x1, R9 ;  /* 0x0000000128097824 */ /* 0x000fe200078e0209 */
[----:B0-----:R-:W-:-:S04]  /*3130*/  IADD3 R40, P3, PT, R12, 0x100, RZ ;  /* 0x000001000c287810 */ /* 0x001fc80007f7e0ff */
[----:B------:R-:W0:Y:S01]  /*3140*/  SHFL.DOWN PT, R16, R9, 0x8, R15 ;  /* 0x0900000009107989 */ /* 0x000e2200000e000f */
[----:B------:R-:W-:Y:S01]  /*3150*/  IMAD.X R41, RZ, RZ, R13, P3 ;  /* 0x000000ffff297224 */ /* 0x000fe200018e060d */
[----:B0-----:R-:W-:Y:S02]  /*3160*/  SEL R16, R16, RZ, !P0 ;  /* 0x000000ff10107207 */ /* 0x001fe40004000000 */
[----:B------:R-:W-:Y:S01]  /*3170*/  ISETP.NE.AND P0, PT, R8, 0x65, PT ;  /* 0x000000650800780c */ /* 0x000fe20003f05270 */
[----:B------:R-:W-:Y:S02]  /*3180*/  VIADD R8, R38, 0x10 ;  /* 0x0000001026087836 */ /* 0x000fe40000000000 */
[----:B------:R-:W-:-:S03]  /*3190*/  IMAD.IADD R44, R9, 0x1, R16 ;  /* 0x00000001092c7824 */ /* 0x000fc600078e0210 */
[----:B------:R-:W-:Y:S02]  /*31a0*/  ISETP.GT.AND P2, PT, R8, R15, PT ;  /* 0x0000000f0800720c */ /* 0x000fe40003f44270 */
[----:B------:R-:W0:Y:S05]  /*31b0*/  SHFL.DOWN PT, R16, R44, 0x10, R15 ;  /* 0x0a0000002c107989 */ /* 0x000e2a00000e000f */
[----:B------:R-:W-:Y:S02]  /*31c0*/  VOTE.ALL P0, P0 ;  /* 0x0000000000ff7806 */ /* 0x000fe40000000000 */
[----:B0-----:R-:W-:-:S05]  /*31d0*/  SEL R9, R16, RZ, !P2 ;  /* 0x000000ff10097207 */ /* 0x001fca0005000000 */
[----:B------:R-:W-:-:S07]  /*31e0*/  IMAD.IADD R12, R44, 0x1, R9 ;  /* 0x000000012c0c7824 */ /* 0x000fce00078e0209 */
.L_x_76:
[----:B------:R-:W-:Y:S05]  /*31f0*/  @!P0 BRA `(.L_x_25) ;  /* 0x0000000000dc8947 */ /* 0x000fea0003800000 */
[----:B------:R-:W-:-:S07]  /*3200*/  IMAD.MOV.U32 R39, RZ, RZ, 0x1de ;  /* 0x000001deff277424 */ /* 0x000fce00078e00ff */
.L_x_31:
        /* <DEDUP_REMOVED lines=8> */
.L_x_79:
[----:B------:R-:W-:Y:S05]  /*3290*/  @!P0 BRA `(.L_x_27) ;  /* 0x0000000000248947 */ /* 0x000fea0003800000 */
[----:B------:R-:W-:-:S07]  /*32a0*/  IMAD.MOV.U32 R13, RZ, RZ, R39 ;  /* 0x000000ffff0d7224 */ /* 0x000fce00078e0027 */
.L_x_29:
[----:B------:R-:W-:Y:S05]  /*32b0*/  NANOSLEEP R13 ;  /* 0x0000000d0000735d */ /* 0x000fea0003800000 */
[----:B------:R-:W2:Y:S01]  /*32c0*/  LD.E.64.STRONG.GPU R8, desc[UR12][R14.64+-0x100] ;  /* 0xffff000c0e087980 */ /* 0x000ea2000c10fb00 */
[----:B------:R-:W-:Y:S01]  /*32d0*/  UMOV UR5, 0xffffffff ;  /* 0xffffffff00057882 */ /* 0x000fe20000000000 */
[----:B------:R-:W-:Y:S02]  /*32e0*/  SHF.R.U32.HI R13, RZ, 0x1, R13 ;  /* 0x00000001ff0d7819 */ /* 0x000fe4000001160d */
[----:B--2---:R-:W-:Y:S01]  /*32f0*/  ISETP.NE.AND P0, PT, R8, 0x63, PT ;  /* 0x000000630800780c */ /* 0x004fe20003f05270 */
[----:B------:R-:W-:-:S12]  /*3300*/  BRA.DIV UR5, `(.L_x_28) ;  /* 0x0000001a05bc7947 */ /* 0x000fd8000b800000 */
[----:B------:R-:W-:-:S13]  /*3310*/  VOTE.ANY P0, !P0 ;  /* 0x0000000000ff7806 */ /* 0x000fda0004000100 */
.L_x_82:
[----:B------:R-:W-:Y:S05]  /*3320*/  @P0 BRA `(.L_x_29) ;  /* 0xfffffffc00e00947 */ /* 0x000fea000383ffff */
.L_x_27:
[----:B------:R-:W-:Y:S01]  /*3330*/  UMOV UR5, 0xffffffff ;  /* 0xffffffff00057882 */ /* 0x000fe20000000000 */
[----:B------:R-:W-:Y:S02]  /*3340*/  ISETP.NE.AND P0, PT, R8, 0x65, PT ;  /* 0x000000650800780c */ /* 0x000fe40003f05270 */
[----:B------:R-:W-:Y:S11]  /*3350*/  BRA.DIV UR5, `(.L_x_30) ;  /* 0x0000001a05c87947 */ /* 0x000ff6000b800000 */
[----:B------:R-:W-:Y:S01]  /*3360*/  VOTE.ANY R10, PT, !P0 ;  /* 0x00000000000a7806 */ /* 0x000fe200040e0100 */
[----:B------:R-:W-:-:S03]  /*3370*/  VIADD R18, R18, 0xffffffe0 ;  /* 0xffffffe012127836 */ /* 0x000fc60000000000 */
[----:B------:R-:W-:-:S05]  /*3380*/  LOP3.LUT R10, R10, 0x80000000, R19, 0xec, !PT ;  /* 0x800000000a0a7812 */ /* 0x000fca00078eec13 */
        /* <DEDUP_REMOVED lines=14> */
[----:B------:R-:W-:-:S05]  /*3470*/  IMAD.IADD R45, R44, 0x1, R45 ;  /* 0x000000012c2d7824 */ /* 0x000fca00078e022d */
[----:B------:R-:W0:Y:S02]  /*3480*/  SHFL.DOWN PT, R16, R45, 0x4, R15 ;  /* 0x088000002d107989 */ /* 0x000e2400000e000f */
[----:B0-----:R-:W-:Y:S02]  /*3490*/  SEL R16, R16, RZ, !P0 ;  /* 0x000000ff10107207 */ /* 0x001fe40004000000 */
[----:B------:R-:W-:-:S03]  /*34a0*/  ISETP.GT.AND P0, PT, R10, R15, PT ;  /* 0x0000000f0a00720c */ /* 0x000fc60003f04270 */
[----:B------:R-:W-:-:S05]  /*34b0*/  IMAD.IADD R9, R45, 0x1, R16 ;  /* 0x000000012d097824 */ /* 0x000fca00078e0210 */
[----:B------:R-:W0:Y:S02]  /*34c0*/  SHFL.DOWN PT, R16, R9, 0x8, R15 ;  /* 0x0900000009107989 */ /* 0x000e2400000e000f */
[----:B0-----:R-:W-:Y:S02]  /*34d0*/  SEL R16, R16, RZ, !P0 ;  /* 0x000000ff10107207 */ /* 0x001fe40004000000 */
[----:B------:R-:W-:Y:S01]  /*34e0*/  ISETP.NE.AND P0, PT, R8, 0x65, PT ;  /* 0x000000650800780c */ /* 0x000fe20003f05270 */
[----:B------:R-:W-:Y:S02]  /*34f0*/  VIADD R8, R38, 0x10 ;  /* 0x0000001026087836 */ /* 0x000fe40000000000 */
[----:B------:R-:W-:-:S03]  /*3500*/  IMAD.IADD R44, R9, 0x1, R16 ;  /* 0x00000001092c7824 */ /* 0x000fc600078e0210 */
[----:B------:R-:W-:Y:S02]  /*3510*/  ISETP.GT.AND P2, PT, R8, R15, PT ;  /* 0x0000000f0800720c */ /* 0x000fe40003f44270 */
[----:B------:R-:W0:Y:S05]  /*3520*/  SHFL.DOWN PT, R16, R44, 0x10, R15 ;  /* 0x0a0000002c107989 */ /* 0x000e2a00000e000f */
[----:B------:R-:W-:Y:S02]  /*3530*/  VOTE.ALL P0, P0 ;  /* 0x0000000000ff7806 */ /* 0x000fe40000000000 */
[----:B0-----:R-:W-:-:S04]  /*3540*/  SEL R13, R16, RZ, !P2 ;  /* 0x000000ff100d7207 */ /* 0x001fc80005000000 */
[----:B------:R-:W-:-:S07]  /*3550*/  IADD3 R12, PT, PT, R44, R13, R12 ;  /* 0x0000000d2c0c7210 */ /* 0x000fce0007ffe00c */
.L_x_91:
[----:B------:R-:W-:Y:S05]  /*3560*/  @P0 BRA `(.L_x_31) ;  /* 0xfffffffc00280947 */ /* 0x000fea000383ffff */
.L_x_25:
[----:B------:R-:W-:Y:S01]  /*3570*/  ISETP.NE.AND P0, PT, R38, RZ, PT ;  /* 0x000000ff2600720c */ /* 0x000fe20003f05270 */
[----:B------:R-:W0:Y:S01]  /*3580*/  @!P1 S2R R9, SR_CgaCtaId ;  /* 0x0000000000099919 */ /* 0x000e220000008800 */
[----:B------:R-:W-:Y:S01]  /*3590*/  @!P1 MOV R8, 0x400 ;  /* 0x0000040000089802 */ /* 0x000fe20000000f00 */
[----:B------:R-:W-:Y:S02]  /*35a0*/  @!P1 IMAD.IADD R11, R11, 0x1, R12 ;  /* 0x000000010b0b9824 */ /* 0x000fe400078e020c */
[----:B------:R-:W-:-:S05]  /*35b0*/  @!P1 IMAD.MOV.U32 R10, RZ, RZ, 0x65 ;  /* 0x00000065ff0a9424 */ /* 0x000fca00078e00ff */
[----:B------:R1:W-:Y:S03]  /*35c0*/  @!P1 ST.E.64.STRONG.GPU desc[UR12][R42.64+0x100], R10 ;  /* 0x0001000a2a009985 */ /* 0x0003e6000c10fb0c */
[----:B------:R-:W-:Y:S01]  /*35d0*/  @!P0 MOV R13, 0x400 ;  /* 0x00000400000d8802 */ /* 0x000fe20000000f00 */
[----:B------:R-:W2:Y:S01]  /*35e0*/  @!P0 S2R R14, SR_CgaCtaId ;  /* 0x00000000000e8919 */ /* 0x000ea20000008800 */
[----:B0-----:R-:W-:Y:S01]  /*35f0*/  @!P1 LEA R9, R9, R8, 0x18 ;  /* 0x0000000809099211 */ /* 0x001fe200078ec0ff */
[----:B------:R-:W-:Y:S02]  /*3600*/  IMAD.MOV.U32 R8, RZ, RZ, R17 ;  /* 0x000000ffff087224 */ /* 0x000fe400078e0011 */
[----:B------:R-:W-:Y:S02]  /*3610*/  @!P0 IMAD.MOV.U32 R8, RZ, RZ, R12 ;  /* 0x000000ffff088224 */ /* 0x000fe400078e000c */
[----:B------:R1:W-:Y:S04]  /*3620*/  @!P1 STS [R9+0x8], R11 ;  /* 0x0000080b09009388 */ /* 0x0003e80000000800 */
[----:B------:R1:W-:Y:S01]  /*3630*/  @!P1 STS [R9+0x4], R12 ;  /* 0x0000040c09009388 */ /* 0x0003e20000000800 */
[----:B--2---:R-:W-:-:S05]  /*3640*/  @!P0 LEA R13, R14, R13, 0x18 ;  /* 0x0000000d0e0d8211 */ /* 0x004fca00078ec0ff */
[----:B------:R1:W-:Y:S02]  /*3650*/  @!P0 STS [R13+0x54], R12 ;  /* 0x0000540c0d008388 */ /* 0x0003e40000000800 */
.L_x_19:
        /* <DEDUP_REMOVED lines=9> */
.L_x_18:
[----:B------:R-:W-:Y:S01]  /*36f0*/  IMAD.IADD R32, R32, 0x1, R39 ;  /* 0x0000000120207824 */ /* 0x000fe200078e0227 */
[----:B------:R-:W0:Y:S01]  /*3700*/  S2R R8, SR_LANEID ;  /* 0x0000000000087919 */ /* 0x000e220000000000 */
[----:B------:R-:W-:Y:S02]  /*3710*/  BAR.SYNC.DEFER_BLOCKING 0x0 ;  /* 0x0000000000007b1d */ /* 0x000fe40000010000 */
[----:B------:R-:W-:Y:S01]  /*3720*/  IMAD.IADD R33, R33, 0x1, R32 ;  /* 0x0000000121217824 */ /* 0x000fe200078e0220 */
[----:B------:R-:W-:Y:S01]  /*3730*/  ISETP.NE.AND P0, PT, R31, RZ, PT ;  /* 0x000000ff1f00720c */ /* 0x000fe20003f05270 */
[----:B------:R-:W-:Y:S02]  /*3740*/  IMAD.U32 R12, RZ, RZ, UR7 ;  /* 0x00000007ff0c7e24 */ /* 0x000fe4000f8e00ff */
[----:B------:R-:W-:Y:S01]  /*3750*/  IMAD.IADD R28, R28, 0x1, R33 ;  /* 0x000000011c1c7824 */ /* 0x000fe200078e0221 */
[----:B------:R-:W1:Y:S03]  /*3760*/  LDCU.64 UR8, c[0x0][0x388] ;  /* 0x00007100ff0877ac */ /* 0x000e660008000a00 */
[----:B------:R-:W-:-:S04]  /*3770*/  IMAD.IADD R27, R27, 0x1, R28 ;  /* 0x000000011b1b7824 */ /* 0x000fc800078e021c */
[----:B------:R-:W-:-:S04]  /*3780*/  IMAD.IADD R26, R26, 0x1, R27 ;  /* 0x000000011a1a7824 */ /* 0x000fc800078e021b */
[----:B------:R-:W-:-:S04]  /*3790*/  IMAD.IADD R25, R25, 0x1, R26 ;  /* 0x0000000119197824 */ /* 0x000fc800078e021a */
[----:B------:R-:W-:-:S04]  /*37a0*/  IMAD.IADD R24, R24, 0x1, R25 ;  /* 0x0000000118187824 */ /* 0x000fc800078e0219 */
[----:B------:R-:W-:Y:S02]  /*37b0*/  IMAD.IADD R23, R23, 0x1, R24 ;  /* 0x0000000117177824 */ /* 0x000fe400078e0218 */
[----:B0-----:R-:W-:Y:S02]  /*37c0*/  IMAD R8, R8, 0x48, R29 ;  /* 0x0000004808087824 */ /* 0x001fe400078e021d */
[----:B------:R-:W-:-:S03]  /*37d0*/  IMAD.IADD R22, R22, 0x1, R23 ;  /* 0x0000000116167824 */ /* 0x000fc600078e0217 */
[----:B------:R-:W-:Y:S01]  /*37e0*/  STS [R8], R39 ;  /* 0x0000002708007388 */ /* 0x000fe20000000800 */
[----:B------:R-:W-:-:S03]  /*37f0*/  IMAD.IADD R21, R21, 0x1, R22 ;  /* 0x0000000115157824 */ /* 0x000fc600078e0216 */
[----:B------:R-:W-:Y:S01]  /*3800*/  STS [R8+0x4], R32 ;  /* 0x0000042008007388 */ /* 0x000fe20000000800 */
        /* <DEDUP_REMOVED lines=15> */
[----:B------:R-:W-:Y:S04]  /*3900*/  STS [R8+0x24], R22 ;  /* 0x0000241608007388 */ /* 0x000fe80000000800 */
        /* <DEDUP_REMOVED lines=8> */
[----:B------:R0:W-:Y:S01]  /*3990*/  STS [R8+0x48], R0 ;  /* 0x0000480008007388 */ /* 0x0001e20000000800 */
[----:B------:R-:W-:-:S03]  /*39a0*/  NOP ;  /* 0x0000000000007918 */ /* 0x000fc60000000000 */
[----:B------:R-:W-:Y:S04]  /*39b0*/  LDS R39, [R29] ;  /* 0x000000001d277984 */ /* 0x000fe80000000800 */
[----:B------:R-:W-:Y:S04]  /*39c0*/  LDS R41, [R29+0x80] ;  /* 0x000080001d297984 */ /* 0x000fe80000000800 */
        /* <DEDUP_REMOVED lines=17> */
[----:B------:R2:W-:Y:S01]  /*3ae0*/  @!P0 STS [UR4+0x7b80], R12 ;  /* 0x007b800cff008988 */ /* 0x0005e20008000804 */
[----:B------:R-:W-:Y:S01]  /*3af0*/  BAR.SYNC.DEFER_BLOCKING 0x0 ;  /* 0x0000000000007b1d */ /* 0x000fe20000010000 */
[----:B0-----:R-:W-:-:S05]  /*3b00*/  IADD3 R0, P0, PT, R30, UR10, RZ ;  /* 0x0000000a1e007c10 */ /* 0x001fca000ff1e0ff */
[----:B------:R-:W0:Y:S01]  /*3b10*/  S2R R2, SR_TID.X ;  /* 0x0000000000027919 */ /* 0x000e220000002100 */
[----:B------:R-:W3:Y:S01]  /*3b20*/  LDS R31, [UR4+0x7b80] ;  /* 0x007b8004ff1f7984 */ /* 0x000ee20008000800 */
[C---:B0-----:R-:W-:Y:S02]  /*3b30*/  LOP3.LUT R3, R2.reuse, 0x3e0, RZ, 0xc0, !PT ;  /* 0x000003e002037812 */ /* 0x041fe400078ec0ff */
[----:B------:R-:W-:-:S05]  /*3b40*/  LOP3.LUT R2, R2, 0x1f, RZ, 0xc0, !PT ;  /* 0x0000001f02027812 */ /* 0x000fca00078ec0ff */
[----:B------:R-:W-:Y:S02]  /*3b50*/  IMAD R8, R3, 0x13, R2 ;  /* 0x0000001303087824 */ /* 0x000fe400078e0202 */
[----:B------:R-:W-:Y:S01]  /*3b60*/  IMAD.X R3, RZ, RZ, UR11, P0 ;  /* 0x0000000bff037e24 */ /* 0x000fe200080e06ff */
[----:B-1----:R-:W-:Y:S01]  /*3b70*/  LEA R2, P0, R0, UR8, 0x2 ;  /* 0x0000000800027c11 */ /* 0x002fe2000f8010ff */
[C---:B------:R-:W-:Y:S02]  /*3b80*/  VIADD R10, R8.reuse, 0x20 ;  /* 0x00000020080a7836 */ /* 0x040fe40000000000 */
[----:B--2---:R-:W-:Y:S01]  /*3b90*/  VIADD R12, R8, 0xa0 ;  /* 0x000000a0080c7836 */ /* 0x004fe20000000000 */
[----:B------:R-:W-:Y:S01]  /*3ba0*/  LEA.HI.X R3, R0, UR9, R3, 0x2, P0 ;  /* 0x0000000900037c11 */ /* 0x000fe200080f1403 */
[----:B------:R-:W-:Y:S01]  /*3bb0*/  VIADD R0, R8, 0x40 ;  /* 0x0000004008007836 */ /* 0x000fe20000000000 */
[-C--:B---3--:R-:W-:Y:S02]  /*3bc0*/  ISETP.GE.AND P1, PT, R30, R31.reuse, PT ;  /* 0x0000001f1e00720c */ /* 0x088fe40003f26270 */
[-C--:B------:R-:W-:Y:S01]  /*3bd0*/  ISETP.GE.AND P2, PT, R10, R31.reuse, PT ;  /* 0x0000001f0a00720c */ /* 0x080fe20003f46270 */
[----:B------:R-:W-:Y:S01]  /*3be0*/  VIADD R10, R8, 0x60 ;  /* 0x00000060080a7836 */ /* 0x000fe20000000000 */
[-C--:B------:R-:W-:Y:S01]  /*3bf0*/  ISETP.GE.AND P3, PT, R0, R31.reuse, PT ;  /* 0x0000001f0000720c */ /* 0x080fe20003f66270 */
[----:B------:R-:W-:Y:S01]  /*3c00*/  VIADD R0, R8, 0x80 ;  /* 0x0000008008007836 */ /* 0x000fe20000000000 */
[----:B------:R-:W-:-:S02]  /*3c10*/  ISETP.GE.AND P6, PT, R12, R31, PT ;  /* 0x0000001f0c00720c */ /* 0x000fc40003fc6270 */
[-C--:B------:R-:W-:Y:S01]  /*3c20*/  ISETP.GE.AND P4, PT, R10, R31.reuse, PT ;  /* 0x0000001f0a00720c */ /* 0x080fe20003f86270 */
[----:B------:R-:W-:Y:S01]  /*3c30*/  VIADD R10, R8, 0xc0 ;  /* 0x000000c0080a7836 */ /* 0x000fe20000000000 */
[-C--:B------:R-:W-:Y:S01]  /*3c40*/  ISETP.GE.AND P5, PT, R0, R31.reuse, PT ;  /* 0x0000001f0000720c */ /* 0x080fe20003fa6270 */
[----:B------:R-:W-:Y:S02]  /*3c50*/  VIADD R0, R8, 0xe0 ;  /* 0x000000e008007836 */ /* 0x000fe40000000000 */
[----:B------:R0:W-:Y:S01]  /*3c60*/  @!P1 STG.E desc[UR12][R2.64], R39 ;  /* 0x0000002702009986 */ /* 0x0001e2000c10190c */
[-C--:B------:R-:W-:Y:S01]  /*3c70*/  ISETP.GE.AND P0, PT, R10, R31.reuse, PT ;  /* 0x0000001f0a00720c */ /* 0x080fe20003f06270 */
[----:B------:R-:W-:Y:S01]  /*3c80*/  VIADD R10, R8, 0x160 ;  /* 0x00000160080a7836 */ /* 0x000fe20000000000 */
[-C--:B------:R-:W-:Y:S01]  /*3c90*/  ISETP.GE.AND P1, PT, R0, R31.reuse, PT ;  /* 0x0000001f0000720c */ /* 0x080fe20003f26270 */
[----:B------:R-:W-:Y:S01]  /*3ca0*/  VIADD R0, R8, 0x140 ;  /* 0x0000014008007836 */ /* 0x000fe20000000000 */
[----:B------:R0:W-:Y:S01]  /*3cb0*/  @!P2 STG.E desc[UR12][R2.64+0x80], R41 ;  /* 0x000080290200a986 */ /* 0x0001e2000c10190c */
[----:B------:R-:W-:-:S03]  /*3cc0*/  ISETP.GE.AND P2, PT, R37, R31, PT ;  /* 0x0000001f2500720c */ /* 0x000fc60003f46270 */
[----:B------:R0:W-:Y:S01]  /*3cd0*/  @!P3 STG.E desc[UR12][R2.64+0x100], R43 ;  /* 0x0001002b0200b986 */ /* 0x0001e2000c10190c */
[----:B------:R-:W-:-:S03]  /*3ce0*/  ISETP.GE.AND P3, PT, R36, R31, PT ;  /* 0x0000001f2400720c */ /* 0x000fc60003f66270 */
[----:B------:R0:W-:Y:S01]  /*3cf0*/  @!P4 STG.E desc[UR12][R2.64+0x180], R45 ;  /* 0x0001802d0200c986 */ /* 0x0001e2000c10190c */
[-C--:B------:R-:W-:Y:S01]  /*3d00*/  ISETP.GE.AND P4, PT, R0, R31.reuse, PT ;  /* 0x0000001f0000720c */ /* 0x080fe20003f86270 */
[----:B------:R-:W-:Y:S02]  /*3d10*/  VIADD R0, R8, 0x180 ;  /* 0x0000018008007836 */ /* 0x000fe40000000000 */
[----:B------:R0:W-:Y:S01]  /*3d20*/  @!P5 STG.E desc[UR12][R2.64+0x200], R4 ;  /* 0x000200040200d986 */ /* 0x0001e2000c10190c */
[-C--:B------:R-:W-:Y:S01]  /*3d30*/  ISETP.GE.AND P5, PT, R10, R31.reuse, PT ;  /* 0x0000001f0a00720c */ /* 0x080fe20003fa6270 */
[----:B------:R-:W-:Y:S02]  /*3d40*/  VIADD R10, R8, 0x1a0 ;  /* 0x000001a0080a7836 */ /* 0x000fe40000000000 */
[----:B------:R0:W-:Y:S01]  /*3d50*/  @!P6 STG.E desc[UR12][R2.64+0x280], R6 ;  /* 0x000280060200e986 */ /* 0x0001e2000c10190c */
[----:B------:R-:W-:Y:S01]  /*3d60*/  ISETP.GE.AND P6, PT, R0, R31, PT ;  /* 0x0000001f0000720c */ /* 0x000fe20003fc6270 */
[----:B------:R-:W-:-:S02]  /*3d70*/  VIADD R0, R8, 0x1c0 ;  /* 0x000001c008007836 */ /* 0x000fc40000000000 */
[----:B------:R0:W-:Y:S01]  /*3d80*/  @!P0 STG.E desc[UR12][R2.64+0x300], R33 ;  /* 0x0003002102008986 */ /* 0x0001e2000c10190c */
[-C--:B------:R-:W-:Y:S01]  /*3d90*/  ISETP.GE.AND P0, PT, R10, R31.reuse, PT ;  /* 0x0000001f0a00720c */ /* 0x080fe20003f06270 */
[C---:B------:R-:W-:Y:S02]  /*3da0*/  VIADD R10, R8.reuse, 0x1e0 ;  /* 0x000001e0080a7836 */ /* 0x040fe40000000000 */
[----:B------:R-:W-:Y:S01]  /*3db0*/  VIADD R8, R8, 0x200 ;  /* 0x0000020008087836 */ /* 0x000fe20000000000 */
[----:B------:R0:W-:Y:S01]  /*3dc0*/  @!P1 STG.E desc[UR12][R2.64+0x380], R25 ;  /* 0x0003801902009986 */ /* 0x0001e2000c10190c */
[----:B------:R-:W-:-:S03]  /*3dd0*/  ISETP.GE.AND P1, PT, R0, R31, PT ;  /* 0x0000001f0000720c */ /* 0x000fc60003f26270 */
        /* <DEDUP_REMOVED lines=8> */
[----:B------:R0:W-:Y:S04]  /*3e60*/  @!P6 STG.E desc[UR12][R2.64+0x600], R15 ;  /* 0x0006000f0200e986 */ /* 0x0001e8000c10190c */
[----:B------:R0:W-:Y:S04]  /*3e70*/  @!P0 STG.E desc[UR12][R2.64+0x680], R13 ;  /* 0x0006800d02008986 */ /* 0x0001e8000c10190c */
[----:B------:R0:W-:Y:S04]  /*3e80*/  @!P1 STG.E desc[UR12][R2.64+0x700], R11 ;  /* 0x0007000b02009986 */ /* 0x0001e8000c10190c */
[----:B------:R0:W-:Y:S04]  /*3e90*/  @!P2 STG.E desc[UR12][R2.64+0x780], R9 ;  /* 0x000780090200a986 */ /* 0x0001e8000c10190c */
[----:B------:R0:W-:Y:S04]  /*3ea0*/  @!P3 STG.E desc[UR12][R2.64+0x800], R7 ;  /* 0x000800070200b986 */ /* 0x0001e8000c10190c */
[----:B------:R0:W-:Y:S01]  /*3eb0*/  @!P4 STG.E desc[UR12][R2.64+0x880], R5 ;  /* 0x000880050200c986 */ /* 0x0001e2000c10190c */
[----:B------:R-:W-:Y:S05]  /*3ec0*/  @P5 EXIT ;  /* 0x000000000000594d */ /* 0x000fea0003800000 */
[----:B------:R-:W-:Y:S01]  /*3ed0*/  STG.E desc[UR12][R2.64+0x900], R27 ;  /* 0x0009001b02007986 */ /* 0x000fe2000c10190c */
[----:B------:R-:W-:Y:S05]  /*3ee0*/  EXIT ;  /* 0x000000000000794d */ /* 0x000fea0003800000 */
.L_x_5:
[----:B------:R-:W-:Y:S01]  /*3ef0*/  BSSY B1, `(.L_x_32) ;  /* 0x0000006000017945 */ /* 0x000fe20003800000 */
[----:B------:R-:W-:Y:S01]  /*3f00*/  PLOP3.LUT P0, PT, P0, PT, PT, 0x8, 0x80 ;  /* 0x000000000080781c */ /* 0x000fe2000070e170 */
[----:B------:R-:W-:-:S12]  /*3f10*/  IMAD.MOV.U32 R10, RZ, RZ, -0x1 ;  /* 0xffffffffff0a7424 */ /* 0x000fd800078e00ff */
[----:B------:R-:W-:Y:S05]  /*3f20*/  WARPSYNC.COLLECTIVE R10, `(.L_x_33) ;  /* 0x000000000a087348 */ /* 0x000fea0003c00000 */
[----:B------:R-:W-:Y:S01]  /*3f30*/  VOTE.ANY P0, P0 ;  /* 0x0000000000ff7806 */ /* 0x000fe20000000100 */
[----:B------:R-:W-:-:S12]  /*3f40*/  ENDCOLLECTIVE ;  /* 0x000000000000791b */ /* 0x000fd80003800000 */
.L_x_33:
[----:B------:R-:W-:Y:S05]  /*3f50*/  BSYNC B1 ;  /* 0x0000000000017941 */ /* 0x000fea0003800000 */
.L_x_32:
[----:B------:R-:W-:Y:S05]  /*3f60*/  BRA `(.L_x_34) ;  /* 0xffffffd000287947 */ /* 0x000fea000383ffff */
.L_x_7:
[----:B------:R-:W-:Y:S01]  /*3f70*/  BSSY B1, `(.L_x_35) ;  /* 0x0000006000017945 */ /* 0x000fe20003800000 */
[----:B------:R-:W-:Y:S01]  /*3f80*/  PLOP3.LUT P0, PT, P0, PT, PT, 0x8, 0x80 ;  /* 0x000000000080781c */ /* 0x000fe2000070e170 */
[----:B------:R-:W-:-:S12]  /*3f90*/  IMAD.MOV.U32 R10, RZ, RZ, -0x1 ;  /* 0xffffffffff0a7424 */ /* 0x000fd800078e00ff */
[----:B------:R-:W-:Y:S05]  /*3fa0*/  WARPSYNC.COLLECTIVE R10, `(.L_x_36) ;  /* 0x000000000a087348 */ /* 0x000fea0003c00000 */
[----:B------:R-:W-:Y:S01]  /*3fb0*/  VOTE.ANY P0, P0 ;  /* 0x0000000000ff7806 */ /* 0x000fe20000000100 */
[----:B------:R-:W-:-:S12]  /*3fc0*/  ENDCOLLECTIVE ;  /* 0x000000000000791b */ /* 0x000fd80003800000 */
.L_x_36:
[----:B------:R-:W-:Y:S05]  /*3fd0*/  BSYNC B1 ;  /* 0x0000000000017941 */ /* 0x000fea0003800000 */
.L_x_35:
[----:B------:R-:W-:Y:S05]  /*3fe0*/  BRA `(.L_x_37) ;  /* 0xffffffd0002c7947 */ /* 0x000fea000383ffff */
.L_x_9:
[----:B------:R-:W0:Y:S01]  /*3ff0*/  S2R R8, SR_GEMASK ;  /* 0x0000000000087919 */ /* 0x000e220000003c00 */
[----:B------:R-:W-:Y:S01]  /*4000*/  BSSY B1, `(.L_x_38) ;  /* 0x0000006000017945 */ /* 0x000fe20003800000 */
[----:B------:R-:W-:Y:S01]  /*4010*/  PLOP3.LUT P2, PT, P0, PT, PT, 0x8, 0x80 ;  /* 0x000000000080781c */ /* 0x000fe2000074e170 */
[----:B------:R-:W-:-:S12]  /*4020*/  IMAD.MOV.U32 R10, RZ, RZ, -0x1 ;  /* 0xffffffffff0a7424 */ /* 0x000fd800078e00ff */
[----:B0-----:R-:W-:Y:S05]  /*4030*/  WARPSYNC.COLLECTIVE R10, `(.L_x_39) ;  /* 0x000000000a087348 */ /* 0x001fea0003c00000 */
[----:B------:R-:W-:Y:S01]  /*4040*/  VOTE.ANY R10, PT, P2 ;  /* 0x00000000000a7806 */ /* 0x000fe200010e0100 */
[----:B0-----:R-:W-:Y:S06]  /*4050*/  ENDCOLLECTIVE ;  /* 0x000000000000791b */ /* 0x001fec0003800000 */
.L_x_39:
[----:B------:R-:W-:Y:S05]  /*4060*/  BSYNC B1 ;  /* 0x0000000000017941 */ /* 0x000fea0003800000 */
.L_x_38:
[----:B------:R-:W-:Y:S01]  /*4070*/  LOP3.LUT R10, R10, 0x80000000, R8, 0xec, !PT ;  /* 0x800000000a0a7812 */ /* 0x000fe200078eec08 */
[----:B------:R-:W-:Y:S01]  /*4080*/  IMAD.MOV.U32 R14, RZ, RZ, 0x1 ;  /* 0x00000001ff0e7424 */ /* 0x000fe200078e00ff */
[----:B------:R-:W-:Y:S01]  /*4090*/  ISETP.NE.AND P0, PT, R12, 0x65, PT ;  /* 0x000000650c00780c */ /* 0x000fe20003f05270 */
[C---:B------:R-:W-:Y:S02]  /*40a0*/  VIADD R38, R37.reuse, 0x2 ;  /* 0x0000000225267836 */ /* 0x040fe40000000000 */
[C---:B------:R-:W-:Y:S02]  /*40b0*/  VIADD R11, R10.reuse, 0xffffffff ;  /* 0xffffffff0a0b7836 */ /* 0x040fe40000000000 */
[C---:B------:R-:W-:Y:S02]  /*40c0*/  VIADD R19, R37.reuse, 0x4 ;  /* 0x0000000425137836 */ /* 0x040fe40000000000 */
[----:B------:R-:W-:Y:S01]  /*40d0*/  VIADD R39, R37, 0x10 ;  /* 0x0000001025277836 */ /* 0x000fe20000000000 */
[----:B------:R-:W-:Y:S01]  /*40e0*/  LOP3.LUT R11, R10, R11, RZ, 0xc, !PT ;  /* 0x0000000b0a0b7212 */ /* 0x000fe200078e0cff */
[----:B------:R-:W-:-:S03]  /*40f0*/  IMAD.MOV.U32 R10, RZ, RZ, -0x1 ;  /* 0xffffffffff0a7424 */ /* 0x000fc600078e00ff */
[----:B------:R0:W1:Y:S04]  /*4100*/  POPC R15, R11 ;  /* 0x0000000b000f7309 */ /* 0x0000680000000000 */
[----:B01----:R-:W-:Y:S05]  /*4110*/  WARPSYNC.COLLECTIVE R10, `(.L_x_40) ;  /* 0x000000000a087348 */ /* 0x003fea0003c00000 */
[----:B-1----:R1:W2:Y:S02]  /*4120*/  SHFL.DOWN P2, R16, R13, R14, R15 ;  /* 0x0800000e0d107389 */ /* 0x0022a4000004000f */
[----:B012---:R-:W-:Y:S05]  /*4130*/  ENDCOLLECTIVE ;  /* 0x000000000000791b */ /* 0x007fea0003800000 */
.L_x_40:
[----:B------:R-:W-:Y:S01]  /*4140*/  IMAD.MOV.U32 R14, RZ, RZ, 0x2 ;  /* 0x00000002ff0e7424 */ /* 0x000fe200078e00ff */
[----:B------:R-:W-:-:S04]  /*4150*/  ISETP.GE.AND P2, PT, R37, R15, PT ;  /* 0x0000000f2500720c */ /* 0x000fc80003f46270 */
[----:B------:R-:W-:-:S05]  /*4160*/  SEL R16, R16, RZ, !P2 ;  /* 0x000000ff10107207 */ /* 0x000fca0005000000 */
[----:B------:R-:W-:-:S04]  /*4170*/  IMAD.IADD R36, R16, 0x1, R13 ;  /* 0x0000000110247824 */ /* 0x000fc800078e020d */
[----:B------:R-:W-:-:S07]  /*4180*/  IMAD.MOV.U32 R13, RZ, RZ, R36 ;  /* 0x000000ffff0d7224 */ /* 0x000fce00078e0024 */
[----:B------:R-:W-:Y:S05]  /*4190*/  WARPSYNC.COLLECTIVE R10, `(.L_x_41) ;  /* 0x000000000a087348 */ /* 0x000fea0003c00000 */
[----:B------:R0:W1:Y:S02]  /*41a0*/  SHFL.DOWN P2, R16, R13, R14, R15 ;  /* 0x0800000e0d107389 */ /* 0x000064000004000f */
[----:B01----:R-:W-:Y:S05]  /*41b0*/  ENDCOLLECTIVE ;  /* 0x000000000000791b */ /* 0x003fea0003800000 */
.L_x_41:
[----:B------:R-:W-:Y:S01]  /*41c0*/  IMAD.MOV.U32 R14, RZ, RZ, 0x4 ;  /* 0x00000004ff0e7424 */ /* 0x000fe200078e00ff */
[----:B------:R-:W-:-:S04]  /*41d0*/  ISETP.GT.AND P2, PT, R38, R15, PT ;  /* 0x0000000f2600720c */ /* 0x000fc80003f44270 */
[----:B------:R-:W-:-:S05]  /*41e0*/  SEL R11, R16, RZ, !P2 ;  /* 0x000000ff100b7207 */ /* 0x000fca0005000000 */
[----:B------:R-:W-:Y:S02]  /*41f0*/  IMAD.IADD R40, R36, 0x1, R11 ;  /* 0x0000000124287824 */ /* 0x000fe400078e020b */
[----:B------:R-:W-:Y:S02]  /*4200*/  VIADD R36, R37, 0x8 ;  /* 0x0000000825247836 */ /* 0x000fe40000000000 */
[----:B------:R-:W-:-:S07]  /*4210*/  IMAD.MOV.U32 R13, RZ, RZ, R40 ;  /* 0x000000ffff0d7224 */ /* 0x000fce00078e0028 */
[----:B------:R-:W-:Y:S05]  /*4220*/  WARPSYNC.COLLECTIVE R10, `(.L_x_42) ;  /* 0x000000000a087348 */ /* 0x000fea0003c00000 */
[----:B------:R0:W1:Y:S02]  /*4230*/  SHFL.DOWN P2, R16, R13, R14, R15 ;  /* 0x0800000e0d107389 */ /* 0x000064000004000f */
[----:B01----:R-:W-:Y:S05]  /*4240*/  ENDCOLLECTIVE ;  /* 0x000000000000791b */ /* 0x003fea0003800000 */
.L_x_42:
[----:B------:R-:W-:Y:S01]  /*4250*/  IMAD.MOV.U32 R14, RZ, RZ, 0x8 ;  /* 0x00000008ff0e7424 */ /* 0x000fe200078e00ff */
[----:B------:R-:W-:-:S04]  /*4260*/  ISETP.GT.AND P2, PT, R19, R15, PT ;  /* 0x0000000f1300720c */ /* 0x000fc80003f44270 */
[----:B------:R-:W-:-:S05]  /*4270*/  SEL R11, R16, RZ, !P2 ;  /* 0x000000ff100b7207 */ /* 0x000fca0005000000 */
[----:B------:R-:W-:-:S04]  /*4280*/  IMAD.IADD R42, R40, 0x1, R11 ;  /* 0x00000001282a7824 */ /* 0x000fc800078e020b */
[----:B------:R-:W-:-:S07]  /*4290*/  IMAD.MOV.U32 R13, RZ, RZ, R42 ;  /* 0x000000ffff0d7224 */ /* 0x000fce00078e002a */
[----:B------:R-:W-:Y:S05]  /*42a0*/  WARPSYNC.COLLECTIVE R10, `(.L_x_43) ;  /* 0x000000000a087348 */ /* 0x000fea0003c00000 */
[----:B------:R0:W1:Y:S02]  /*42b0*/  SHFL.DOWN P2, R16, R13, R14, R15 ;  /* 0x0800000e0d107389 */ /* 0x000064000004000f */
[----:B01----:R-:W-:Y:S05]  /*42c0*/  ENDCOLLECTIVE ;  /* 0x000000000000791b */ /* 0x003fea0003800000 */
.L_x_43:
        /* <DEDUP_REMOVED lines=8> */
.L_x_44:
[----:B------:R-:W-:Y:S05]  /*4350*/  WARPSYNC.COLLECTIVE R10, `(.L_x_45) ;  /* 0x000000000a087348 */ /* 0x000fea0003c00000 */
[----:B------:R-:W-:Y:S01]  /*4360*/  VOTE.ALL P0, P0 ;  /* 0x0000000000ff7806 */ /* 0x000fe20000000000 */
[----:B------:R-:W-:-:S12]  /*4370*/  ENDCOLLECTIVE ;  /* 0x000000000000791b */ /* 0x000fd80003800000 */
.L_x_45:
[----:B------:R-:W0:Y:S01]  /*4380*/  LDC.64 R12, c[0x0][0x390] ;  /* 0x0000e400ff0c7b82 */ /* 0x000e220000000a00 */
[----:B------:R-:W-:-:S04]  /*4390*/  ISETP.GT.AND P2, PT, R39, R15, PT ;  /* 0x0000000f2700720c */ /* 0x000fc80003f44270 */
[----:B------:R-:W-:-:S05]  /*43a0*/  SEL R16, R16, RZ, !P2 ;  /* 0x000000ff10107207 */ /* 0x000fca0005000000 */
[----:B------:R-:W-:Y:S01]  /*43b0*/  IMAD.IADD R40, R41, 0x1, R16 ;  /* 0x0000000129287824 */ /* 0x000fe200078e0210 */
[----:B0-----:R-:W-:-:S05]  /*43c0*/  IADD3 R42, P2, PT, R12, 0x100, RZ ;  /* 0x000001000c2a7810 */ /* 0x001fca0007f5e0ff */
[----:B------:R-:W-:Y:S01]  /*43d0*/  IMAD.X R43, RZ, RZ, R13, P2 ;  /* 0x000000ffff2b7224 */ /* 0x000fe200010e060d */
[----:B------:R-:W-:Y:S07]  /*43e0*/  BRA `(.L_x_46) ;  /* 0xffffffcc00c87947 */ /* 0x000fee000383ffff */
.L_x_11:
[----:B------:R-:W-:Y:S01]  /*43f0*/  BSSY B1, `(.L_x_47) ;  /* 0x0000006000017945 */ /* 0x000fe20003800000 */
[----:B------:R-:W-:Y:S01]  /*4400*/  PLOP3.LUT P0, PT, P0, PT, PT, 0x8, 0x80 ;  /* 0x000000000080781c */ /* 0x000fe2000070e170 */
[----:B------:R-:W-:-:S12]  /*4410*/  IMAD.MOV.U32 R10, RZ, RZ, -0x1 ;  /* 0xffffffffff0a7424 */ /* 0x000fd800078e00ff */
[----:B------:R-:W-:Y:S05]  /*4420*/  WARPSYNC.COLLECTIVE R10, `(.L_x_48) ;  /* 0x000000000a087348 */ /* 0x000fea0003c00000 */
[----:B------:R-:W-:Y:S01]  /*4430*/  VOTE.ANY P0, P0 ;  /* 0x0000000000ff7806 */ /* 0x000fe20000000100 */
[----:B------:R-:W-:-:S12]  /*4440*/  ENDCOLLECTIVE ;  /* 0x000000000000791b */ /* 0x000fd80003800000 */
.L_x_48:
[----:B------:R-:W-:Y:S05]  /*4450*/  BSYNC B1 ;  /* 0x0000000000017941 */ /* 0x000fea0003800000 */
.L_x_47:
[----:B------:R-:W-:Y:S05]  /*4460*/  BRA `(.L_x_49) ;  /* 0xffffffcc00d07947 */ /* 0x000fea000383ffff */
.L_x_13:
[----:B------:R-:W-:Y:S01]  /*4470*/  BSSY B1, `(.L_x_50) ;  /* 0x0000006000017945 */ /* 0x000fe20003800000 */
[----:B------:R-:W-:Y:S01]  /*4480*/  PLOP3.LUT P0, PT, P0, PT, PT, 0x8, 0x80 ;  /* 0x000000000080781c */ /* 0x000fe2000070e170 */
[----:B------:R-:W-:-:S12]  /*4490*/  IMAD.MOV.U32 R10, RZ, RZ, -0x1 ;  /* 0xffffffffff0a7424 */ /* 0x000fd800078e00ff */
[----:B------:R-:W-:Y:S05]  /*44a0*/  WARPSYNC.COLLECTIVE R10, `(.L_x_51) ;  /* 0x000000000a087348 */ /* 0x000fea0003c00000 */
[----:B------:R-:W-:Y:S01]  /*44b0*/  VOTE.ANY P0, P0 ;  /* 0x0000000000ff7806 */ /* 0x000fe20000000100 */
[----:B------:R-:W-:-:S12]  /*44c0*/  ENDCOLLECTIVE ;  /* 0x000000000000791b */ /* 0x000fd80003800000 */
.L_x_51:
[----:B------:R-:W-:Y:S05]  /*44d0*/  BSYNC B1 ;  /* 0x0000000000017941 */ /* 0x000fea0003800000 */
.L_x_50:
[----:B------:R-:W-:Y:S05]  /*44e0*/  BRA `(.L_x_52) ;  /* 0xffffffcc00d47947 */ /* 0x000fea000383ffff */
.L_x_15:
[----:B------:R-:W-:Y:S01]  /*44f0*/  BSSY B1, `(.L_x_53) ;  /* 0x0000006000017945 */ /* 0x000fe20003800000 */
[----:B------:R-:W-:Y:S01]  /*4500*/  PLOP3.LUT P2, PT, P0, PT, PT, 0x8, 0x80 ;  /* 0x000000000080781c */ /* 0x000fe2000074e170 */
[----:B------:R-:W-:-:S12]  /*4510*/  IMAD.MOV.U32 R10, RZ, RZ, -0x1 ;  /* 0xffffffffff0a7424 */ /* 0x000fd800078e00ff */
[----:B------:R-:W-:Y:S05]  /*4520*/  WARPSYNC.COLLECTIVE R10, `(.L_x_54) ;  /* 0x000000000a087348 */ /* 0x000fea0003c00000 */
[----:B------:R-:W-:Y:S01]  /*4530*/  VOTE.ANY R10, PT, P2 ;  /* 0x00000000000a7806 */ /* 0x000fe200010e0100 */
[----:B------:R-:W-:Y:S06]  /*4540*/  ENDCOLLECTIVE ;  /* 0x000000000000791b */ /* 0x000fec0003800000 */
.L_x_54:
[----:B------:R-:W-:Y:S05]  /*4550*/  BSYNC B1 ;  /* 0x0000000000017941 */ /* 0x000fea0003800000 */
.L_x_53:
[----:B------:R-:W-:Y:S01]  /*4560*/  LOP3.LUT R10, R10, 0x80000000, R8, 0xec, !PT ;  /* 0x800000000a0a7812 */ /* 0x000fe200078eec08 */
[----:B------:R-:W-:Y:S02]  /*4570*/  IMAD.MOV.U32 R14, RZ, RZ, 0x1 ;  /* 0x00000001ff0e7424 */ /* 0x000fe400078e00ff */
[----:B------:R-:W-:Y:S02]  /*4580*/  VIADD R18, R18, 0xffffffe0 ;  /* 0xffffffe012127836 */ /* 0x000fe40000000000 */
[----:B------:R-:W-:-:S05]  /*4590*/  VIADD R15, R10, 0xffffffff ;  /* 0xffffffff0a0f7836 */ /* 0x000fca0000000000 */
[----:B------:R-:W-:Y:S01]  /*45a0*/  LOP3.LUT R15, R10, R15, RZ, 0xc, !PT ;  /* 0x0000000f0a0f7212 */ /* 0x000fe200078e0cff */
[----:B------:R-:W-:-:S05]  /*45b0*/  IMAD.MOV.U32 R10, RZ, RZ, -0x1 ;  /* 0xffffffffff0a7424 */ /* 0x000fca00078e00ff */
[----:B------:R-:W0:Y:S02]  /*45c0*/  POPC R15, R15 ;  /* 0x0000000f000f7309 */ /* 0x000e240000000000 */
[----:B0-----:R-:W-:Y:S05]  /*45d0*/  WARPSYNC.COLLECTIVE R10, `(.L_x_55) ;  /* 0x000000000a087348 */ /* 0x001fea0003c00000 */
[----:B0-----:R0:W1:Y:S02]  /*45e0*/  SHFL.DOWN P2, R16, R13, R14, R15 ;  /* 0x0800000e0d107389 */ /* 0x001064000004000f */
[----:B01----:R-:W-:Y:S05]  /*45f0*/  ENDCOLLECTIVE ;  /* 0x000000000000791b */ /* 0x003fea0003800000 */
.L_x_55:
[----:B------:R-:W-:Y:S01]  /*4600*/  ISETP.GE.AND P0, PT, R37, R15, PT ;  /* 0x0000000f2500720c */ /* 0x000fe20003f06270 */
[----:B------:R-:W-:-:S03]  /*4610*/  IMAD.MOV.U32 R14, RZ, RZ, 0x2 ;  /* 0x00000002ff0e7424 */ /* 0x000fc600078e00ff */
[----:B------:R-:W-:Y:S02]  /*4620*/  SEL R16, R16, RZ, !P0 ;  /* 0x000000ff10107207 */ /* 0x000fe40004000000 */
[----:B------:R-:W-:-:S03]  /*4630*/  ISETP.GT.AND P0, PT, R38, R15, PT ;  /* 0x0000000f2600720c */ /* 0x000fc60003f04270 */
[----:B------:R-:W-:-:S04]  /*4640*/  IMAD.IADD R41, R16, 0x1, R13 ;  /* 0x0000000110297824 */ /* 0x000fc800078e020d */
[----:B------:R-:W-:-:S07]  /*4650*/  IMAD.MOV.U32 R13, RZ, RZ, R41 ;  /* 0x000000ffff0d7224 */ /* 0x000fce00078e0029 */
[----:B------:R-:W-:Y:S05]  /*4660*/  WARPSYNC.COLLECTIVE R10, `(.L_x_56) ;  /* 0x000000000a087348 */ /* 0x000fea0003c00000 */
[----:B------:R0:W1:Y:S02]  /*4670*/  SHFL.DOWN P2, R16, R13, R14, R15 ;  /* 0x0800000e0d107389 */ /* 0x000064000004000f */
[----:B01----:R-:W-:Y:S05]  /*4680*/  ENDCOLLECTIVE ;  /* 0x000000000000791b */ /* 0x003fea0003800000 */
.L_x_56:
[----:B------:R-:W-:Y:S01]  /*4690*/  IMAD.MOV.U32 R14, RZ, RZ, 0x4 ;  /* 0x00000004ff0e7424 */ /* 0x000fe200078e00ff */
[----:B------:R-:W-:Y:S02]  /*46a0*/  SEL R16, R16, RZ, !P0 ;  /* 0x000000ff10107207 */ /* 0x000fe40004000000 */
[----:B------:R-:W-:-:S03]  /*46b0*/  ISETP.GT.AND P0, PT, R19, R15, PT ;  /* 0x0000000f1300720c */ /* 0x000fc60003f04270 */
[----:B------:R-:W-:-:S04]  /*46c0*/  IMAD.IADD R41, R41, 0x1, R16 ;  /* 0x0000000129297824 */ /* 0x000fc800078e0210 */
[----:B------:R-:W-:-:S07]  /*46d0*/  IMAD.MOV.U32 R13, RZ, RZ, R41 ;  /* 0x000000ffff0d7224 */ /* 0x000fce00078e0029 */
[----:B------:R-:W-:Y:S05]  /*46e0*/  WARPSYNC.COLLECTIVE R10, `(.L_x_57) ;  /* 0x000000000a087348 */ /* 0x000fea0003c00000 */
[----:B------:R0:W1:Y:S02]  /*46f0*/  SHFL.DOWN P2, R16, R13, R14, R15 ;  /* 0x0800000e0d107389 */ /* 0x000064000004000f */
[----:B01----:R-:W-:Y:S05]  /*4700*/  ENDCOLLECTIVE ;  /* 0x000000000000791b */ /* 0x003fea0003800000 */
.L_x_57:
[----:B------:R-:W-:Y:S01]  /*4710*/  IMAD.MOV.U32 R14, RZ, RZ, 0x8 ;  /* 0x00000008ff0e7424 */ /* 0x000fe200078e00ff */
[----:B------:R-:W-:Y:S02]  /*4720*/  SEL R16, R16, RZ, !P0 ;  /* 0x000000ff10107207 */ /* 0x000fe40004000000 */
[----:B------:R-:W-:-:S03]  /*4730*/  ISETP.GT.AND P0, PT, R36, R15, PT ;  /* 0x0000000f2400720c */ /* 0x000fc60003f04270 */
[----:B------:R-:W-:-:S10]  /*4740*/  IMAD.IADD R13, R41, 0x1, R16 ;  /* 0x00000001290d7824 */ /* 0x000fd400078e0210 */
[----:B------:R-:W-:Y:S05]  /*4750*/  WARPSYNC.COLLECTIVE R10, `(.L_x_58) ;  /* 0x000000000a087348 */ /* 0x000fea0003c00000 */
[----:B------:R0:W1:Y:S02]  /*4760*/  SHFL.DOWN P2, R16, R13, R14, R15 ;  /* 0x0800000e0d107389 */ /* 0x000064000004000f */
[----:B01----:R-:W-:Y:S05]  /*4770*/  ENDCOLLECTIVE ;  /* 0x000000000000791b */ /* 0x003fea0003800000 */
.L_x_58:
        /* <DEDUP_REMOVED lines=8> */
.L_x_59:
[----:B------:R-:W-:Y:S02]  /*4800*/  SEL R16, R16, RZ, !P0 ;  /* 0x000000ff10107207 */ /* 0x000fe40004000000 */
[----:B------:R-:W-:Y:S02]  /*4810*/  ISETP.NE.AND P0, PT, R12, 0x65, PT ;  /* 0x000000650c00780c */ /* 0x000fe40003f05270 */
[----:B------:R-:W-:-:S11]  /*4820*/  IADD3 R40, PT, PT, R41, R16, R40 ;  /* 0x0000001029287210 */ /* 0x000fd60007ffe028 */
[----:B------:R-:W-:Y:S05]  /*4830*/  WARPSYNC.COLLECTIVE R10, `(.L_x_60) ;  /* 0x000000000a087348 */ /* 0x000fea0003c00000 */
[----:B------:R-:W-:Y:S01]  /*4840*/  VOTE.ALL P0, P0 ;  /* 0x0000000000ff7806 */ /* 0x000fe20000000000 */
[----:B------:R-:W-:-:S12]  /*4850*/  ENDCOLLECTIVE ;  /* 0x000000000000791b */ /* 0x000fd80003800000 */
.L_x_60:
[----:B------:R-:W-:Y:S05]  /*4860*/  BRA `(.L_x_61) ;  /* 0xffffffcc00747947 */ /* 0x000fea000383ffff */
.L_x_20:
[----:B------:R-:W-:Y:S01]  /*4870*/  BSSY B0, `(.L_x_62) ;  /* 0x0000006000007945 */ /* 0x000fe20003800000 */
[----:B------:R-:W-:Y:S01]  /*4880*/  PLOP3.LUT P0, PT, P0, PT, PT, 0x8, 0x80 ;  /* 0x000000000080781c */ /* 0x000fe2000070e170 */
[----:B------:R-:W-:-:S12]  /*4890*/  IMAD.MOV.U32 R10, RZ, RZ, -0x1 ;  /* 0xffffffffff0a7424 */ /* 0x000fd800078e00ff */
[----:B------:R-:W-:Y:S05]  /*48a0*/  WARPSYNC.COLLECTIVE R10, `(.L_x_63) ;  /* 0x000000000a087348 */ /* 0x000fea0003c00000 */
[----:B------:R-:W-:Y:S01]  /*48b0*/  VOTE.ANY P0, P0 ;  /* 0x0000000000ff7806 */ /* 0x000fe20000000100 */
[----:B------:R-:W-:-:S12]  /*48c0*/  ENDCOLLECTIVE ;  /* 0x000000000000791b */ /* 0x000fd80003800000 */
.L_x_63:
[----:B------:R-:W-:Y:S05]  /*48d0*/  BSYNC B0 ;  /* 0x0000000000007941 */ /* 0x000fea0003800000 */
.L_x_62:
[----:B------:R-:W-:Y:S05]  /*48e0*/  BRA `(.L_x_64) ;  /* 0xffffffe400807947 */ /* 0x000fea000383ffff */
.L_x_22:
[----:B------:R-:W-:Y:S01]  /*48f0*/  BSSY B0, `(.L_x_65) ;  /* 0x0000006000007945 */ /* 0x000fe20003800000 */
[----:B------:R-:W-:Y:S01]  /*4900*/  PLOP3.LUT P0, PT, P0, PT, PT, 0x8, 0x80 ;  /* 0x000000000080781c */ /* 0x000fe2000070e170 */
[----:B------:R-:W-:-:S12]  /*4910*/  IMAD.MOV.U32 R10, RZ, RZ, -0x1 ;  /* 0xffffffffff0a7424 */ /* 0x000fd800078e00ff */
[----:B------:R-:W-:Y:S05]  /*4920*/  WARPSYNC.COLLECTIVE R10, `(.L_x_66) ;  /* 0x000000000a087348 */ /* 0x000fea0003c00000 */
[----:B------:R-:W-:Y:S01]  /*4930*/  VOTE.ANY P0, P0 ;  /* 0x0000000000ff7806 */ /* 0x000fe20000000100 */
[----:B------:R-:W-:-:S12]  /*4940*/  ENDCOLLECTIVE ;  /* 0x000000000000791b */ /* 0x000fd80003800000 */
.L_x_66:
[----:B------:R-:W-:Y:S05]  /*4950*/  BSYNC B0 ;  /* 0x0000000000007941 */ /* 0x000fea0003800000 */
.L_x_65:
[----:B------:R-:W-:Y:S05]  /*4960*/  BRA `(.L_x_67) ;  /* 0xffffffe400847947 */ /* 0x000fea000383ffff */
.L_x_24:
[----:B------:R-:W0:Y:S01]  /*4970*/  S2R R19, SR_GEMASK ;  /* 0x0000000000137919 */ /* 0x000e220000003c00 */
[----:B------:R-:W-:Y:S01]  /*4980*/  BSSY B0, `(.L_x_68) ;  /* 0x0000007000007945 */ /* 0x000fe20003800000 */
[----:B------:R-:W-:Y:S01]  /*4990*/  ISETP.NE.AND P0, PT, R8, 0x65, PT ;  /* 0x000000650800780c */ /* 0x000fe20003f05270 */
[----:B------:R-:W-:Y:S01]  /*49a0*/  IMAD.MOV.U32 R10, RZ, RZ, -0x1 ;  /* 0xffffffffff0a7424 */ /* 0x000fe200078e00ff */
[----:B------:R-:W-:-:S13]  /*49b0*/  PLOP3.LUT P2, PT, P2, PT, PT, 0x8, 0x80 ;  /* 0x000000000080781c */ /* 0x000fda000174e170 */
[----:B0-----:R-:W-:Y:S05]  /*49c0*/  WARPSYNC.COLLECTIVE R10, `(.L_x_69) ;  /* 0x000000000a087348 */ /* 0x001fea0003c00000 */
[----:B------:R-:W-:Y:S01]  /*49d0*/  VOTE.ANY R10, PT, P2 ;  /* 0x00000000000a7806 */ /* 0x000fe200010e0100 */
[----:B0-----:R-:W-:Y:S06]  /*49e0*/  ENDCOLLECTIVE ;  /* 0x000000000000791b */ /* 0x001fec0003800000 */
.L_x_69:
[----:B------:R-:W-:Y:S05]  /*49f0*/  BSYNC B0 ;  /* 0x0000000000007941 */ /* 0x000fea0003800000 */
.L_x_68:
[----:B------:R-:W-:Y:S01]  /*4a00*/  LOP3.LUT R10, R10, 0x80000000, R19, 0xec, !PT ;  /* 0x800000000a0a7812 */ /* 0x000fe200078eec13 */
[----:B------:R-:W-:-:S04]  /*4a10*/  IMAD.MOV.U32 R14, RZ, RZ, 0x1 ;  /* 0x00000001ff0e7424 */ /* 0x000fc800078e00ff */
[----:B------:R-:W-:-:S05]  /*4a20*/  VIADD R13, R10, 0xffffffff ;  /* 0xffffffff0a0d7836 */ /* 0x000fca0000000000 */
[----:B------:R-:W-:Y:S01]  /*4a30*/  LOP3.LUT R8, R10, R13, RZ, 0xc, !PT ;  /* 0x0000000d0a087212 */ /* 0x000fe200078e0cff */
[----:B------:R-:W-:Y:S02]  /*4a40*/  IMAD.MOV.U32 R13, RZ, RZ, R9 ;  /* 0x000000ffff0d7224 */ /* 0x000fe400078e0009 */
[----:B------:R-:W-:Y:S01]  /*4a50*/  IMAD.MOV.U32 R10, RZ, RZ, -0x1 ;  /* 0xffffffffff0a7424 */ /* 0x000fe200078e00ff */
[----:B------:R0:W1:Y:S02]  /*4a60*/  POPC R15, R8 ;  /* 0x00000008000f7309 */ /* 0x0000640000000000 */
[----:B0-----:R-:W-:-:S07]  /*4a70*/  VIADD R8, R38, 0x4 ;  /* 0x0000000426087836 */ /* 0x001fce0000000000 */
[----:B-1----:R-:W-:Y:S05]  /*4a80*/  WARPSYNC.COLLECTIVE R10, `(.L_x_70) ;  /* 0x000000000a087348 */ /* 0x002fea0003c00000 */
[----:B-1----:R0:W1:Y:S02]  /*4a90*/  SHFL.DOWN P2, R16, R13, R14, R15 ;  /* 0x0800000e0d107389 */ /* 0x002064000004000f */
[----:B01----:R-:W-:Y:S05]  /*4aa0*/  ENDCOLLECTIVE ;  /* 0x000000000000791b */ /* 0x003fea0003800000 */
.L_x_70:
[----:B------:R-:W-:Y:S01]  /*4ab0*/  IMAD.MOV.U32 R14, RZ, RZ, 0x2 ;  /* 0x00000002ff0e7424 */ /* 0x000fe200078e00ff */
[----:B------:R-:W-:-:S04]  /*4ac0*/  ISETP.GE.AND P2, PT, R38, R15, PT ;  /* 0x0000000f2600720c */ /* 0x000fc80003f46270 */
[----:B------:R-:W-:Y:S01]  /*4ad0*/  SEL R12, R16, RZ, !P2 ;  /* 0x000000ff100c7207 */ /* 0x000fe20005000000 */
[----:B------:R-:W-:-:S04]  /*4ae0*/  VIADD R16, R38, 0x2 ;  /* 0x0000000226107836 */ /* 0x000fc80000000000 */
[----:B------:R-:W-:Y:S01]  /*4af0*/  IMAD.IADD R12, R12, 0x1, R9 ;  /* 0x000000010c0c7824 */ /* 0x000fe200078e0209 */
[----:B------:R-:W-:-:S03]  /*4b00*/  ISETP.GT.AND P3, PT, R16, R15, PT ;  /* 0x0000000f1000720c */ /* 0x000fc60003f64270 */
[----:B------:R-:W-:-:S10]  /*4b10*/  IMAD.MOV.U32 R13, RZ, RZ, R12 ;  /* 0x000000ffff0d7224 */ /* 0x000fd400078e000c */
[----:B------:R-:W-:Y:S05]  /*4b20*/  WARPSYNC.COLLECTIVE R10, `(.L_x_71) ;  /* 0x000000000a087348 */ /* 0x000fea0003c00000 */
[----:B------:R0:W1:Y:S02]  /*4b30*/  SHFL.DOWN P2, R16, R13, R14, R15 ;  /* 0x0800000e0d107389 */ /* 0x000064000004000f */
[----:B01----:R-:W-:Y:S05]  /*4b40*/  ENDCOLLECTIVE ;  /* 0x000000000000791b */ /* 0x003fea0003800000 */
.L_x_71:
[----:B------:R-:W-:Y:S01]  /*4b50*/  IMAD.MOV.U32 R14, RZ, RZ, 0x4 ;  /* 0x00000004ff0e7424 */ /* 0x000fe200078e00ff */
[----:B------:R-:W-:Y:S02]  /*4b60*/  SEL R9, R16, RZ, !P3 ;  /* 0x000000ff10097207 */ /* 0x000fe40005800000 */
[----:B------:R-:W-:Y:S01]  /*4b70*/  ISETP.GT.AND P3, PT, R8, R15, PT ;  /* 0x0000000f0800720c */ /* 0x000fe20003f64270 */
[----:B------:R-:W-:Y:S02]  /*4b80*/  VIADD R8, R38, 0x8 ;  /* 0x0000000826087836 */ /* 0x000fe40000000000 */
[----:B------:R-:W-:-:S04]  /*4b90*/  IMAD.IADD R40, R12, 0x1, R9 ;  /* 0x000000010c287824 */ /* 0x000fc800078e0209 */
[----:B------:R-:W-:-:S07]  /*4ba0*/  IMAD.MOV.U32 R13, RZ, RZ, R40 ;  /* 0x000000ffff0d7224 */ /* 0x000fce00078e0028 */
[----:B------:R-:W-:Y:S05]  /*4bb0*/  WARPSYNC.COLLECTIVE R10, `(.L_x_72) ;  /* 0x000000000a087348 */ /* 0x000fea0003c00000 */
[----:B------:R0:W1:Y:S02]  /*4bc0*/  SHFL.DOWN P2, R16, R13, R14, R15 ;  /* 0x0800000e0d107389 */ /* 0x000064000004000f */
[----:B01----:R-:W-:Y:S05]  /*4bd0*/  ENDCOLLECTIVE ;  /* 0x000000000000791b */ /* 0x003fea0003800000 */
.L_x_72:
        /* <DEDUP_REMOVED lines=9> */
.L_x_73:
[----:B------:R-:W-:Y:S01]  /*4c70*/  IMAD.MOV.U32 R14, RZ, RZ, 0x10 ;  /* 0x00000010ff0e7424 */ /* 0x000fe200078e00ff */
[----:B------:R-:W-:-:S05]  /*4c80*/  SEL R16, R16, RZ, !P3 ;  /* 0x000000ff10107207 */ /* 0x000fca0005800000 */
[----:B------:R-:W-:-:S04]  /*4c90*/  IMAD.IADD R44, R9, 0x1, R16 ;  /* 0x00000001092c7824 */ /* 0x000fc800078e0210 */
[----:B------:R-:W-:-:S07]  /*4ca0*/  IMAD.MOV.U32 R13, RZ, RZ, R44 ;  /* 0x000000ffff0d7224 */ /* 0x000fce00078e002c */
[----:B------:R-:W-:Y:S05]  /*4cb0*/  WARPSYNC.COLLECTIVE R10, `(.L_x_74) ;  /* 0x000000000a087348 */ /* 0x000fea0003c00000 */
[----:B------:R0:W1:Y:S02]  /*4cc0*/  SHFL.DOWN P2, R16, R13, R14, R15 ;  /* 0x0800000e0d107389 */ /* 0x000064000004000f */
[----:B01----:R-:W-:Y:S05]  /*4cd0*/  ENDCOLLECTIVE ;  /* 0x000000000000791b */ /* 0x003fea0003800000 */
.L_x_74:
[----:B------:R-:W-:Y:S05]  /*4ce0*/  WARPSYNC.COLLECTIVE R10, `(.L_x_75) ;  /* 0x000000000a087348 */ /* 0x000fea0003c00000 */
[----:B------:R-:W-:Y:S01]  /*4cf0*/  VOTE.ALL P0, P0 ;  /* 0x0000000000ff7806 */ /* 0x000fe20000000000 */
[----:B------:R-:W-:-:S12]  /*4d00*/  ENDCOLLECTIVE ;  /* 0x000000000000791b */ /* 0x000fd80003800000 */
.L_x_75:
[----:B------:R-:W-:-:S04]  /*4d10*/  ISETP.GT.AND P2, PT, R8, R15, PT ;  /* 0x0000000f0800720c */ /* 0x000fc80003f44270 */
[----:B------:R-:W-:-:S05]  /*4d20*/  SEL R9, R16, RZ, !P2 ;  /* 0x000000ff10097207 */ /* 0x000fca0005000000 */
[----:B------:R-:W-:Y:S02]  /*4d30*/  IMAD.IADD R12, R44, 0x1, R9 ;  /* 0x000000012c0c7824 */ /* 0x000fe400078e0209 */
[----:B------:R-:W0:Y:S02]  /*4d40*/  LDC.64 R8, c[0x0][0x390] ;  /* 0x0000e400ff087b82 */ /* 0x000e240000000a00 */
[----:B0-----:R-:W-:-:S05]  /*4d50*/  IADD3 R40, P2, PT, R8, 0x100, RZ ;  /* 0x0000010008287810 */ /* 0x001fca0007f5e0ff */
[----:B------:R-:W-:Y:S01]  /*4d60*/  IMAD.X R41, RZ, RZ, R9, P2 ;  /* 0x000000ffff297224 */ /* 0x000fe200010e0609 */
[----:B------:R-:W-:Y:S07]  /*4d70*/  BRA `(.L_x_76) ;  /* 0xffffffe4001c7947 */ /* 0x000fee000383ffff */
.L_x_26:
[----:B------:R-:W-:Y:S01]  /*4d80*/  BSSY B0, `(.L_x_77) ;  /* 0x0000006000007945 */ /* 0x000fe20003800000 */
[----:B------:R-:W-:Y:S01]  /*4d90*/  PLOP3.LUT P0, PT, P0, PT, PT, 0x8, 0x80 ;  /* 0x000000000080781c */ /* 0x000fe2000070e170 */
[----:B------:R-:W-:-:S12]  /*4da0*/  IMAD.MOV.U32 R10, RZ, RZ, -0x1 ;  /* 0xffffffffff0a7424 */ /* 0x000fd800078e00ff */
[----:B------:R-:W-:Y:S05]  /*4db0*/  WARPSYNC.COLLECTIVE R10, `(.L_x_78) ;  /* 0x000000000a087348 */ /* 0x000fea0003c00000 */
[----:B------:R-:W-:Y:S01]  /*4dc0*/  VOTE.ANY P0, P0 ;  /* 0x0000000000ff7806 */ /* 0x000fe20000000100 */
[----:B------:R-:W-:-:S12]  /*4dd0*/  ENDCOLLECTIVE ;  /* 0x000000000000791b */ /* 0x000fd80003800000 */
.L_x_78:
[----:B------:R-:W-:Y:S05]  /*4de0*/  BSYNC B0 ;  /* 0x0000000000007941 */ /* 0x000fea0003800000 */
.L_x_77:
[----:B------:R-:W-:Y:S05]  /*4df0*/  BRA `(.L_x_79) ;  /* 0xffffffe400247947 */ /* 0x000fea000383ffff */
.L_x_28:
[----:B------:R-:W-:Y:S01]  /*4e00*/  BSSY B0, `(.L_x_80) ;  /* 0x0000006000007945 */ /* 0x000fe20003800000 */
[----:B------:R-:W-:Y:S01]  /*4e10*/  PLOP3.LUT P0, PT, P0, PT, PT, 0x8, 0x80 ;  /* 0x000000000080781c */ /* 0x000fe2000070e170 */
[----:B------:R-:W-:-:S12]  /*4e20*/  IMAD.MOV.U32 R10, RZ, RZ, -0x1 ;  /* 0xffffffffff0a7424 */ /* 0x000fd800078e00ff */
[----:B------:R-:W-:Y:S05]  /*4e30*/  WARPSYNC.COLLECTIVE R10, `(.L_x_81) ;  /* 0x000000000a087348 */ /* 0x000fea0003c00000 */
[----:B------:R-:W-:Y:S01]  /*4e40*/  VOTE.ANY P0, P0 ;  /* 0x0000000000ff7806 */ /* 0x000fe20000000100 */
[----:B------:R-:W-:-:S12]  /*4e50*/  ENDCOLLECTIVE ;  /* 0x000000000000791b */ /* 0x000fd80003800000 */
.L_x_81:
[----:B------:R-:W-:Y:S05]  /*4e60*/  BSYNC B0 ;  /* 0x0000000000007941 */ /* 0x000fea0003800000 */
.L_x_80:
[----:B------:R-:W-:Y:S05]  /*4e70*/  BRA `(.L_x_82) ;  /* 0xffffffe400287947 */ /* 0x000fea000383ffff */
.L_x_30:
[----:B------:R-:W-:Y:S01]  /*4e80*/  BSSY B0, `(.L_x_83) ;  /* 0x0000006000007945 */ /* 0x000fe20003800000 */
[----:B------:R-:W-:Y:S01]  /*4e90*/  PLOP3.LUT P2, PT, P0, PT, PT, 0x8, 0x80 ;  /* 0x000000000080781c */ /* 0x000fe2000074e170 */
[----:B------:R-:W-:-:S12]  /*4ea0*/  IMAD.MOV.U32 R10, RZ, RZ, -0x1 ;  /* 0xffffffffff0a7424 */ /* 0x000fd800078e00ff */
[----:B------:R-:W-:Y:S05]  /*4eb0*/  WARPSYNC.COLLECTIVE R10, `(.L_x_84) ;  /* 0x000000000a087348 */ /* 0x000fea0003c00000 */
[----:B------:R-:W-:Y:S01]  /*4ec0*/  VOTE.ANY R10, PT, P2 ;  /* 0x00000000000a7806 */ /* 0x000fe200010e0100 */
[----:B------:R-:W-:Y:S06]  /*4ed0*/  ENDCOLLECTIVE ;  /* 0x000000000000791b */ /* 0x000fec0003800000 */
.L_x_84:
[----:B------:R-:W-:Y:S05]  /*4ee0*/  BSYNC B0 ;  /* 0x0000000000007941 */ /* 0x000fea0003800000 */
.L_x_83:
[----:B------:R-:W-:Y:S01]  /*4ef0*/  LOP3.LUT R10, R10, 0x80000000, R19, 0xec, !PT ;  /* 0x800000000a0a7812 */ /* 0x000fe200078eec13 */
[----:B------:R-:W-:Y:S02]  /*4f00*/  IMAD.MOV.U32 R14, RZ, RZ, 0x1 ;  /* 0x00000001ff0e7424 */ /* 0x000fe400078e00ff */
[----:B------:R-:W-:Y:S02]  /*4f10*/  VIADD R18, R18, 0xffffffe0 ;  /* 0xffffffe012127836 */ /* 0x000fe40000000000 */
[----:B------:R-:W-:-:S05]  /*4f20*/  VIADD R13, R10, 0xffffffff ;  /* 0xffffffff0a0d7836 */ /* 0x000fca0000000000 */
[----:B------:R-:W-:Y:S01]  /*4f30*/  LOP3.LUT R45, R10, R13, RZ, 0xc, !PT ;  /* 0x0000000d0a2d7212 */ /* 0x000fe200078e0cff */
[----:B------:R-:W-:Y:S02]  /*4f40*/  IMAD.MOV.U32 R13, RZ, RZ, R9 ;  /* 0x000000ffff0d7224 */ /* 0x000fe400078e0009 */
[----:B------:R-:W-:Y:S01]  /*4f50*/  IMAD.MOV.U32 R10, RZ, RZ, -0x1 ;  /* 0xffffffffff0a7424 */ /* 0x000fe200078e00ff */
[----:B------:R0:W1:Y:S06]  /*4f60*/  POPC R15, R45 ;  /* 0x0000002d000f7309 */ /* 0x00006c0000000000 */
[----:B01----:R-:W-:Y:S05]  /*4f70*/  WARPSYNC.COLLECTIVE R10, `(.L_x_85) ;  /* 0x000000000a087348 */ /* 0x003fea0003c00000 */
[----:B-1----:R1:W2:Y:S02]  /*4f80*/  SHFL.DOWN P2, R16, R13, R14, R15 ;  /* 0x0800000e0d107389 */ /* 0x0022a4000004000f */
[----:B012---:R-:W-:Y:S05]  /*4f90*/  ENDCOLLECTIVE ;  /* 0x000000000000791b */ /* 0x007fea0003800000 */
.L_x_85:
[----:B------:R-:W-:Y:S01]  /*4fa0*/  ISETP.GE.AND P0, PT, R38, R15, PT ;  /* 0x0000000f2600720c */ /* 0x000fe20003f06270 */
[----:B------:R-:W-:-:S03]  /*4fb0*/  IMAD.MOV.U32 R14, RZ, RZ, 0x2 ;  /* 0x00000002ff0e7424 */ /* 0x000fc600078e00ff */
[----:B------:R-:W-:-:S05]  /*4fc0*/  SEL R16, R16, RZ, !P0 ;  /* 0x000000ff10107207 */ /* 0x000fca0004000000 */
[----:B------:R-:W-:Y:S02]  /*4fd0*/  IMAD.IADD R44, R16, 0x1, R9 ;  /* 0x00000001102c7824 */ /* 0x000fe400078e0209 */
[----:B------:R-:W-:Y:S02]  /*4fe0*/  VIADD R16, R38, 0x2 ;  /* 0x0000000226107836 */ /* 0x000fe40000000000 */
[----:B------:R-:W-:-:S03]  /*4ff0*/  IMAD.MOV.U32 R13, RZ, RZ, R44 ;  /* 0x000000ffff0d7224 */ /* 0x000fc600078e002c */
[----:B------:R-:W-:-:S13]  /*5000*/  ISETP.GT.AND P0, PT, R16, R15, PT ;  /* 0x0000000f1000720c */ /* 0x000fda0003f04270 */
[----:B------:R-:W-:Y:S05]  /*5010*/  WARPSYNC.COLLECTIVE R10, `(.L_x_86) ;  /* 0x000000000a087348 */ /* 0x000fea0003c00000 */
[----:B------:R0:W1:Y:S02]  /*5020*/  SHFL.DOWN P2, R16, R13, R14, R15 ;  /* 0x0800000e0d107389 */ /* 0x000064000004000f */
[----:B01----:R-:W-:Y:S05]  /*5030*/  ENDCOLLECTIVE ;  /* 0x000000000000791b */ /* 0x003fea0003800000 */
.L_x_86:
[----:B------:R-:W-:Y:S01]  /*5040*/  IMAD.MOV.U32 R14, RZ, RZ, 0x4 ;  /* 0x00000004ff0e7424 */ /* 0x000fe200078e00ff */
        /* <DEDUP_REMOVED lines=8> */
.L_x_87:
[----:B------:R-:W-:Y:S01]  /*50d0*/  IMAD.MOV.U32 R14, RZ, RZ, 0x8 ;  /* 0x00000008ff0e7424 */ /* 0x000fe200078e00ff */
        /* <DEDUP_REMOVED lines=8> */
.L_x_88:
        /* <DEDUP_REMOVED lines=9> */
.L_x_89:
[----:B------:R-:W-:Y:S02]  /*51f0*/  SEL R9, R16, RZ, !P0 ;  /* 0x000000ff10097207 */ /* 0x000fe40004000000 */
[----:B------:R-:W-:Y:S02]  /*5200*/  ISETP.NE.AND P0, PT, R8, 0x65, PT ;  /* 0x000000650800780c */ /* 0x000fe40003f05270 */
[----:B------:R-:W-:-:S11]  /*5210*/  IADD3 R12, PT, PT, R44, R9, R12 ;  /* 0x000000092c0c7210 */ /* 0x000fd60007ffe00c */
[----:B------:R-:W-:Y:S05]  /*5220*/  WARPSYNC.COLLECTIVE R10, `(.L_x_90) ;  /* 0x000000000a087348 */ /* 0x000fea0003c00000 */
[----:B------:R-:W-:Y:S01]  /*5230*/  VOTE.ALL P0, P0 ;  /* 0x0000000000ff7806 */ /* 0x000fe20000000000 */
[----:B------:R-:W-:-:S12]  /*5240*/  ENDCOLLECTIVE ;  /* 0x000000000000791b */ /* 0x000fd80003800000 */
.L_x_90:
[----:B------:R-:W-:Y:S05]  /*5250*/  BRA `(.L_x_91) ;  /* 0xffffffe000c07947 */ /* 0x000fea000383ffff */
.L_x_92:
[----:B------:R-:W-:-:S00]  /*5260*/  BRA `(.L_x_92) ;  /* 0xfffffffc00fc7947 */ /* 0x000fc0000383ffff */
[----:B------:R-:W-:-:S00]  /*5270*/  NOP ;  /* 0x0000000000007918 */ /* 0x000fc00000000000 */
        /* <DEDUP_REMOVED lines=8> */
.L_x_290:


//--------------------- .text._ZN3cub18CUB_300001_SM_10006detail4scan16DeviceScanKernelINS2_10policy_hubIiiijN4cuda3std3__44plusIvEEE10Policy1000EN6thrust24THRUST_300001_SM_1000_NS10device_ptrIiEENSD_6detail15normal_iteratorISF_EENS0_13ScanTileStateIiLb1EEES9_NS1_10InputValueIiPiEEjiLb0EiEEvT0_T1_T2_iT3_T4_T5_ --------------------------
	.section	.text._ZN3cub18CUB_300001_SM_10006detail4scan16DeviceScanKernelINS2_10policy_hubIiiijN4cuda3std3__44plusIvEEE10Policy1000EN6thrust24THRUST_300001_SM_1000_NS10device_ptrIiEENSD_6detail15normal_iteratorISF_EENS0_13ScanTileStateIiLb1EEES9_NS1_10InputValueIiPiEEjiLb0EiEEvT0_T1_T2_iT3_T4_T5_,"ax",@progbits
	.align	128
        .global         _ZN3cub18CUB_300001_SM_10006detail4scan16DeviceScanKernelINS2_10policy_hubIiiijN4cuda3std3__44plusIvEEE10Policy1000EN6thrust24THRUST_300001_SM_1000_NS10device_ptrIiEENSD_6detail15normal_iteratorISF_EENS0_13ScanTileStateIiLb1EEES9_NS1_10InputValueIiPiEEjiLb0EiEEvT0_T1_T2_iT3_T4_T5_
        .type           _ZN3cub18CUB_300001_SM_10006detail4scan16DeviceScanKernelINS2_10policy_hubIiiijN4cuda3std3__44plusIvEEE10Policy1000EN6thrust24THRUST_300001_SM_1000_NS10device_ptrIiEENSD_6detail15normal_iteratorISF_EENS0_13ScanTileStateIiLb1EEES9_NS1_10InputValueIiPiEEjiLb0EiEEvT0_T1_T2_iT3_T4_T5_,@function
        .size           _ZN3cub18CUB_300001_SM_10006detail4scan16DeviceScanKernelINS2_10policy_hubIiiijN4cuda3std3__44plusIvEEE10Policy1000EN6thrust24THRUST_300001_SM_1000_NS10device_ptrIiEENSD_6detail15normal_iteratorISF_EENS0_13ScanTileStateIiLb1EEES9_NS1_10InputValueIiPiEEjiLb0EiEEvT0_T1_T2_iT3_T4_T5_,(.L_x_291 - _ZN3cub18CUB_300001_SM_10006detail4scan16DeviceScanKernelINS2_10policy_hubIiiijN4cuda3std3__44plusIvEEE10Policy1000EN6thrust24THRUST_300001_SM_1000_NS10device_ptrIiEENSD_6detail15normal_iteratorISF_EENS0_13ScanTileStateIiLb1EEES9_NS1_10InputValueIiPiEEjiLb0EiEEvT0_T1_T2_iT3_T4_T5_)
        .other          _ZN3cub18CUB_300001_SM_10006detail4scan16DeviceScanKernelINS2_10policy_hubIiiijN4cuda3std3__44plusIvEEE10Policy1000EN6thrust24THRUST_300001_SM_1000_NS10device_ptrIiEENSD_6detail15normal_iteratorISF_EENS0_13ScanTileStateIiLb1EEES9_NS1_10InputValueIiPiEEjiLb0EiEEvT0_T1_T2_iT3_T4_T5_,@"STO_CUDA_ENTRY STV_DEFAULT"
_ZN3cub18CUB_300001_SM_10006detail4scan16DeviceScanKernelINS2_10policy_hubIiiijN4cuda3std3__44plusIvEEE10Policy1000EN6thrust24THRUST_300001_SM_1000_NS10device_ptrIiEENSD_6detail15normal_iteratorISF_EENS0_13ScanTileStateIiLb1EEES9_NS1_10InputValueIiPiEEjiLb0EiEEvT0_T1_T2_iT3_T4_T5_:
.text._ZN3cub18CUB_300001_SM_10006detail4scan16DeviceScanKernelINS2_10policy_hubIiiijN4cuda3std3__44plusIvEEE10Policy1000EN6thrust24THRUST_300001_SM_1000_NS10device_ptrIiEENSD_6detail15normal_iteratorISF_EENS0_13ScanTileStateIiLb1EEES9_NS1_10InputValueIiPiEEjiLb0EiEEvT0_T1_T2_iT3_T4_T5_:
[----:B------:R-:W-:Y:S01]  /*0000*/  LDC R1, c[0x0][0x37c] ;  /* 0x0000df00ff017b82 */ /* 0x000fe20000000800 */
[----:B------:R-:W0:Y:S07]  /*0010*/  LDCU UR4, c[0x0][0x3a0] ;  /* 0x00007400ff0477ac */ /* 0x000e2e0008000800 */
[----:B------:R-:W1:Y:S01]  /*0020*/  LDC R42, c[0x0][0x398] ;  /* 0x0000e600ff2a7b82 */ /* 0x000e620000000800 */
[----:B------:R-:W2:Y:S01]  /*0030*/  LDCU.64 UR8, c[0x0][0x358] ;  /* 0x00006b00ff0877ac */ /* 0x000ea20008000a00 */
[----:B------:R-:W3:Y:S01]  /*0040*/  LDCU UR5, c[0x0][0x3b0] ;  /* 0x00007600ff0577ac */ /* 0x000ee20008000800 */
[----:B0-----:R-:W-:-:S06]  /*0050*/  UPRMT UR4, UR4, 0x7770, URZ ;  /* 0x0000777004047896 */ /* 0x001fcc00080000ff */
[----:B------:R-:W-:-:S13]  /*0060*/  ISETP.NE.AND P0, PT, RZ, UR4, PT ;  /* 0x00000004ff007c0c */ /* 0x000fda000bf05270 */
[----:B------:R-:W2:Y:S02]  /*0070*/  @P0 LDC.64 R2, c[0x0][0x3a8] ;  /* 0x0000ea00ff020b82 */ /* 0x000ea40000000a00 */
[----:B--2---:R0:W5:Y:S06]  /*0080*/  @P0 LDG.E R44, desc[UR8][R2.64] ;  /* 0x00000008022c0981 */ /* 0x00416c000c1e1900 */
[----:B------:R-:W1:Y:S02]  /*0090*/  S2UR UR4, SR_CTAID.X ;  /* 0x00000000000479c3 */ /* 0x000e640000002500 */
[----:B-1----:R-:W-:-:S04]  /*00a0*/  VIADD R42, R42, UR4 ;  /* 0x000000042a2a7c36 */ /* 0x002fc80008000000 */
[----:B------:R-:W-:-:S05]  /*00b0*/  IMAD R7, R42, 0x2100, RZ ;  /* 0x000021002a077824 */ /* 0x000fca00078e02ff */
[----:B---3--:R-:W-:Y:S01]  /*00c0*/  IADD3 R0, PT, PT, -R7, UR5, RZ ;  /* 0x0000000507007c10 */ /* 0x008fe2000fffe1ff */
[----:B------:R-:W1:Y:S03]  /*00d0*/  @!P0 LDC R44, c[0x0][0x3a8] ;  /* 0x0000ea00ff2c8b82 */ /* 0x000e660000000800 */
[----:B------:R-:W-:-:S13]  /*00e0*/  ISETP.GE.U32.AND P0, PT, R0, 0x2101, PT ;  /* 0x000021010000780c */ /* 0x000fda0003f06070 */
[----:B0-----:R-:W-:Y:S05]  /*00f0*/  @!P0 BRA `(.L_x_93) ;  /* 0x0000001c00ac8947 */ /* 0x001fea0003800000 */
[----:B------:R-:W0:Y:S01]  /*0100*/  S2R R16, SR_TID.X ;  /* 0x0000000000107919 */ /* 0x000e220000002100 */
[----:B------:R-:W2:Y:S01]  /*0110*/  LDCU.64 UR4, c[0x0][0x380] ;  /* 0x00007000ff0477ac */ /* 0x000ea20008000a00 */
[C---:B0-----:R-:W-:Y:S02]  /*0120*/  LOP3.LUT R0, R16.reuse, 0x1f, RZ, 0xc0, !PT ;  /* 0x0000001f10007812 */ /* 0x041fe400078ec0ff */
[----:B------:R-:W-:-:S05]  /*0130*/  LOP3.LUT R3, R16, 0x3e0, RZ, 0xc0, !PT ;  /* 0x000003e010037812 */ /* 0x000fca00078ec0ff */
[----:B------:R-:W-:-:S05]  /*0140*/  IMAD R0, R3, 0x16, R0 ;  /* 0x0000001603007824 */ /* 0x000fca00078e0200 */
[----:B------:R-:W-:-:S05]  /*0150*/  IADD3 R0, P0, PT, R7, R0, RZ ;  /* 0x0000000007007210 */ /* 0x000fca0007f1e0ff */
[----:B------:R-:W-:Y:S02]  /*0160*/  IMAD.X R3, RZ, RZ, RZ, P0 ;  /* 0x000000ffff037224 */ /* 0x000fe400000e06ff */
        /* <DEDUP_REMOVED lines=30> */
[----:B------:R-:W-:Y:S01]  /*0350*/  ISETP.NE.AND P0, PT, R42, RZ, PT ;  /* 0x000000ff2a00720c */ /* 0x000fe20003f05270 */
        /* <DEDUP_REMOVED lines=28> */
[----:B------:R0:W1:Y:S04]  /*0520*/  LDS.64 R36, [R27] ;  /* 0x000000001b247984 */ /* 0x0000680000000a00 */
[----:B------:R0:W2:Y:S04]  /*0530*/  LDS.64 R34, [R27+0x8] ;  /* 0x000008001b227984 */ /* 0x0000a80000000a00 */
[----:B------:R0:W3:Y:S04]  /*0540*/  LDS.64 R32, [R27+0x10] ;  /* 0x000010001b207984 */ /* 0x0000e80000000a00 */
[----:B------:R0:W4:Y:S04]  /*0550*/  LDS.64 R18, [R27+0x18] ;  /* 0x000018001b127984 */ /* 0x0001280000000a00 */
[----:B------:R0:W0:Y:S04]  /*0560*/  LDS.64 R14, [R27+0x20] ;  /* 0x000020001b0e7984 */ /* 0x0000280000000a00 */
[----:B------:R0:W0:Y:S04]  /*0570*/  LDS.64 R12, [R27+0x28] ;  /* 0x000028001b0c7984 */ /* 0x0000280000000a00 */
[----:B------:R0:W0:Y:S04]  /*0580*/  LDS.64 R10, [R27+0x30] ;  /* 0x000030001b0a7984 */ /* 0x0000280000000a00 */
[----:B------:R0:W0:Y:S04]  /*0590*/  LDS.64 R8, [R27+0x38] ;  /* 0x000038001b087984 */ /* 0x0000280000000a00 */
[----:B------:R0:W0:Y:S04]  /*05a0*/  LDS.64 R6, [R27+0x40] ;  /* 0x000040001b067984 */ /* 0x0000280000000a00 */
[----:B------:R0:W0:Y:S04]  /*05b0*/  LDS.64 R4, [R27+0x48] ;  /* 0x000048001b047984 */ /* 0x0000280000000a00 */
[----:B------:R0:W0:Y:S01]  /*05c0*/  LDS.64 R2, [R27+0x50] ;  /* 0x000050001b027984 */ /* 0x0000220000000a00 */
[----:B------:R-:W-:Y:S06]  /*05d0*/  BAR.SYNC.DEFER_BLOCKING 0x0 ;  /* 0x0000000000007b1d */ /* 0x000fec0000010000 */
[----:B-1----:R-:W-:Y:S05]  /*05e0*/  @P0 BRA `(.L_x_95) ;  /* 0x00000004001c0947 */ /* 0x002fea0003800000 */
[----:B0-2---:R-:W-:Y:S02]  /*05f0*/  IADD3 R17, PT, PT, R34, R37, R36 ;  /* 0x0000002522117210 */ /* 0x005fe40007ffe024 */
[C---:B------:R-:W-:Y:S02]  /*0600*/  ISETP.NE.AND P1, PT, R39.reuse, 0x1f, PT ;  /* 0x0000001f2700780c */ /* 0x040fe40003f25270 */
[----:B---3--:R-:W-:Y:S02]  /*0610*/  IADD3 R17, PT, PT, R32, R35, R17 ;  /* 0x0000002320117210 */ /* 0x008fe40007ffe011 */
[----:B------:R-:W-:Y:S02]  /*0620*/  ISETP.NE.AND P2, PT, R39, RZ, PT ;  /* 0x000000ff2700720c */ /* 0x000fe40003f45270 */
[----:B----4-:R-:W-:-:S04]  /*0630*/  IADD3 R17, PT, PT, R18, R33, R17 ;  /* 0x0000002112117210 */ /* 0x010fc80007ffe011 */
[----:B------:R-:W-:-:S03]  /*0640*/  IADD3 R17, PT, PT, R14, R19, R17 ;  /* 0x000000130e117210 */ /* 0x000fc60007ffe011 */
[----:B------:R-:W-:Y:S02]  /*0650*/  @!P1 LEA R43, R40, UR4, 0x2 ;  /* 0x00000004282b9c11 */ /* 0x000fe4000f8e10ff */
[----:B------:R-:W-:-:S04]  /*0660*/  IADD3 R17, PT, PT, R12, R15, R17 ;  /* 0x0000000f0c117210 */ /* 0x000fc80007ffe011 */
[----:B------:R-:W-:-:S04]  /*0670*/  IADD3 R17, PT, PT, R10, R13, R17 ;  /* 0x0000000d0a117210 */ /* 0x000fc80007ffe011 */
[----:B------:R-:W-:-:S04]  /*0680*/  IADD3 R17, PT, PT, R8, R11, R17 ;  /* 0x0000000b08117210 */ /* 0x000fc80007ffe011 */
[----:B------:R-:W-:-:S04]  /*0690*/  IADD3 R17, PT, PT, R6, R9, R17 ;  /* 0x0000000906117210 */ /* 0x000fc80007ffe011 */
[----:B------:R-:W-:-:S04]  /*06a0*/  IADD3 R17, PT, PT, R4, R7, R17 ;  /* 0x0000000704117210 */ /* 0x000fc80007ffe011 */
[----:B------:R-:W-:-:S05]  /*06b0*/  IADD3 R20, PT, PT, R2, R5, R17 ;  /* 0x0000000502147210 */ /* 0x000fca0007ffe011 */
[----:B------:R-:W-:-:S05]  /*06c0*/  IMAD.IADD R3, R3, 0x1, R20 ;  /* 0x0000000103037824 */ /* 0x000fca00078e0214 */
        /* <DEDUP_REMOVED lines=37> */
[----:B------:R-:W-:Y:S02]  /*0920*/  SEL R20, R26, R20, !P0 ;  /* 0x000000141a147207 */ /* 0x000fe40004000000 */
[----:B------:R-:W-:-:S04]  /*0930*/  ISETP.NE.AND P0, PT, R40, 0x8, PT ;  /* 0x000000082800780c */ /* 0x000fc80003f05270 */
[----:B------:R-:W-:Y:S02]  /*0940*/  SEL R20, R27, R20, !P0 ;  /* 0x000000141b147207 */ /* 0x000fe40004000000 */
[----:B------:R-:W-:Y:S02]  /*0950*/  ISETP.NE.AND P0, PT, R40, 0xa, PT ;  /* 0x0000000a2800780c */ /* 0x000fe40003f05270 */
[----:B------:R-:W-:Y:S02]  /*0960*/  SEL R20, R28, R20, !P1 ;  /* 0x000000141c147207 */ /* 0x000fe40004800000 */
[----:B------:R-:W-:Y:S02]  /*0970*/  ISETP.NE.AND P1, PT, R40, 0xb, PT ;  /* 0x0000000b2800780c */ /* 0x000fe40003f25270 */
[----:B------:R-:W-:Y:S01]  /*0980*/  SEL R20, R29, R20, !P0 ;  /* 0x000000141d147207 */ /* 0x000fe20004000000 */
[----:B------:R-:W-:Y:S01]  /*0990*/  IMAD.IADD R29, R30, 0x1, R29 ;  /* 0x000000011e1d7824 */ /* 0x000fe200078e021d */
[----:B------:R-:W-:-:S04]  /*09a0*/  ISETP.GE.U32.AND P0, PT, R16, 0x20, PT ;  /* 0x000000201000780c */ /* 0x000fc80003f06070 */
[----:B------:R-:W-:Y:S02]  /*09b0*/  SEL R20, R29, R20, !P1 ;  /* 0x000000141d147207 */ /* 0x000fe40004800000 */
[----:B------:R-:W-:Y:S02]  /*09c0*/  ISETP.NE.AND P1, PT, R16, RZ, PT ;  /* 0x000000ff1000720c */ /* 0x000fe40003f25270 */
[----:B------:R-:W-:Y:S02]  /*09d0*/  SEL R16, R3, RZ, P2 ;  /* 0x000000ff03107207 */ /* 0x000fe40001000000 */
[----:B------:R-:W-:Y:S02]  /*09e0*/  SEL R3, R20, RZ, P0 ;  /* 0x000000ff14037207 */ /* 0x000fe40000000000 */
[--C-:B-----5:R-:W-:Y:S02]  /*09f0*/  IADD3 R31, PT, PT, R29, R31, R44.reuse ;  /* 0x0000001f1d1f7210 */ /* 0x120fe40007ffe02c */
[----:B------:R-:W-:-:S05]  /*0a00*/  IADD3 R44, PT, PT, R3, R16, R44 ;  /* 0x00000010032c7210 */ /* 0x000fca0007ffe02c */
[----:B------:R-:W-:Y:S05]  /*0a10*/  @P1 BRA `(.L_x_96) ;  /* 0x0000000c00f41947 */ /* 0x000fea0003800000 */
[----:B------:R-:W0:Y:S01]  /*0a20*/  LDC.64 R16, c[0x0][0x390] ;  /* 0x0000e400ff107b82 */ /* 0x000e220000000a00 */
[----:B------:R-:W-:-:S05]  /*0a30*/  IMAD.MOV.U32 R30, RZ, RZ, 0x65 ;  /* 0x00000065ff1e7424 */ /* 0x000fca00078e00ff */
[----:B0-----:R0:W-:Y:S01]  /*0a40*/  ST.E.64.STRONG.GPU desc[UR8][R16.64+0x100], R30 ;  /* 0x0001001e10007985 */ /* 0x0011e2000c10fb08 */
[----:B------:R-:W-:Y:S05]  /*0a50*/  BRA `(.L_x_96) ;  /* 0x0000000c00e47947 */ /* 0x000fea0003800000 */
.L_x_95:
        /* <DEDUP_REMOVED lines=57> */
[----:B------:R-:W-:Y:S02]  /*0df0*/  ISETP.NE.AND P0, PT, R40, 0xa, PT ;  /* 0x0000000a2800780c */ /* 0x000fe40003f05270 */
[----:B------:R-:W-:Y:S02]  /*0e00*/  SEL R20, R28, R20, !P1 ;  /* 0x000000141c147207 */ /* 0x000fe40004800000 */
[----:B------:R-:W-:Y:S02]  /*0e10*/  ISETP.NE.AND P1, PT, R40, 0xb, PT ;  /* 0x0000000b2800780c */ /* 0x000fe40003f25270 */
[----:B------:R-:W-:Y:S02]  /*0e20*/  SEL R20, R29, R20, !P0 ;  /* 0x000000141d147207 */ /* 0x000fe40004000000 */
[----:B------:R-:W-:-:S02]  /*0e30*/  ISETP.GT.U32.AND P0, PT, R16, 0x1f, PT ;  /* 0x0000001f1000780c */ /* 0x000fc40003f04070 */
[----:B------:R-:W-:Y:S02]  /*0e40*/  SEL R20, R30, R20, !P1 ;  /* 0x000000141e147207 */ /* 0x000fe40004800000 */
[----:B------:R-:W-:-:S03]  /*0e50*/  ISETP.GE.U32.AND P1, PT, R16, 0x20, PT ;  /* 0x000000201000780c */ /* 0x000fc60003f26070 */
[----:B------:R-:W-:-:S05]  /*0e60*/  IMAD.IADD R20, R20, 0x1, R17 ;  /* 0x0000000114147824 */ /* 0x000fca00078e0211 */
[----:B------:R-:W-:Y:S01]  /*0e70*/  SEL R23, R3, R20, !P1 ;  /* 0x0000001403177207 */ /* 0x000fe20004800000 */
[----:B------:R-:W-:Y:S06]  /*0e80*/  @P0 BRA `(.L_x_97) ;  /* 0x0000000800b00947 */ /* 0x000fec0003800000 */
[----:B------:R-:W0:Y:S01]  /*0e90*/  LDC.64 R20, c[0x0][0x390] ;  /* 0x0000e400ff147b82 */ /* 0x000e220000000a00 */
[----:B------:R-:W-:Y:S02]  /*0ea0*/  ISETP.NE.AND P1, PT, R16, RZ, PT ;  /* 0x000000ff1000720c */ /* 0x000fe40003f25270 */
[----:B------:R-:W-:-:S05]  /*0eb0*/  LOP3.LUT R3, RZ, R16, RZ, 0x33, !PT ;  /* 0x00000010ff037212 */ /* 0x000fca00078e33ff */
[----:B------:R-:W-:-:S06]  /*0ec0*/  IMAD.IADD R40, R42, 0x1, R3 ;  /* 0x000000012a287824 */ /* 0x000fcc00078e0203 */
        /* <DEDUP_REMOVED lines=11> */
.L_x_127:
[----:B------:R-:W-:Y:S05]  /*0f80*/  @!P0 BRA `(.L_x_99) ;  /* 0x0000000000748947 */ /* 0x000fea0003800000 */
[----:B------:R-:W-:-:S07]  /*0f90*/  IMAD.MOV.U32 R3, RZ, RZ, 0x3b8 ;  /* 0x000003b8ff037424 */ /* 0x000fce00078e00ff */
.L_x_101:
[----:B------:R-:W-:Y:S02]  /*0fa0*/  VIADD R27, R3, 0x1 ;  /* 0x00000001031b7836 */ /* 0x000fe40000000000 */
[----:B------:R-:W-:Y:S02]  /*0fb0*/  IMAD R42, R42, 0x41a7, RZ ;  /* 0x000041a72a2a7824 */ /* 0x000fe400078e02ff */
[----:B------:R-:W0:Y:S01]  /*0fc0*/  I2F.U32.RP R22, R27 ;  /* 0x0000001b00167306 */ /* 0x000e220000209000 */
[----:B------:R-:W-:Y:S01]  /*0fd0*/  IMAD.MOV R29, RZ, RZ, -R27 ;  /* 0x000000ffff1d7224 */ /* 0x000fe200078e0a1b */
[----:B------:R-:W-:Y:S02]  /*0fe0*/  ISETP.NE.U32.AND P2, PT, R27, RZ, PT ;  /* 0x000000ff1b00720c */ /* 0x000fe40003f45070 */
[----:B------:R-:W-:-:S04]  /*0ff0*/  LOP3.LUT R42, R42, 0x7fffffff, RZ, 0xc0, !PT ;  /* 0x7fffffff2a2a7812 */ /* 0x000fc800078ec0ff */
[----:B0-----:R-:W0:Y:S02]  /*1000*/  MUFU.RCP R22, R22 ;  /* 0x0000001600167308 */ /* 0x001e240000001000 */
[----:B0-----:R-:W-:-:S06]  /*1010*/  VIADD R20, R22, 0xffffffe ;  /* 0x0ffffffe16147836 */ /* 0x001fcc0000000000 */
[----:B------:R0:W1:Y:S02]  /*1020*/  F2I.FTZ.U32.TRUNC.NTZ R21, R20 ;  /* 0x0000001400157305 */ /* 0x000064000021f000 */
[----:B0-----:R-:W-:Y:S02]  /*1030*/  IMAD.MOV.U32 R20, RZ, RZ, RZ ;  /* 0x000000ffff147224 */ /* 0x001fe400078e00ff */
[----:B-1----:R-:W-:-:S04]  /*1040*/  IMAD R29, R29, R21, RZ ;  /* 0x000000151d1d7224 */ /* 0x002fc800078e02ff */
[----:B------:R-:W-:-:S06]  /*1050*/  IMAD.HI.U32 R21, R21, R29, R20 ;  /* 0x0000001d15157227 */ /* 0x000fcc00078e0014 */
[----:B------:R-:W-:-:S04]  /*1060*/  IMAD.HI.U32 R21, R21, R42, RZ ;  /* 0x0000002a15157227 */ /* 0x000fc800078e00ff */
[----:B------:R-:W-:-:S04]  /*1070*/  IMAD.MOV R21, RZ, RZ, -R21 ;  /* 0x000000ffff157224 */ /* 0x000fc800078e0a15 */
[----:B------:R-:W-:-:S05]  /*1080*/  IMAD R22, R27, R21, R42 ;  /* 0x000000151b167224 */ /* 0x000fca00078e022a */
[----:B------:R-:W-:-:S13]  /*1090*/  ISETP.GE.U32.AND P0, PT, R22, R27, PT ;  /* 0x0000001b1600720c */ /* 0x000fda0003f06070 */
[----:B------:R-:W-:-:S05]  /*10a0*/  @P0 IMAD.IADD R22, R22, 0x1, -R27 ;  /* 0x0000000116160824 */ /* 0x000fca00078e0a1b */
[----:B------:R-:W-:-:S13]  /*10b0*/  ISETP.GE.U32.AND P0, PT, R22, R27, PT ;  /* 0x0000001b1600720c */ /* 0x000fda0003f06070 */
[----:B------:R-:W-:Y:S01]  /*10c0*/  @P0 IMAD.IADD R22, R22, 0x1, -R27 ;  /* 0x0000000116160824 */ /* 0x000fe200078e0a1b */
[----:B------:R-:W-:-:S04]  /*10d0*/  @!P2 LOP3.LUT R22, RZ, R27, RZ, 0x33, !PT ;  /* 0x0000001bff16a212 */ /* 0x000fc800078e33ff */
[----:B------:R-:W-:Y:S05]  /*10e0*/  NANOSLEEP R22 ;  /* 0x000000160000735d */ /* 0x000fea0003800000 */
[----:B------:R-:W2:Y:S01]  /*10f0*/  LD.E.64.STRONG.GPU R26, desc[UR8][R16.64+0x100] ;  /* 0x00010008101a7980 */ /* 0x000ea2000c10fb00 */
[----:B------:R-:W-:Y:S01]  /*1100*/  UMOV UR5, 0xffffffff ;  /* 0xffffffff00057882 */ /* 0x000fe20000000000 */
[----:B------:R-:W-:Y:S02]  /*1110*/  SHF.R.U32.HI R3, RZ, 0x1, R3 ;  /* 0x00000001ff037819 */ /* 0x000fe40000011603 */
[----:B--2---:R-:W-:Y:S01]  /*1120*/  ISETP.NE.AND P0, PT, R26, 0x63, PT ;  /* 0x000000631a00780c */ /* 0x004fe20003f05270 */
[----:B------:R-:W-:-:S12]  /*1130*/  BRA.DIV UR5, `(.L_x_100) ;  /* 0x0000003605187947 */ /* 0x000fd8000b800000 */
[----:B------:R-:W-:-:S13]  /*1140*/  VOTE.ANY P0, !P0 ;  /* 0x0000000000ff7806 */ /* 0x000fda0004000100 */
.L_x_130:
[----:B------:R-:W-:Y:S05]  /*1150*/  @P0 BRA `(.L_x_101) ;  /* 0xfffffffc00900947 */ /* 0x000fea000383ffff */
.L_x_99:
[----:B------:R-:W-:Y:S01]  /*1160*/  UMOV UR5, 0xffffffff ;  /* 0xffffffff00057882 */ /* 0x000fe20000000000 */
[----:B------:R-:W-:Y:S02]  /*1170*/  ISETP.NE.AND P0, PT, R26, 0x65, PT ;  /* 0x000000651a00780c */ /* 0x000fe40003f05270 */
[----:B------:R-:W-:Y:S11]  /*1180*/  BRA.DIV UR5, `(.L_x_102) ;  /* 0x0000003605247947 */ /* 0x000ff6000b800000 */
[----:B------:R-:W0:Y:S01]  /*1190*/  S2R R30, SR_GEMASK ;  /* 0x00000000001e7919 */ /* 0x000e220000003c00 */
[----:B------:R-:W-:Y:S01]  /*11a0*/  VOTE.ANY R21, PT, !P0 ;  /* 0x0000000000157806 */ /* 0x000fe200040e0100 */
[C---:B------:R-:W-:Y:S02]  /*11b0*/  VIADD R41, R39.reuse, 0x2 ;  /* 0x0000000227297836 */ /* 0x040fe40000000000 */
[C---:B------:R-:W-:Y:S02]  /*11c0*/  VIADD R43, R39.reuse, 0x4 ;  /* 0x00000004272b7836 */ /* 0x040fe40000000000 */
[C---:B------:R-:W-:Y:S02]  /*11d0*/  VIADD R44, R39.reuse, 0x8 ;  /* 0x00000008272c7836 */ /* 0x040fe40000000000 */
[----:B------:R-:W-:Y:S01]  /*11e0*/  VIADD R45, R39, 0x10 ;  /* 0x00000010272d7836 */ /* 0x000fe20000000000 */
[----:B0-----:R-:W-:-:S05]  /*11f0*/  LOP3.LUT R21, R21, 0x80000000, R30, 0xec, !PT ;  /* 0x8000000015157812 */ /* 0x001fca00078eec1e */
[----:B------:R-:W-:-:S05]  /*1200*/  VIADD R16, R21, 0xffffffff ;  /* 0xffffffff15107836 */ /* 0x000fca0000000000 */
[----:B------:R-:W-:-:S04]  /*1210*/  LOP3.LUT R16, R21, R16, RZ, 0xc, !PT ;  /* 0x0000001015107212 */ /* 0x000fc800078e0cff */
[----:B------:R0:W1:Y:S02]  /*1220*/  POPC R20, R16 ;  /* 0x0000001000147309 */ /* 0x0000640000000000 */
[----:B0-----:R-:W0:Y:S01]  /*1230*/  LDC.64 R16, c[0x0][0x390] ;  /* 0x0000e400ff107b82 */ /* 0x001e220000000a00 */
[----:B-1----:R-:W1:Y:S01]  /*1240*/  SHFL.DOWN PT, R22, R27, 0x1, R20 ;  /* 0x082000001b167989 */ /* 0x002e6200000e0014 */
[-C--:B------:R-:W-:Y:S02]  /*1250*/  ISETP.GE.AND P0, PT, R39, R20.reuse, PT ;  /* 0x000000142700720c */ /* 0x080fe40003f06270 */
[----:B------:R-:W-:Y:S02]  /*1260*/  ISETP.GT.AND P2, PT, R45, R20, PT ;  /* 0x000000142d00720c */ /* 0x000fe40003f44270 */
[----:B0-----:R-:W-:Y:S02]  /*1270*/  IADD3 R28, P3, PT, R16, 0x100, RZ ;  /* 0x00000100101c7810 */ /* 0x001fe40007f7e0ff */
[----:B-1----:R-:W-:-:S02]  /*1280*/  SEL R22, R22, RZ, !P0 ;  /* 0x000000ff16167207 */ /* 0x002fc40004000000 */
[----:B------:R-:W-:-:S03]  /*1290*/  ISETP.GT.AND P0, PT, R41, R20, PT ;  /* 0x000000142900720c */ /* 0x000fc60003f04270 */
[----:B------:R-:W-:-:S05]  /*12a0*/  IMAD.IADD R3, R22, 0x1, R27 ;  /* 0x0000000116037824 */ /* 0x000fca00078e021b */
[----:B------:R-:W0:Y:S02]  /*12b0*/  SHFL.DOWN PT, R22, R3, 0x2, R20 ;  /* 0x0840000003167989 */ /* 0x000e2400000e0014 */
[----:B0-----:R-:W-:Y:S02]  /*12c0*/  SEL R22, R22, RZ, !P0 ;  /* 0x000000ff16167207 */ /* 0x001fe40004000000 */
[----:B------:R-:W-:-:S03]  /*12d0*/  ISETP.GT.AND P0, PT, R43, R20, PT ;  /* 0x000000142b00720c */ /* 0x000fc60003f04270 */
[----:B------:R-:W-:Y:S02]  /*12e0*/  IMAD.IADD R29, R3, 0x1, R22 ;  /* 0x00000001031d7824 */ /* 0x000fe400078e0216 */
[----:B------:R-:W-:-:S03]  /*12f0*/  IMAD.X R3, RZ, RZ, R17, P3 ;  /* 0x000000ffff037224 */ /* 0x000fc600018e0611 */
        /* <DEDUP_REMOVED lines=10> */
[----:B0-----:R-:W-:-:S05]  /*13a0*/  SEL R22, R22, RZ, !P2 ;  /* 0x000000ff16167207 */ /* 0x001fca0005000000 */
[----:B------:R-:W-:-:S07]  /*13b0*/  IMAD.IADD R46, R47, 0x1, R22 ;  /* 0x000000012f2e7824 */ /* 0x000fce00078e0216 */
.L_x_139:
[----:B------:R-:W-:Y:S05]  /*13c0*/  @!P0 BRA `(.L_x_103) ;  /* 0x0000000400248947 */ /* 0x000fea0003800000 */
[----:B------:R-:W-:-:S07]  /*13d0*/  IMAD.MOV.U32 R29, RZ, RZ, 0x3b8 ;  /* 0x000003b8ff1d7424 */ /* 0x000fce00078e00ff */
.L_x_109:
[----:B------:R-:W-:Y:S02]  /*13e0*/  IMAD.MOV.U32 R16, RZ, RZ, R28 ;  /* 0x000000ffff107224 */ /* 0x000fe400078e001c */
[----:B------:R-:W-:Y:S02]  /*13f0*/  IMAD.MOV.U32 R17, RZ, RZ, R3 ;  /* 0x000000ffff117224 */ /* 0x000fe400078e0003 */
        /* <DEDUP_REMOVED lines=8> */
.L_x_142:
[----:B------:R-:W-:Y:S05]  /*1480*/  @!P0 BRA `(.L_x_105) ;  /* 0x0000000000748947 */ /* 0x000fea0003800000 */
[----:B------:R-:W-:-:S07]  /*1490*/  IMAD.MOV.U32 R22, RZ, RZ, R29 ;  /* 0x000000ffff167224 */ /* 0x000fce00078e001d */
.L_x_107:
        /* <DEDUP_REMOVED lines=27> */
.L_x_145:
[----:B------:R-:W-:Y:S05]  /*1650*/  @P0 BRA `(.L_x_107) ;  /* 0xfffffffc00900947 */ /* 0x000fea000383ffff */
.L_x_105:
[----:B------:R-:W-:Y:S01]  /*1660*/  UMOV UR5, 0xffffffff ;  /* 0xffffffff00057882 */ /* 0x000fe20000000000 */
[----:B------:R-:W-:Y:S02]  /*1670*/  ISETP.NE.AND P0, PT, R26, 0x65, PT ;  /* 0x000000651a00780c */ /* 0x000fe40003f05270 */
[----:B------:R-:W-:Y:S11]  /*1680*/  BRA.DIV UR5, `(.L_x_108) ;  /* 0x0000003605287947 */ /* 0x000ff6000b800000 */
[----:B------:R-:W-:Y:S01]  /*1690*/  VOTE.ANY R21, PT, !P0 ;  /* 0x0000000000157806 */ /* 0x000fe200040e0100 */
[----:B------:R-:W-:-:S03]  /*16a0*/  VIADD R40, R40, 0xffffffe0 ;  /* 0xffffffe028287836 */ /* 0x000fc60000000000 */
[----:B------:R-:W-:-:S05]  /*16b0*/  LOP3.LUT R21, R21, 0x80000000, R30, 0xec, !PT ;  /* 0x8000000015157812 */ /* 0x000fca00078eec1e */
        /* <DEDUP_REMOVED lines=25> */
.L_x_154:
[----:B------:R-:W-:Y:S05]  /*1850*/  @P0 BRA `(.L_x_109) ;  /* 0xfffffff800e00947 */ /* 0x000fea000383ffff */
.L_x_103:
        /* <DEDUP_REMOVED lines=8> */
[----:B0-----:R-:W-:-:S05]  /*18e0*/  @!P1 LEA R3, R16, R3, 0x18 ;  /* 0x0000000310039211 */ /* 0x001fca00078ec0ff */
[----:B------:R1:W-:Y:S04]  /*18f0*/  @!P1 STS [R3+0x8], R31 ;  /* 0x0000081f03009388 */ /* 0x0003e80000000800 */
[----:B------:R1:W-:Y:S01]  /*1900*/  @!P1 STS [R3+0x4], R46 ;  /* 0x0000042e03009388 */ /* 0x0003e20000000800 */
[----:B--2---:R-:W-:Y:S01]  /*1910*/  @!P0 LEA R17, R20, R17, 0x18 ;  /* 0x0000001114118211 */ /* 0x004fe200078ec0ff */
[----:B------:R-:W-:Y:S02]  /*1920*/  IMAD.MOV.U32 R20, RZ, RZ, R23 ;  /* 0x000000ffff147224 */ /* 0x000fe400078e0017 */
[----:B------:R-:W-:Y:S02]  /*1930*/  @!P0 IMAD.MOV.U32 R20, RZ, RZ, R46 ;  /* 0x000000ffff148224 */ /* 0x000fe400078e002e */
[----:B------:R1:W-:Y:S05]  /*1940*/  @!P0 STS [R17+0x4c], R46 ;  /* 0x00004c2e11008388 */ /* 0x0003ea0000000800 */
.L_x_97:
[----:B------:R-:W-:Y:S05]  /*1950*/  WARPSYNC.ALL ;  /* 0x0000000000007948 */ /* 0x000fea0003800000 */
[----:B------:R-:W0:Y:S08]  /*1960*/  S2UR UR6, SR_CgaCtaId ;  /* 0x00000000000679c3 */ /* 0x000e300000008800 */
[----:B------:R-:W-:Y:S06]  /*1970*/  BAR.SYNC.DEFER_BLOCKING 0x0 ;  /* 0x0000000000007b1d */ /* 0x000fec0000010000 */
[----:B------:R-:W-:Y:S01]  /*1980*/  UMOV UR5, 0x400 ;  /* 0x0000040000057882 */ /* 0x000fe20000000000 */
[----:B------:R-:W2:Y:S01]  /*1990*/  S2R R16, SR_TID.X ;  /* 0x0000000000107919 */ /* 0x000ea20000002100 */
[----:B0-----:R-:W-:-:S09]  /*19a0*/  ULEA UR5, UR6, UR5, 0x18 ;  /* 0x0000000506057291 */ /* 0x001fd2000f8ec0ff */
[----:B-1----:R-:W0:Y:S01]  /*19b0*/  LDS R3, [UR5+0x4c] ;  /* 0x00004c05ff037984 */ /* 0x002e220008000800 */
[----:B--2---:R-:W-:-:S04]  /*19c0*/  ISETP.NE.AND P0, PT, R16, RZ, PT ;  /* 0x000000ff1000720c */ /* 0x004fc80003f05270 */
[----:B0-----:R-:W-:-:S05]  /*19d0*/  SEL R3, R3, RZ, P0 ;  /* 0x000000ff03037207 */ /* 0x001fca0000000000 */
[----:B------:R-:W-:-:S07]  /*19e0*/  IMAD.IADD R44, R3, 0x1, R20 ;  /* 0x00000001032c7824 */ /* 0x000fce00078e0214 */
.L_x_96:
[----:B------:R-:W-:Y:S05]  /*19f0*/  BSYNC.RECONVERGENT B0 ;  /* 0x0000000000007941 */ /* 0x000fea0003800200 */
.L_x_94:
[----:B------:R-:W-:Y:S01]  /*1a00*/  IMAD.IADD R45, R36, 0x1, R44 ;  /* 0x00000001242d7824 */ /* 0x000fe200078e022c */
[----:B------:R-:W1:Y:S01]  /*1a10*/  S2R R3, SR_TID.X ;  /* 0x0000000000037919 */ /* 0x000e620000002100 */
[----:B------:R-:W2:Y:S01]  /*1a20*/  S2UR UR6, SR_CgaCtaId ;  /* 0x00000000000679c3 */ /* 0x000ea20000008800 */
[----:B------:R-:W-:Y:S01]  /*1a30*/  UMOV UR5, 0x400 ;  /* 0x0000040000057882 */ /* 0x000fe20000000000 */
[----:B0-----:R-:W-:Y:S01]  /*1a40*/  IMAD.IADD R16, R37, 0x1, R45 ;  /* 0x0000000125107824 */ /* 0x001fe200078e022d */
[----:B------:R-:W0:Y:S03]  /*1a50*/  S2R R24, SR_LANEID ;  /* 0x0000000000187919 */ /* 0x000e260000000000 */
[----:B------:R-:W-:Y:S02]  /*1a60*/  IMAD.IADD R17, R34, 0x1, R16 ;  /* 0x0000000122117824 */ /* 0x000fe400078e0210 */
[----:B------:R-:W-:Y:S02]  /*1a70*/  BAR.SYNC.DEFER_BLOCKING 0x0 ;  /* 0x0000000000007b1d */ /* 0x000fe40000010000 */
[----:B------:R-:W-:-:S04]  /*1a80*/  IMAD.IADD R22, R35, 0x1, R17 ;  /* 0x0000000123167824 */ /* 0x000fc800078e0211 */
[----:B------:R-:W-:-:S04]  /*1a90*/  IMAD.IADD R23, R32, 0x1, R22 ;  /* 0x0000000120177824 */ /* 0x000fc800078e0216 */
[----:B------:R-:W-:-:S04]  /*1aa0*/  IMAD.IADD R20, R33, 0x1, R23 ;  /* 0x0000000121147824 */ /* 0x000fc800078e0217 */
[----:B------:R-:W-:Y:S01]  /*1ab0*/  IMAD.IADD R21, R18, 0x1, R20 ;  /* 0x0000000112157824 */ /* 0x000fe200078e0214 */
[----:B--2---:R-:W-:-:S03]  /*1ac0*/  ULEA UR5, UR6, UR5, 0x18 ;  /* 0x0000000506057291 */ /* 0x004fc6000f8ec0ff */
[----:B------:R-:W-:Y:S01]  /*1ad0*/  IMAD.IADD R18, R19, 0x1, R21 ;  /* 0x0000000113127824 */ /* 0x000fe200078e0215 */
[----:B------:R-:W2:Y:S03]  /*1ae0*/  LDCU.64 UR6, c[0x0][0x388] ;  /* 0x00007100ff0677ac */ /* 0x000ea60008000a00 */
[----:B------:R-:W-:Y:S01]  /*1af0*/  IMAD.IADD R19, R14, 0x1, R18 ;  /* 0x000000010e137824 */ /* 0x000fe200078e0212 */
[----:B-1----:R-:W-:-:S03]  /*1b00*/  SHF.R.U32.HI R3, RZ, 0x5, R3 ;  /* 0x00000005ff037819 */ /* 0x002fc60000011603 */
[----:B------:R-:W-:Y:S02]  /*1b10*/  IMAD.IADD R14, R15, 0x1, R19 ;  /* 0x000000010f0e7824 */ /* 0x000fe400078e0213 */
[----:B0-----:R-:W-:Y:S02]  /*1b20*/  IMAD R3, R3, 0x2c0, R24 ;  /* 0x000002c003037824 */ /* 0x001fe400078e0218 */
[----:B------:R-:W-:-:S03]  /*1b30*/  IMAD.IADD R15, R12, 0x1, R14 ;  /* 0x000000010c0f7824 */ /* 0x000fc600078e020e */
[----:B------:R-:W-:Y:S01]  /*1b40*/  LEA R49, R3, UR5, 0x2 ;  /* 0x0000000503317c11 */ /* 0x000fe2000f8e10ff */
[----:B------:R-:W-:Y:S01]  /*1b50*/  IMAD.IADD R12, R13, 0x1, R15 ;  /* 0x000000010d0c7824 */ /* 0x000fe200078e020f */
[----:B--2---:R-:W-:-:S03]  /*1b60*/  IADD3 R38, P0, PT, R38, UR6, RZ ;  /* 0x0000000626267c10 */ /* 0x004fc6000ff1e0ff */
[----:B------:R-:W-:Y:S02]  /*1b70*/  IMAD.IADD R13, R10, 0x1, R12 ;  /* 0x000000010a0d7824 */ /* 0x000fe400078e020c */
[----:B------:R-:W-:Y:S01]  /*1b80*/  IMAD R24, R24, 0x54, R49 ;  /* 0x0000005418187824 */ /* 0x000fe200078e0231 */
[----:B------:R-:W-:Y:S01]  /*1b90*/  IADD3.X R39, PT, PT, R0, UR7, RZ, P0, !PT ;  /* 0x0000000700277c10 */ /* 0x000fe200087fe4ff */
[----:B------:R-:W-:-:S03]  /*1ba0*/  IMAD.IADD R10, R11, 0x1, R13 ;  /* 0x000000010b0a7824 */ /* 0x000fc600078e020d */
[----:B------:R-:W-:Y:S01]  /*1bb0*/  STS.64 [R24], R44 ;  /* 0x0000002c18007388 */ /* 0x000fe20000000a00 */
[----:B------:R-:W-:-:S03]  /*1bc0*/  IMAD.IADD R11, R8, 0x1, R10 ;  /* 0x00000001080b7824 */ /* 0x000fc600078e020a */
[----:B------:R-:W-:Y:S01]  /*1bd0*/  STS.64 [R24+0x8], R16 ;  /* 0x0000081018007388 */ /* 0x000fe20000000a00 */
        /* <DEDUP_REMOVED lines=11> */
[----:B------:R-:W-:Y:S04]  /*1c90*/  STS.64 [R24+0x38], R10 ;  /* 0x0000380a18007388 */ /* 0x000fe80000000a00 */
[----:B------:R-:W-:Y:S04]  /*1ca0*/  STS.64 [R24+0x40], R8 ;  /* 0x0000400818007388 */ /* 0x000fe80000000a00 */
[----:B------:R-:W-:Y:S04]  /*1cb0*/  STS.64 [R24+0x48], R6 ;  /* 0x0000480618007388 */ /* 0x000fe80000000a00 */
[----:B------:R-:W-:Y:S01]  /*1cc0*/  STS.64 [R24+0x50], R4 ;  /* 0x0000500418007388 */ /* 0x000fe20000000a00 */
[----:B------:R-:W-:-:S03]  /*1cd0*/  NOP ;  /* 0x0000000000007918 */ /* 0x000fc60000000000 */
[----:B------:R-:W0:Y:S04]  /*1ce0*/  LDS R3, [R49] ;  /* 0x0000000031037984 */ /* 0x000e280000000800 */
[----:B------:R-:W1:Y:S04]  /*1cf0*/  LDS R17, [R49+0x80] ;  /* 0x0000800031117984 */ /* 0x000e680000000800 */
        /* <DEDUP_REMOVED lines=43> */
.L_x_93:
[----:B------:R-:W-:-:S13]  /*1fb0*/  ISETP.NE.AND P0, PT, R0, RZ, PT ;  /* 0x000000ff0000720c */ /* 0x000fda0003f05270 */
[----:B------:R-:W-:Y:S05]  /*1fc0*/  @!P0 EXIT ;  /* 0x000000000000894d */ /* 0x000fea0003800000 */
[----:B------:R-:W0:Y:S02]  /*1fd0*/  LDC.64 R4, c[0x0][0x380] ;  /* 0x0000e000ff047b82 */ /* 0x000e240000000a00 */
[----:B0-----:R-:W-:-:S05]  /*1fe0*/  IMAD.WIDE.U32 R4, R7, 0x4, R4 ;  /* 0x0000000407047825 */ /* 0x001fca00078e0004 */
[----:B------:R0:W2:Y:S01]  /*1ff0*/  LDG.E R6, desc[UR8][R4.64] ;  /* 0x0000000804067981 */ /* 0x0000a2000c1e1900 */
[----:B------:R-:W3:Y:S02]  /*2000*/  S2R R2, SR_TID.X ;  /* 0x0000000000027919 */ /* 0x000ee40000002100 */
[C---:B---3--:R-:W-:Y:S02]  /*2010*/  LOP3.LUT R3, R2.reuse, 0x1f, RZ, 0xc0, !PT ;  /* 0x0000001f02037812 */ /* 0x048fe400078ec0ff */
[----:B------:R-:W-:-:S05]  /*2020*/  LOP3.LUT R8, R2, 0x3e0, RZ, 0xc0, !PT ;  /* 0x000003e002087812 */ /* 0x000fca00078ec0ff */
[----:B------:R-:W-:-:S04]  /*2030*/  IMAD R3, R8, 0x16, R3 ;  /* 0x0000001608037824 */ /* 0x000fc800078e0203 */
[C---:B------:R-:W-:Y:S01]  /*2040*/  VIADD R7, R3.reuse, 0x20 ;  /* 0x0000002003077836 */ /* 0x040fe20000000000 */
[C---:B------:R-:W-:Y:S01]  /*2050*/  ISETP.GE.U32.AND P6, PT, R3.reuse, R0, PT ;  /* 0x000000000300720c */ /* 0x040fe20003fc6070 */
[C---:B------:R-:W-:Y:S01]  /*2060*/  VIADD R9, R3.reuse, 0x40 ;  /* 0x0000004003097836 */ /* 0x040fe20000000000 */
[C---:B0-----:R-:W-:Y:S01]  /*2070*/  LEA R4, P1, R3.reuse, R4, 0x2 ;  /* 0x0000000403047211 */ /* 0x041fe200078210ff */
[----:B------:R-:W-:Y:S01]  /*2080*/  VIADD R11, R3, 0x60 ;  /* 0x00000060030b7836 */ /* 0x000fe20000000000 */
[-C--:B------:R-:W-:Y:S01]  /*2090*/  ISETP.GE.U32.AND P5, PT, R7, R0.reuse, PT ;  /* 0x000000000700720c */ /* 0x080fe20003fa6070 */
[----:B------:R-:W-:Y:S01]  /*20a0*/  VIADD R7, R3, 0x80 ;  /* 0x0000008003077836 */ /* 0x000fe20000000000 */
[-C--:B------:R-:W-:Y:S01]  /*20b0*/  ISETP.GE.U32.AND P0, PT, R9, R0.reuse, PT ;  /* 0x000000000900720c */ /* 0x080fe20003f06070 */
[----:B------:R-:W-:Y:S01]  /*20c0*/  IMAD.X R5, RZ, RZ, R5, P1 ;  /* 0x000000ffff057224 */ /* 0x000fe200008e0605 */
[-C--:B------:R-:W-:Y:S01]  /*20d0*/  ISETP.GE.U32.AND P4, PT, R11, R0.reuse, PT ;  /* 0x000000000b00720c */ /* 0x080fe20003f86070 */
[----:B------:R-:W-:Y:S01]  /*20e0*/  VIADD R9, R3, 0xa0 ;  /* 0x000000a003097836 */ /* 0x000fe20000000000 */
[----:B------:R-:W-:Y:S01]  /*20f0*/  ISETP.GE.U32.AND P3, PT, R7, R0, PT ;  /* 0x000000000700720c */ /* 0x000fe20003f66070 */
[----:B------:R-:W-:-:S03]  /*2100*/  VIADD R7, R3, 0xc0 ;  /* 0x000000c003077836 */ /* 0x000fc60000000000 */
[-C--:B------:R-:W-:Y:S01]  /*2110*/  ISETP.GE.U32.AND P2, PT, R9, R0.reuse, PT ;  /* 0x000000000900720c */ /* 0x080fe20003f46070 */
[----:B------:R-:W-:Y:S01]  /*2120*/  VIADD R9, R3, 0x100 ;  /* 0x0000010003097836 */ /* 0x000fe20000000000 */
[-C--:B------:R-:W-:Y:S01]  /*2130*/  ISETP.GE.U32.AND P1, PT, R7, R0.reuse, PT ;  /* 0x000000000700720c */ /* 0x080fe20003f26070 */
[C---:B------:R-:W-:Y:S02]  /*2140*/  VIADD R7, R3.reuse, 0xe0 ;  /* 0x000000e003077836 */ /* 0x040fe40000000000 */
[----:B------:R-:W-:Y:S02]  /*2150*/  VIADD R39, R3, 0x2a0 ;  /* 0x000002a003277836 */ /* 0x000fe40000000000 */
[----:B--2---:R-:W-:Y:S02]  /*2160*/  IMAD.MOV.U32 R16, RZ, RZ, R6 ;  /* 0x000000ffff107224 */ /* 0x004fe400078e0006 */
[----:B------:R-:W2:Y:S01]  /*2170*/  @!P6 LDG.E R6, desc[UR8][R4.64] ;  /* 0x000000080406e981 */ /* 0x000ea2000c1e1900 */
[----:B------:R-:W-:Y:S01]  /*2180*/  ISETP.GE.U32.AND P6, PT, R7, R0, PT ;  /* 0x000000000700720c */ /* 0x000fe20003fc6070 */
[----:B------:R-:W-:-:S02]  /*2190*/  IMAD.MOV.U32 R10, RZ, RZ, R16 ;  /* 0x000000ffff0a7224 */ /* 0x000fc400078e0010 */
[----:B------:R-:W-:Y:S02]  /*21a0*/  VIADD R7, R3, 0x120 ;  /* 0x0000012003077836 */ /* 0x000fe40000000000 */
[--C-:B------:R-:W-:Y:S02]  /*21b0*/  IMAD.MOV.U32 R12, RZ, RZ, R16.reuse ;  /* 0x000000ffff0c7224 */ /* 0x100fe400078e0010 */
[----:B------:R-:W3:Y:S01]  /*21c0*/  @!P0 LDG.E R10, desc[UR8][R4.64+0x100] ;  /* 0x00010008040a8981 */ /* 0x000ee2000c1e1900 */
[-C--:B------:R-:W-:Y:S01]  /*21d0*/  ISETP.GE.U32.AND P0, PT, R7, R0.reuse, PT ;  /* 0x000000000700720c */ /* 0x080fe20003f06070 */
[----:B------:R-:W-:Y:S02]  /*21e0*/  VIADD R7, R3, 0x140 ;  /* 0x0000014003077836 */ /* 0x000fe40000000000 */
[--C-:B------:R-:W-:Y:S01]  /*21f0*/  IMAD.MOV.U32 R8, RZ, RZ, R16.reuse ;  /* 0x000000ffff087224 */ /* 0x100fe200078e0010 */
[----:B------:R-:W4:Y:S01]  /*2200*/  @!P4 LDG.E R12, desc[UR8][R4.64+0x180] ;  /* 0x00018008040cc981 */ /* 0x000f22000c1e1900 */
[----:B------:R-:W-:Y:S01]  /*2210*/  IMAD.MOV.U32 R18, RZ, RZ, R16 ;  /* 0x000000ffff127224 */ /* 0x000fe200078e0010 */
[----:B------:R-:W-:Y:S01]  /*2220*/  ISETP.GE.U32.AND P4, PT, R7, R0, PT ;  /* 0x000000000700720c */ /* 0x000fe20003f86070 */
[----:B------:R-:W-:-:S02]  /*2230*/  VIADD R7, R3, 0x180 ;  /* 0x0000018003077836 */ /* 0x000fc40000000000 */
[----:B------:R-:W4:Y:S01]  /*2240*/  @!P5 LDG.E R8, desc[UR8][R4.64+0x80] ;  /* 0x000080080408d981 */ /* 0x000f22000c1e1900 */
[-C--:B------:R-:W-:Y:S01]  /*2250*/  ISETP.GE.U32.AND P5, PT, R9, R0.reuse, PT ;  /* 0x000000000900720c */ /* 0x080fe20003fa6070 */
[--C-:B------:R-:W-:Y:S02]  /*2260*/  IMAD.MOV.U32 R20, RZ, RZ, R16.reuse ;  /* 0x000000ffff147224 */ /* 0x100fe400078e0010 */
[----:B------:R-:W4:Y:S01]  /*2270*/  @!P2 LDG.E R18, desc[UR8][R4.64+0x280] ;  /* 0x000280080412a981 */ /* 0x000f22000c1e1900 */
[-C--:B------:R-:W-:Y:S01]  /*2280*/  ISETP.GE.U32.AND P2, PT, R7, R0.reuse, PT ;  /* 0x000000000700720c */ /* 0x080fe20003f46070 */
[C---:B------:R-:W-:Y:S02]  /*2290*/  VIADD R7, R3.reuse, 0x1a0 ;  /* 0x000001a003077836 */ /* 0x040fe40000000000 */
[--C-:B------:R-:W-:Y:S01]  /*22a0*/  IMAD.MOV.U32 R14, RZ, RZ, R16.reuse ;  /* 0x000000ffff0e7224 */ /* 0x100fe200078e0010 */
[----:B------:R-:W4:Y:S01]  /*22b0*/  @!P1 LDG.E R20, desc[UR8][R4.64+0x300] ;  /* 0x0003000804149981 */ /* 0x000f22000c1e1900 */
[----:B------:R-:W-:Y:S01]  /*22c0*/  VIADD R9, R3, 0x160 ;  /* 0x0000016003097836 */ /* 0x000fe20000000000 */
[----:B------:R-:W-:Y:S01]  /*22d0*/  ISETP.GE.U32.AND P1, PT, R7, R0, PT ;  /* 0x000000000700720c */ /* 0x000fe20003f26070 */
[----:B------:R-:W-:-:S02]  /*22e0*/  IMAD.MOV.U32 R24, RZ, RZ, R16 ;  /* 0x000000ffff187224 */ /* 0x000fc400078e0010 */
[----:B------:R-:W-:Y:S01]  /*22f0*/  VIADD R7, R3, 0x1e0 ;  /* 0x000001e003077836 */ /* 0x000fe20000000000 */
[----:B------:R-:W4:Y:S01]  /*2300*/  @!P3 LDG.E R14, desc[UR8][R4.64+0x200] ;  /* 0x00020008040eb981 */ /* 0x000f22000c1e1900 */
[--C-:B------:R-:W-:Y:S01]  /*2310*/  IMAD.MOV.U32 R22, RZ, RZ, R16.reuse ;  /* 0x000000ffff167224 */ /* 0x100fe200078e0010 */
[-C--:B------:R-:W-:Y:S01]  /*2320*/  ISETP.GE.U32.AND P3, PT, R9, R0.reuse, PT ;  /* 0x000000000900720c */ /* 0x080fe20003f66070 */
[----:B------:R-:W-:Y:S01]  /*2330*/  VIADD R9, R3, 0x1c0 ;  /* 0x000001c003097836 */ /* 0x000fe20000000000 */
[----:B------:R-:W4:Y:S01]  /*2340*/  @!P5 LDG.E R24, desc[UR8][R4.64+0x400] ;  /* 0x000400080418d981 */ /* 0x000f22000c1e1900 */
[--C-:B------:R-:W-:Y:S01]  /*2350*/  IMAD.MOV.U32 R26, RZ, RZ, R16.reuse ;  /* 0x000000ffff1a7224 */ /* 0x100fe200078e0010 */
[-C--:B------:R-:W-:Y:S01]  /*2360*/  ISETP.GE.U32.AND P5, PT, R7, R0.reuse, PT ;  /* 0x000000000700720c */ /* 0x080fe20003fa6070 */
[----:B------:R-:W-:Y:S01]  /*2370*/  VIADD R7, R3, 0x200 ;  /* 0x0000020003077836 */ /* 0x000fe20000000000 */
[----:B------:R-:W4:Y:S01]  /*2380*/  @!P6 LDG.E R22, desc[UR8][R4.64+0x380] ;  /* 0x000380080416e981 */ /* 0x000f22000c1e1900 */
[----:B------:R-:W-:Y:S01]  /*2390*/  ISETP.GE.U32.AND P6, PT, R9, R0, PT ;  /* 0x000000000900720c */ /* 0x000fe20003fc6070 */
[----:B------:R-:W-:-:S02]  /*23a0*/  IMAD.MOV.U32 R28, RZ, RZ, R16 ;  /* 0x000000ffff1c7224 */ /* 0x000fc400078e0010 */
[--C-:B------:R-:W-:Y:S01]  /*23b0*/  IMAD.MOV.U32 R30, RZ, RZ, R16.reuse ;  /* 0x000000ffff1e7224 */ /* 0x100fe200078e0010 */
[----:B------:R-:W4:Y:S01]  /*23c0*/  @!P0 LDG.E R26, desc[UR8][R4.64+0x480] ;  /* 0x00048008041a8981 */ /* 0x000f22000c1e1900 */
[-C--:B------:R-:W-:Y:S01]  /*23d0*/  ISETP.GE.U32.AND P0, PT, R7, R0.reuse, PT ;  /* 0x000000000700720c */ /* 0x080fe20003f06070 */
[C---:B------:R-:W-:Y:S02]  /*23e0*/  VIADD R9, R3.reuse, 0x220 ;  /* 0x0000022003097836 */ /* 0x040fe40000000000 */
[----:B------:R-:W-:Y:S01]  /*23f0*/  VIADD R7, R3, 0x240 ;  /* 0x0000024003077836 */ /* 0x000fe20000000000 */
[----:B------:R-:W4:Y:S01]  /*2400*/  @!P4 LDG.E R28, desc[UR8][R4.64+0x500] ;  /* 0x00050008041cc981 */ /* 0x000f22000c1e1900 */
[--C-:B------:R-:W-:Y:S01]  /*2410*/  IMAD.MOV.U32 R32, RZ, RZ, R16.reuse ;  /* 0x000000ffff207224 */ /* 0x100fe200078e0010 */
[-C--:B------:R-:W-:Y:S01]  /*2420*/  ISETP.GE.U32.AND P4, PT, R9, R0.reuse, PT ;  /* 0x000000000900720c */ /* 0x080fe20003f86070 */
[--C-:B------:R-:W-:Y:S01]  /*2430*/  IMAD.MOV.U32 R34, RZ, RZ, R16.reuse ;  /* 0x000000ffff227224 */ /* 0x100fe200078e0010 */
[----:B------:R-:W4:Y:S01]  /*2440*/  @!P3 LDG.E R30, desc[UR8][R4.64+0x580] ;  /* 0x00058008041eb981 */ /* 0x000f22000c1e1900 */
[----:B------:R-:W-:Y:S01]  /*2450*/  IMAD.MOV.U32 R36, RZ, RZ, R16 ;  /* 0x000000ffff247224 */ /* 0x000fe200078e0010 */
[----:B------:R-:W-:Y:S01]  /*2460*/  ISETP.GE.U32.AND P3, PT, R7, R0, PT ;  /* 0x000000000700720c */ /* 0x000fe20003f66070 */
[C---:B------:R-:W-:Y:S01]  /*2470*/  VIADD R7, R3.reuse, 0x260 ;  /* 0x0000026003077836 */ /* 0x040fe20000000000 */
[----:B------:R-:W4:Y:S01]  /*2480*/  @!P2 LDG.E R32, desc[UR8][R4.64+0x600] ;  /* 0x000600080420a981 */ /* 0x000f22000c1e1900 */
[----:B------:R-:W-:-:S03]  /*2490*/  VIADD R9, R3, 0x280 ;  /* 0x0000028003097836 */ /* 0x000fc60000000000 */
[----:B------:R-:W4:Y:S01]  /*24a0*/  @!P1 LDG.E R34, desc[UR8][R4.64+0x680] ;  /* 0x0006800804229981 */ /* 0x000f22000c1e1900 */
[-C--:B------:R-:W-:Y:S02]  /*24b0*/  ISETP.GE.U32.AND P2, PT, R7, R0.reuse, PT ;  /* 0x000000000700720c */ /* 0x080fe40003f46070 */
[-C--:B------:R-:W-:Y:S01]  /*24c0*/  ISETP.GE.U32.AND P1, PT, R9, R0.reuse, PT ;  /* 0x000000000900720c */ /* 0x080fe20003f26070 */
[----:B------:R-:W4:Y:S01]  /*24d0*/  @!P6 LDG.E R36, desc[UR8][R4.64+0x700] ;  /* 0x000700080424e981 */ /* 0x000f22000c1e1900 */
[----:B------:R-:W-:Y:S01]  /*24e0*/  ISETP.GE.U32.AND P6, PT, R39, R0, PT ;  /* 0x000000002700720c */ /* 0x000fe20003fc6070 */
[--C-:B------:R-:W-:Y:S02]  /*24f0*/  IMAD.MOV.U32 R46, RZ, RZ, R16.reuse ;  /* 0x000000ffff2e7224 */ /* 0x100fe400078e0010 */
[--C-:B------:R-:W-:Y:S02]  /*2500*/  IMAD.MOV.U32 R48, RZ, RZ, R16.reuse ;  /* 0x000000ffff307224 */ /* 0x100fe400078e0010 */
[----:B------:R-:W-:-:S02]  /*2510*/  IMAD.MOV.U32 R50, RZ, RZ, R16 ;  /* 0x000000ffff327224 */ /* 0x000fc400078e0010 */
        /* <DEDUP_REMOVED lines=13> */
[----:B------:R-:W-:Y:S01]  /*25f0*/  UMOV UR4, 0x400 ;  /* 0x0000040000047882 */ /* 0x000fe20000000000 */
[----:B------:R-:W-:Y:S01]  /*2600*/  ISETP.NE.AND P0, PT, R42, RZ, PT ;  /* 0x000000ff2a00720c */ /* 0x000fe20003f05270 */
[----:B-1----:R-:W-:-:S02]  /*2610*/  ULEA UR4, UR5, UR4, 0x18 ;  /* 0x0000000405047291 */ /* 0x002fc4000f8ec0ff */
[----:B0-----:R-:W-:-:S05]  /*2620*/  IMAD R41, R43, 0x2c0, R38 ;  /* 0x000002c02b297824 */ /* 0x001fca00078e0226 */
        /* <DEDUP_REMOVED lines=39> */
[----:B------:R-:W-:Y:S02]  /*28a0*/  ISETP.NE.AND P1, PT, R38, 0x1f, PT ;  /* 0x0000001f2600780c */ /* 0x000fe40003f25270 */
[----:B---3--:R-:W-:Y:S02]  /*28b0*/  IADD3 R16, PT, PT, R8, R7, R16 ;  /* 0x0000000708107210 */ /* 0x008fe40007ffe010 */
[----:B------:R-:W-:Y:S02]  /*28c0*/  ISETP.NE.AND P2, PT, R43, 0xb, PT ;  /* 0x0000000b2b00780c */ /* 0x000fe40003f45270 */
        /* <DEDUP_REMOVED lines=52> */
[----:B------:R-:W-:Y:S02]  /*2c10*/  ISETP.NE.AND P1, PT, R38, RZ, PT ;  /* 0x000000ff2600720c */ /* 0x000fe40003f25270 */
[----:B------:R-:W-:Y:S01]  /*2c20*/  SEL R16, R25, R16, !P0 ;  /* 0x0000001019107207 */ /* 0x000fe20004000000 */
[----:B------:R-:W-:Y:S01]  /*2c30*/  @!P2 IMAD.IADD R16, R26, 0x1, R25 ;  /* 0x000000011a10a824 */ /* 0x000fe200078e0219 */
[----:B------:R-:W-:-:S02]  /*2c40*/  ISETP.GE.U32.AND P0, PT, R2, 0x20, PT ;  /* 0x000000200200780c */ /* 0x000fc40003f06070 */
[----:B------:R-:W-:Y:S02]  /*2c50*/  SEL R37, R37, RZ, P1 ;  /* 0x000000ff25257207 */ /* 0x000fe40000800000 */
[----:B------:R-:W-:-:S04]  /*2c60*/  SEL R17, R16, RZ, P0 ;  /* 0x000000ff10117207 */ /* 0x000fc80000000000 */
[----:B-----5:R-:W-:Y:S01]  /*2c70*/  IADD3 R44, PT, PT, R17, R37, R44 ;  /* 0x00000025112c7210 */ /* 0x020fe20007ffe02c */
[----:B------:R-:W-:Y:S06]  /*2c80*/  BRA `(.L_x_111) ;  /* 0x0000000c00e87947 */ /* 0x000fec0003800000 */
.L_x_110:
[----:B0-2---:R-:W-:Y:S02]  /*2c90*/  IADD3 R16, PT, PT, R6, R5, R4 ;  /* 0x0000000506107210 */ /* 0x005fe40007ffe004 */
[----:B------:R-:W-:Y:S02]  /*2ca0*/  ISETP.NE.AND P1, PT, R38, 0x1f, PT ;  /* 0x0000001f2600780c */ /* 0x000fe40003f25270 */
        /* <DEDUP_REMOVED lines=52> */
[----:B------:R-:W-:Y:S01]  /*2ff0*/  SEL R16, R23, R16, !P0 ;  /* 0x0000001017107207 */ /* 0x000fe20004000000 */
[----:B------:R-:W-:Y:S01]  /*3000*/  IMAD.IADD R23, R44, 0x1, -R37 ;  /* 0x000000012c177824 */ /* 0x000fe200078e0a25 */
[C---:B------:R-:W-:Y:S02]  /*3010*/  ISETP.NE.AND P0, PT, R43.reuse, 0xa, PT ;  /* 0x0000000a2b00780c */ /* 0x040fe40003f05270 */
[----:B------:R-:W-:Y:S02]  /*3020*/  SEL R16, R24, R16, !P1 ;  /* 0x0000001018107207 */ /* 0x000fe40004800000 */
[----:B------:R-:W-:Y:S02]  /*3030*/  ISETP.NE.AND P1, PT, R43, 0xb, PT ;  /* 0x0000000b2b00780c */ /* 0x000fe40003f25270 */
[----:B------:R-:W-:Y:S02]  /*3040*/  SEL R16, R25, R16, !P0 ;  /* 0x0000001019107207 */ /* 0x000fe40004000000 */
[----:B------:R-:W-:-:S02]  /*3050*/  ISETP.GT.U32.AND P0, PT, R2, 0x1f, PT ;  /* 0x0000001f0200780c */ /* 0x000fc40003f04070 */
[----:B------:R-:W-:Y:S02]  /*3060*/  SEL R17, R23, RZ, P2 ;  /* 0x000000ff17117207 */ /* 0x000fe40001000000 */
        /* <DEDUP_REMOVED lines=20> */
.L_x_157:
[----:B------:R-:W-:Y:S05]  /*31b0*/  @!P0 BRA `(.L_x_114) ;  /* 0x0000000000748947 */ /* 0x000fea0003800000 */
[----:B------:R-:W-:-:S07]  /*31c0*/  IMAD.MOV.U32 R20, RZ, RZ, 0x3b8 ;  /* 0x000003b8ff147424 */ /* 0x000fce00078e00ff */
.L_x_116:
        /* <DEDUP_REMOVED lines=27> */
.L_x_160:
[----:B------:R-:W-:Y:S05]  /*3380*/  @P0 BRA `(.L_x_116) ;  /* 0xfffffffc00900947 */ /* 0x000fea000383ffff */
.L_x_114:
[----:B------:R-:W-:Y:S01]  /*3390*/  UMOV UR5, 0xffffffff ;  /* 0xffffffff00057882 */ /* 0x000fe20000000000 */
[----:B------:R-:W-:Y:S02]  /*33a0*/  ISETP.NE.AND P0, PT, R18, 0x65, PT ;  /* 0x000000651200780c */ /* 0x000fe40003f05270 */
[----:B------:R-:W-:Y:S11]  /*33b0*/  BRA.DIV UR5, `(.L_x_117) ;  /* 0x0000001e05047947 */ /* 0x000ff6000b800000 */
[----:B------:R-:W0:Y:S01]  /*33c0*/  S2R R26, SR_GEMASK ;  /* 0x00000000001a7919 */ /* 0x000e220000003c00 */
[----:B------:R-:W-:Y:S01]  /*33d0*/  VOTE.ANY R21, PT, !P0 ;  /* 0x0000000000157806 */ /* 0x000fe200040e0100 */
[----:B------:R-:W-:-:S03]  /*33e0*/  VIADD R17, R38, 0x2 ;  /* 0x0000000226117836 */ /* 0x000fc60000000000 */
[----:B0-----:R-:W-:-:S05]  /*33f0*/  LOP3.LUT R21, R21, 0x80000000, R26, 0xec, !PT ;  /* 0x8000000015157812 */ /* 0x001fca00078eec1a */
[----:B------:R-:W-:-:S05]  /*3400*/  VIADD R16, R21, 0xffffffff ;  /* 0xffffffff15107836 */ /* 0x000fca0000000000 */
[----:B------:R-:W-:Y:S01]  /*3410*/  LOP3.LUT R16, R21, R16, RZ, 0xc, !PT ;  /* 0x0000001015107212 */ /* 0x000fe200078e0cff */
[----:B------:R-:W-:-:S03]  /*3420*/  VIADD R21, R38, 0x10 ;  /* 0x0000001026157836 */ /* 0x000fc60000000000 */
[----:B------:R-:W0:Y:S02]  /*3430*/  POPC R20, R16 ;  /* 0x0000001000147309 */ /* 0x000e240000000000 */
[----:B0-----:R-:W0:Y:S01]  /*3440*/  SHFL.DOWN PT, R22, R19, 0x1, R20 ;  /* 0x0820000013167989 */ /* 0x001e2200000e0014 */
[-C--:B------:R-:W-:Y:S02]  /*3450*/  ISETP.GE.AND P0, PT, R38, R20.reuse, PT ;  /* 0x000000142600720c */ /* 0x080fe40003f06270 */
[-C--:B------:R-:W-:Y:S02]  /*3460*/  ISETP.GT.AND P2, PT, R21, R20.reuse, PT ;  /* 0x000000141500720c */ /* 0x080fe40003f44270 */
[----:B0-----:R-:W-:Y:S02]  /*3470*/  SEL R22, R22, RZ, !P0 ;  /* 0x000000ff16167207 */ /* 0x001fe40004000000 */
[----:B------:R-:W-:Y:S01]  /*3480*/  ISETP.GT.AND P0, PT, R17, R20, PT ;  /* 0x000000141100720c */ /* 0x000fe20003f04270 */
[----:B------:R-:W-:-:S02]  /*3490*/  VIADD R17, R38, 0x4 ;  /* 0x0000000426117836 */ /* 0x000fc40000000000 */
        /* <DEDUP_REMOVED lines=8> */
[----:B------:R-:W-:Y:S02]  /*3520*/  ISETP.GT.AND P0, PT, R17, R20, PT ;  /* 0x000000141100720c */ /* 0x000fe40003f04270 */
[----:B------:R-:W0:Y:S01]  /*3530*/  LDC.64 R16, c[0x0][0x390] ;  /* 0x0000e400ff107b82 */ /* 0x000e220000000a00 */
[----:B------:R-:W-:-:S05]  /*3540*/  IMAD.IADD R19, R45, 0x1, R22 ;  /* 0x000000012d137824 */ /* 0x000fca00078e0216 */
[----:B------:R-:W1:Y:S01]  /*3550*/  SHFL.DOWN PT, R22, R19, 0x8, R20 ;  /* 0x0900000013167989 */ /* 0x000e6200000e0014 */
[----:B0-----:R-:W-:-:S05]  /*3560*/  IADD3 R44, P3, PT, R16, 0x100, RZ ;  /* 0x00000100102c7810 */ /* 0x001fca0007f7e0ff */
[----:B------:R-:W-:Y:S01]  /*3570*/  IMAD.X R45, RZ, RZ, R17, P3 ;  /* 0x000000ffff2d7224 */ /* 0x000fe200018e0611 */
[----:B-1----:R-:W-:Y:S02]  /*3580*/  SEL R22, R22, RZ, !P0 ;  /* 0x000000ff16167207 */ /* 0x002fe40004000000 */
[----:B------:R-:W-:-:S03]  /*3590*/  ISETP.NE.AND P0, PT, R18, 0x65, PT ;  /* 0x000000651200780c */ /* 0x000fc60003f05270 */
[----:B------:R-:W-:-:S05]  /*35a0*/  IMAD.IADD R43, R19, 0x1, R22 ;  /* 0x00000001132b7824 */ /* 0x000fca00078e0216 */
[----:B------:R-:W0:Y:S05]  /*35b0*/  SHFL.DOWN PT, R22, R43, 0x10, R20 ;  /* 0x0a0000002b167989 */ /* 0x000e2a00000e0014 */
[----:B------:R-:W-:Y:S02]  /*35c0*/  VOTE.ALL P0, P0 ;  /* 0x0000000000ff7806 */ /* 0x000fe40000000000 */
[----:B0-----:R-:W-:-:S05]  /*35d0*/  SEL R22, R22, RZ, !P2 ;  /* 0x000000ff16167207 */ /* 0x001fca0005000000 */
[----:B------:R-:W-:-:S07]  /*35e0*/  IMAD.IADD R46, R43, 0x1, R22 ;  /* 0x000000012b2e7824 */ /* 0x000fce00078e0216 */
.L_x_169:
[----:B------:R-:W-:Y:S05]  /*35f0*/  @!P0 BRA `(.L_x_118) ;  /* 0x00000004002c8947 */ /* 0x000fea0003800000 */
[----:B------:R-:W-:-:S07]  /*3600*/  IMAD.MOV.U32 R43, RZ, RZ, 0x3b8 ;  /* 0x000003b8ff2b7424 */ /* 0x000fce00078e00ff */
.L_x_124:
        /* <DEDUP_REMOVED lines=8> */
.L_x_172:
[----:B------:R-:W-:Y:S05]  /*3690*/  @!P0 BRA `(.L_x_120) ;  /* 0x0000000000748947 */ /* 0x000fea0003800000 */
[----:B------:R-:W-:-:S07]  /*36a0*/  IMAD.MOV.U32 R20, RZ, RZ, R43 ;  /* 0x000000ffff147224 */ /* 0x000fce00078e002b */
.L_x_122:
        /* <DEDUP_REMOVED lines=27> */
.L_x_175:
[----:B------:R-:W-:Y:S05]  /*3860*/  @P0 BRA `(.L_x_122) ;  /* 0xfffffffc00900947 */ /* 0x000fea000383ffff */
.L_x_120:
[----:B------:R-:W-:Y:S01]  /*3870*/  UMOV UR5, 0xffffffff ;  /* 0xffffffff00057882 */ /* 0x000fe20000000000 */
[----:B------:R-:W-:Y:S02]  /*3880*/  ISETP.NE.AND P0, PT, R18, 0x65, PT ;  /* 0x000000651200780c */ /* 0x000fe40003f05270 */
[----:B------:R-:W-:Y:S11]  /*3890*/  BRA.DIV UR5, `(.L_x_123) ;  /* 0x0000001e05107947 */ /* 0x000ff6000b800000 */
[----:B------:R-:W-:Y:S01]  /*38a0*/  VOTE.ANY R21, PT, !P0 ;  /* 0x0000000000157806 */ /* 0x000fe200040e0100 */
[----:B------:R-:W-:Y:S02]  /*38b0*/  VIADD R17, R38, 0x2 ;  /* 0x0000000226117836 */ /* 0x000fe40000000000 */
[----:B------:R-:W-:Y:S01]  /*38c0*/  VIADD R37, R37, 0xffffffe0 ;  /* 0xffffffe025257836 */ /* 0x000fe20000000000 */
[----:B------:R-:W-:-:S05]  /*38d0*/  LOP3.LUT R21, R21, 0x80000000, R26, 0xec, !PT ;  /* 0x8000000015157812 */ /* 0x000fca00078eec1a */
[----:B------:R-:W-:-:S05]  /*38e0*/  VIADD R16, R21, 0xffffffff ;  /* 0xffffffff15107836 */ /* 0x000fca0000000000 */
[----:B------:R-:W-:-:S04]  /*38f0*/  LOP3.LUT R16, R21, R16, RZ, 0xc, !PT ;  /* 0x0000001015107212 */ /* 0x000fc800078e0cff */
        /* <DEDUP_REMOVED lines=16> */
[----:B------:R-:W-:-:S03]  /*3a00*/  IMAD.IADD R19, R49, 0x1, R22 ;  /* 0x0000000131137824 */ /* 0x000fc600078e0216 */
[----:B------:R-:W-:Y:S02]  /*3a10*/  ISETP.GT.AND P2, PT, R17, R20, PT ;  /* 0x000000141100720c */ /* 0x000fe40003f44270 */
        /* <DEDUP_REMOVED lines=8> */
.L_x_184:
[----:B------:R-:W-:Y:S05]  /*3aa0*/  @P0 BRA `(.L_x_124) ;  /* 0xfffffff800d80947 */ /* 0x000fea000383ffff */
.L_x_118:
        /* <DEDUP_REMOVED lines=15> */
.L_x_112:
        /* <DEDUP_REMOVED lines=9> */
.L_x_111:
[----:B------:R-:W-:Y:S01]  /*3c30*/  IMAD.IADD R45, R4, 0x1, R44 ;  /* 0x00000001042d7824 */ /* 0x000fe200078e022c */
[----:B------:R-:W-:Y:S01]  /*3c40*/  BAR.SYNC.DEFER_BLOCKING 0x0 ;  /* 0x0000000000007b1d */ /* 0x000fe20000010000 */
[----:B------:R-:W-:Y:S02]  /*3c50*/  ISETP.NE.AND P0, PT, R2, RZ, PT ;  /* 0x000000ff0200720c */ /* 0x000fe40003f05270 */
[----:B------:R-:W-:-:S05]  /*3c60*/  IMAD.IADD R4, R5, 0x1, R45 ;  /* 0x0000000105047824 */ /* 0x000fca00078e022d */
[----:B------:R-:W0:Y:S01]  /*3c70*/  S2UR UR5, SR_CTAID.X ;  /* 0x00000000000579c3 */ /* 0x000e220000002500 */
[----:B------:R-:W-:Y:S01]  /*3c80*/  IMAD.IADD R5, R6, 0x1, R4 ;  /* 0x0000000106057824 */ /* 0x000fe200078e0204 */
[----:B------:R-:W1:Y:S03]  /*3c90*/  LDCU.64 UR6, c[0x0][0x388] ;  /* 0x00007100ff0677ac */ /* 0x000e660008000a00 */
[----:B------:R-:W-:-:S04]  /*3ca0*/  IMAD.IADD R6, R7, 0x1, R5 ;  /* 0x0000000107067824 */ /* 0x000fc800078e0205 */
[----:B------:R-:W-:-:S04]  /*3cb0*/  IMAD.IADD R7, R8, 0x1, R6 ;  /* 0x0000000108077824 */ /* 0x000fc800078e0206 */
[----:B------:R-:W-:-:S04]  /*3cc0*/  IMAD.IADD R8, R9, 0x1, R7 ;  /* 0x0000000109087824 */ /* 0x000fc800078e0207 */
[----:B------:R-:W-:Y:S01]  /*3cd0*/  IMAD.IADD R9, R10, 0x1, R8 ;  /* 0x000000010a097824 */ /* 0x000fe200078e0208 */
[----:B------:R-:W-:Y:S03]  /*3ce0*/  STS.64 [R40], R44 ;  /* 0x0000002c28007388 */ /* 0x000fe60000000a00 */
[----:B------:R-:W-:Y:S01]  /*3cf0*/  IMAD.IADD R10, R11, 0x1, R9 ;  /* 0x000000010b0a7824 */ /* 0x000fe200078e0209 */
[----:B------:R2:W-:Y:S03]  /*3d00*/  STS.64 [R40+0x8], R4 ;  /* 0x0000080428007388 */ /* 0x0005e60000000a00 */
[----:B------:R-:W-:Y:S01]  /*3d10*/  IMAD.IADD R11, R12, 0x1, R10 ;  /* 0x000000010c0b7824 */ /* 0x000fe200078e020a */
[----:B------:R3:W-:Y:S03]  /*3d20*/  STS.64 [R40+0x10], R6 ;  /* 0x0000100628007388 */ /* 0x0007e60000000a00 */
[----:B------:R-:W-:Y:S01]  /*3d30*/  IMAD.IADD R12, R13, 0x1, R11 ;  /* 0x000000010d0c7824 */ /* 0x000fe200078e020b */
[----:B------:R-:W-:Y:S03]  /*3d40*/  STS.64 [R40+0x18], R8 ;  /* 0x0000180828007388 */ /* 0x000fe60000000a00 */
[----:B------:R-:W-:Y:S01]  /*3d50*/  IMAD.IADD R13, R14, 0x1, R12 ;  /* 0x000000010e0d7824 */ /* 0x000fe200078e020c */
[----:B------:R-:W-:Y:S01]  /*3d60*/  STS.64 [R40+0x20], R10 ;  /* 0x0000200a28007388 */ /* 0x000fe20000000a00 */
[----:B--2---:R-:W0:Y:S02]  /*3d70*/  LDC R4, c[0x0][0x398] ;  /* 0x0000e600ff047b82 */ /* 0x004e240000000800 */
[----:B------:R-:W-:Y:S01]  /*3d80*/  IMAD.IADD R14, R15, 0x1, R13 ;  /* 0x000000010f0e7824 */ /* 0x000fe200078e020d */
[----:B------:R2:W-:Y:S03]  /*3d90*/  STS.64 [R40+0x28], R12 ;  /* 0x0000280c28007388 */ /* 0x0005e60000000a00 */
[----:B------:R-:W-:Y:S01]  /*3da0*/  IMAD.IADD R15, R28, 0x1, R14 ;  /* 0x000000011c0f7824 */ /* 0x000fe200078e020e */
[----:B------:R-:W4:Y:S03]  /*3db0*/  S2R R5, SR_TID.X ;  /* 0x0000000000057919 */ /* 0x000f260000002100 */
[----:B------:R-:W-:Y:S01]  /*3dc0*/  IMAD.IADD R16, R29, 0x1, R15 ;  /* 0x000000011d107824 */ /* 0x000fe200078e020f */
[----:B------:R-:W-:Y:S03]  /*3dd0*/  STS.64 [R40+0x30], R14 ;  /* 0x0000300e28007388 */ /* 0x000fe60000000a00 */
[----:B------:R-:W-:Y:S01]  /*3de0*/  IMAD.IADD R17, R30, 0x1, R16 ;  /* 0x000000011e117824 */ /* 0x000fe200078e0210 */
[----:B---3--:R-:W3:Y:S03]  /*3df0*/  S2R R6, SR_TID.X ;  /* 0x0000000000067919 */ /* 0x008ee60000002100 */
[----:B------:R-:W-:Y:S01]  /*3e00*/  IMAD.IADD R18, R31, 0x1, R17 ;  /* 0x000000011f127824 */ /* 0x000fe200078e0211 */
[----:B------:R-:W-:Y:S03]  /*3e10*/  STS.64 [R40+0x38], R16 ;  /* 0x0000381028007388 */ /* 0x000fe60000000a00 */
[----:B------:R-:W-:-:S02]  /*3e20*/  IMAD.IADD R19, R32, 0x1, R18 ;  /* 0x0000000120137824 */ /* 0x000fc400078e0212 */
[----:B0-----:R-:W-:Y:S02]  /*3e30*/  VIADD R4, R4, UR5 ;  /* 0x0000000504047c36 */ /* 0x001fe40008000000 */
[----:B------:R-:W-:Y:S01]  /*3e40*/  IMAD.IADD R20, R33, 0x1, R19 ;  /* 0x0000000121147824 */ /* 0x000fe200078e0213 */
[----:B------:R-:W-:Y:S01]  /*3e50*/  STS.64 [R40+0x40], R18 ;  /* 0x0000401228007388 */ /* 0x000fe20000000a00 */
[----:B--2---:R-:W-:Y:S02]  /*3e60*/  IMAD R12, R4, 0x2100, RZ ;  /* 0x00002100040c7824 */ /* 0x004fe400078e02ff */
[----:B------:R-:W-:-:S04]  /*3e70*/  IMAD.IADD R21, R34, 0x1, R20 ;  /* 0x0000000122157824 */ /* 0x000fc800078e0214 */
[----:B------:R-:W-:Y:S01]  /*3e80*/  IMAD.IADD R22, R35, 0x1, R21 ;  /* 0x0000000123167824 */ /* 0x000fe200078e0215 */
[----:B------:R-:W-:Y:S03]  /*3e90*/  STS.64 [R40+0x48], R20 ;  /* 0x0000481428007388 */ /* 0x000fe60000000a00 */
[----:B------:R-:W-:Y:S01]  /*3ea0*/  IMAD.IADD R23, R36, 0x1, R22 ;  /* 0x0000000124177824 */ /* 0x000fe200078e0216 */
[C---:B----4-:R-:W-:Y:S02]  /*3eb0*/  LOP3.LUT R4, R5.reuse, 0x1f, RZ, 0xc0, !PT ;  /* 0x0000001f05047812 */ /* 0x050fe400078ec0ff */
[----:B------:R-:W-:Y:S02]  /*3ec0*/  LOP3.LUT R10, R5, 0x3e0, RZ, 0xc0, !PT ;  /* 0x000003e0050a7812 */ /* 0x000fe400078ec0ff */
[----:B------:R-:W-:Y:S01]  /*3ed0*/  STS.64 [R40+0x50], R22 ;  /* 0x0000501628007388 */ /* 0x000fe20000000a00 */
[----:B------:R-:W-:-:S03]  /*3ee0*/  NOP ;  /* 0x0000000000007918 */ /* 0x000fc60000000000 */
[----:B------:R-:W-:Y:S01]  /*3ef0*/  LDS R45, [R41] ;  /* 0x00000000292d7984 */ /* 0x000fe20000000800 */
[----:B---3--:R-:W-:Y:S01]  /*3f00*/  LOP3.LUT R8, R6, 0x3e0, RZ, 0xc0, !PT ;  /* 0x000003e006087812 */ /* 0x008fe200078ec0ff */
[----:B------:R-:W-:Y:S02]  /*3f10*/  IMAD R10, R10, 0x16, R4 ;  /* 0x000000160a0a7824 */ /* 0x000fe400078e0204 */
        /* <DEDUP_REMOVED lines=20> */
[----:B------:R0:W-:Y:S04]  /*4060*/  LDS R25, [R41+0xa80] ;  /* 0x000a800029197984 */ /* 0x0001e80000000800 */
[----:B------:R2:W-:Y:S01]  /*4070*/  @!P0 STS [UR4+0x8400], R0 ;  /* 0x00840000ff008988 */ /* 0x0005e20008000804 */
[----:B------:R-:W-:Y:S01]  /*4080*/  BAR.SYNC.DEFER_BLOCKING 0x0 ;  /* 0x0000000000007b1d */ /* 0x000fe20000010000 */
[----:B0-----:R-:W-:Y:S01]  /*4090*/  LOP3.LUT R41, R6, 0x1f, RZ, 0xc0, !PT ;  /* 0x0000001f06297812 */ /* 0x001fe200078ec0ff */
[----:B------:R-:W-:Y:S01]  /*40a0*/  VIADD R6, R10, 0x60 ;  /* 0x000000600a067836 */ /* 0x000fe20000000000 */
[----:B------:R-:W-:-:S03]  /*40b0*/  IADD3 R5, P0, PT, R12, R3, RZ ;  /* 0x000000030c057210 */ /* 0x000fc60007f1e0ff */
[----:B------:R-:W-:Y:S02]  /*40c0*/  IMAD R8, R8, 0x16, R41 ;  /* 0x0000001608087824 */ /* 0x000fe400078e0229 */
[----:B--2---:R-:W-:Y:S01]  /*40d0*/  IMAD.X R0, RZ, RZ, RZ, P0 ;  /* 0x000000ffff007224 */ /* 0x004fe200000e06ff */
[----:B-1----:R-:W-:Y:S01]  /*40e0*/  LEA R4, P0, R5, UR6, 0x2 ;  /* 0x0000000605047c11 */ /* 0x002fe2000f8010ff */
[----:B------:R-:W-:-:S03]  /*40f0*/  VIADD R41, R10, 0x20 ;  /* 0x000000200a297836 */ /* 0x000fc60000000000 */
[----:B------:R-:W-:Y:S01]  /*4100*/  LEA.HI.X R5, R5, UR7, R0, 0x2, P0 ;  /* 0x0000000705057c11 */ /* 0x000fe200080f1400 */
[C---:B------:R-:W-:Y:S01]  /*4110*/  VIADD R0, R8.reuse, 0xc0 ;  /* 0x000000c008007836 */ /* 0x040fe20000000000 */
[----:B------:R-:W0:Y:S02]  /*4120*/  LDS R2, [UR4+0x8400] ;  /* 0x00840004ff027984 */ /* 0x000e240008000800 */
[-C--:B0-----:R-:W-:Y:S01]  /*4130*/  ISETP.GE.AND P6, PT, R3, R2.reuse, PT ;  /* 0x000000020300720c */ /* 0x081fe20003fc6270 */
[C---:B------:R-:W-:Y:S01]  /*4140*/  VIADD R3, R8.reuse, 0x80 ;  /* 0x0000008008037836 */ /* 0x040fe20000000000 */
[-C--:B------:R-:W-:Y:S01]  /*4150*/  ISETP.GE.AND P5, PT, R41, R2.reuse, PT ;  /* 0x000000022900720c */ /* 0x080fe20003fa6270 */
[----:B------:R-:W-:Y:S01]  /*4160*/  VIADD R41, R8, 0xa0 ;  /* 0x000000a008297836 */ /* 0x000fe20000000000 */
[-C--:B------:R-:W-:Y:S01]  /*4170*/  ISETP.GE.AND P0, PT, R6, R2.reuse, PT ;  /* 0x000000020600720c */ /* 0x080fe20003f06270 */
[C---:B------:R-:W-:Y:S01]  /*4180*/  VIADD R6, R8.reuse, 0xe0 ;  /* 0x000000e008067836 */ /* 0x040fe20000000000 */
[-C--:B------:R-:W-:Y:S01]  /*4190*/  ISETP.GE.AND P3, PT, R3, R2.reuse, PT ;  /* 0x000000020300720c */ /* 0x080fe20003f66270 */
[----:B------:R-:W-:Y:S01]  /*41a0*/  VIADD R3, R8, 0x100 ;  /* 0x0000010008037836 */ /* 0x000fe20000000000 */
[-C--:B------:R-:W-:Y:S01]  /*41b0*/  ISETP.GE.AND P2, PT, R0, R2.reuse, PT ;  /* 0x000000020000720c */ /* 0x080fe20003f46270 */
[----:B------:R-:W-:Y:S01]  /*41c0*/  VIADD R0, R10, 0x40 ;  /* 0x000000400a007836 */ /* 0x000fe20000000000 */
[-C--:B------:R-:W-:Y:S01]  /*41d0*/  ISETP.GE.AND P4, PT, R41, R2.reuse, PT ;  /* 0x000000022900720c */ /* 0x080fe20003f86270 */
[----:B------:R-:W-:Y:S01]  /*41e0*/  VIADD R41, R8, 0x120 ;  /* 0x0000012008297836 */ /* 0x000fe20000000000 */
[-C--:B------:R-:W-:Y:S01]  /*41f0*/  ISETP.GE.AND P1, PT, R6, R2.reuse, PT ;  /* 0x000000020600720c */ /* 0x080fe20003f26270 */
[----:B------:R-:W-:Y:S01]  /*4200*/  @!P6 STG.E desc[UR8][R4.64], R45 ;  /* 0x0000002d0400e986 */ /* 0x000fe2000c101908 */
[----:B------:R-:W-:Y:S01]  /*4210*/  ISETP.GE.AND P6, PT, R3, R2, PT ;  /* 0x000000020300720c */ /* 0x000fe20003fc6270 */
[----:B------:R-:W-:-:S02]  /*4220*/  VIADD R3, R10, 0x140 ;  /* 0x000001400a037836 */ /* 0x000fc40000000000 */
[----:B------:R-:W-:Y:S01]  /*4230*/  @!P5 STG.E desc[UR8][R4.64+0x80], R47 ;  /* 0x0000802f0400d986 */ /* 0x000fe2000c101908 */
[-C--:B------:R-:W-:Y:S01]  /*4240*/  ISETP.GE.AND P5, PT, R41, R2.reuse, PT ;  /* 0x000000022900720c */ /* 0x080fe20003fa6270 */
[C---:B------:R-:W-:Y:S02]  /*4250*/  VIADD R41, R10.reuse, 0x160 ;  /* 0x000001600a297836 */ /* 0x040fe40000000000 */
[----:B------:R-:W-:Y:S01]  /*4260*/  @!P0 STG.E desc[UR8][R4.64+0x180], R49 ;  /* 0x0001803104008986 */ /* 0x000fe2000c101908 */
[-C--:B------:R-:W-:Y:S01]  /*4270*/  ISETP.GE.AND P0, PT, R3, R2.reuse, PT ;  /* 0x000000020300720c */ /* 0x080fe20003f06270 */
[C---:B------:R-:W-:Y:S02]  /*4280*/  VIADD R3, R10.reuse, 0x180 ;  /* 0x000001800a037836 */ /* 0x040fe40000000000 */
[----:B------:R-:W-:Y:S01]  /*4290*/  @!P3 STG.E desc[UR8][R4.64+0x200], R51 ;  /* 0x000200330400b986 */ /* 0x000fe2000c101908 */
[----:B------:R-:W-:Y:S01]  /*42a0*/  ISETP.GE.AND P3, PT, R41, R2, PT ;  /* 0x000000022900720c */ /* 0x000fe20003f66270 */
[----:B------:R-:W-:-:S02]  /*42b0*/  VIADD R41, R10, 0x1a0 ;  /* 0x000001a00a297836 */ /* 0x000fc40000000000 */
[----:B------:R-:W-:Y:S01]  /*42c0*/  @!P2 STG.E desc[UR8][R4.64+0x300], R43 ;  /* 0x0003002b0400a986 */ /* 0x000fe2000c101908 */
[-C--:B------:R-:W-:Y:S01]  /*42d0*/  ISETP.GE.AND P2, PT, R3, R2.reuse, PT ;  /* 0x000000020300720c */ /* 0x080fe20003f46270 */
[----:B------:R-:W-:Y:S02]  /*42e0*/  VIADD R3, R8, 0x1c0 ;  /* 0x000001c008037836 */ /* 0x000fe40000000000 */
[----:B------:R-:W-:Y:S01]  /*42f0*/  @!P4 STG.E desc[UR8][R4.64+0x280], R53 ;  /* 0x000280350400c986 */ /* 0x000fe2000c101908 */
[----:B------:R-:W-:-:S03]  /*4300*/  ISETP.GE.AND P4, PT, R0, R2, PT ;  /* 0x000000020000720c */ /* 0x000fc60003f86270 */
[----:B------:R0:W-:Y:S01]  /*4310*/  @!P1 STG.E desc[UR8][R4.64+0x380], R37 ;  /* 0x0003802504009986 */ /* 0x0001e2000c101908 */
[-C--:B------:R-:W-:Y:S01]  /*4320*/  ISETP.GE.AND P1, PT, R41, R2.reuse, PT ;  /* 0x000000022900720c */ /* 0x080fe20003f26270 */
[C---:B------:R-:W-:Y:S02]  /*4330*/  VIADD R41, R8.reuse, 0x1e0 ;  /* 0x000001e008297836 */ /* 0x040fe40000000000 */
[----:B------:R-:W-:Y:S01]  /*4340*/  @!P6 STG.E desc[UR8][R4.64+0x400], R35 ;  /* 0x000400230400e986 */ /* 0x000fe2000c101908 */
[-C--:B------:R-:W-:Y:S01]  /*4350*/  ISETP.GE.AND P6, PT, R3, R2.reuse, PT ;  /* 0x000000020300720c */ /* 0x080fe20003fc6270 */
[----:B------:R-:W-:Y:S02]  /*4360*/  VIADD R3, R8, 0x200 ;  /* 0x0000020008037836 */ /* 0x000fe40000000000 */
[----:B------:R1:W-:Y:S01]  /*4370*/  @!P5 STG.E desc[UR8][R4.64+0x480], R33 ;  /* 0x000480210400d986 */ /* 0x0003e2000c101908 */
[----:B------:R-:W-:Y:S01]  /*4380*/  ISETP.GE.AND P5, PT, R41, R2, PT ;  /* 0x000000022900720c */ /* 0x000fe20003fa6270 */
[----:B------:R-:W-:-:S02]  /*4390*/  VIADD R41, R10, 0x220 ;  /* 0x000002200a297836 */ /* 0x000fc40000000000 */
[----:B------:R2:W-:Y:S01]  /*43a0*/  @!P0 STG.E desc[UR8][R4.64+0x500], R31 ;  /* 0x0005001f04008986 */ /* 0x0005e2000c101908 */
[-C--:B------:R-:W-:Y:S01]  /*43b0*/  ISETP.GE.AND P0, PT, R3, R2.reuse, PT ;  /* 0x000000020300720c */ /* 0x080fe20003f06270 */
[----:B0-----:R-:W-:Y:S02]  /*43c0*/  VIADD R37, R10, 0x240 ;  /* 0x000002400a257836 */ /* 0x001fe40000000000 */
[C---:B------:R-:W-:Y:S01]  /*43d0*/  VIADD R3, R8.reuse, 0x260 ;  /* 0x0000026008037836 */ /* 0x040fe20000000000 */
[----:B------:R2:W-:Y:S01]  /*43e0*/  @!P4 STG.E desc[UR8][R4.64+0x100], R29 ;  /* 0x0001001d0400c986 */ /* 0x0005e2000c101908 */
[-C--:B------:R-:W-:Y:S01]  /*43f0*/  ISETP.GE.AND P4, PT, R41, R2.reuse, PT ;  /* 0x000000022900720c */ /* 0x080fe20003f86270 */
[----:B-1----:R-:W-:Y:S02]  /*4400*/  VIADD R33, R8, 0x280 ;  /* 0x0000028008217836 */ /* 0x002fe40000000000 */
        /* <DEDUP_REMOVED lines=17> */
.L_x_98:
[----:B------:R-:W-:Y:S01]  /*4520*/  BSSY B1, `(.L_x_125) ;  /* 0x0000006000017945 */ /* 0x000fe20003800000 */
[----:B------:R-:W-:Y:S01]  /*4530*/  PLOP3.LUT P0, PT, P0, PT, PT, 0x8, 0x80 ;  /* 0x000000000080781c */ /* 0x000fe2000070e170 */
[----:B------:R-:W-:-:S12]  /*4540*/  IMAD.MOV.U32 R21, RZ, RZ, -0x1 ;  /* 0xffffffffff157424 */ /* 0x000fd800078e00ff */
[----:B------:R-:W-:Y:S05]  /*4550*/  WARPSYNC.COLLECTIVE R21, `(.L_x_126) ;  /* 0x0000000015087348 */ /* 0x000fea0003c00000 */
[----:B------:R-:W-:Y:S01]  /*4560*/  VOTE.ANY P0, P0 ;  /* 0x0000000000ff7806 */ /* 0x000fe20000000100 */
[----:B------:R-:W-:-:S12]  /*4570*/  ENDCOLLECTIVE ;  /* 0x000000000000791b */ /* 0x000fd80003800000 */
.L_x_126:
[----:B------:R-:W-:Y:S05]  /*4580*/  BSYNC B1 ;  /* 0x0000000000017941 */ /* 0x000fea0003800000 */
.L_x_125:
[----:B------:R-:W-:Y:S05]  /*4590*/  BRA `(.L_x_127) ;  /* 0xffffffc800787947 */ /* 0x000fea000383ffff */
.L_x_100:
[----:B------:R-:W-:Y:S01]  /*45a0*/  BSSY B1, `(.L_x_128) ;  /* 0x0000006000017945 */ /* 0x000fe20003800000 */
[----:B------:R-:W-:Y:S01]  /*45b0*/  PLOP3.LUT P0, PT, P0, PT, PT, 0x8, 0x80 ;  /* 0x000000000080781c */ /* 0x000fe2000070e170 */
[----:B------:R-:W-:-:S12]  /*45c0*/  IMAD.MOV.U32 R21, RZ, RZ, -0x1 ;  /* 0xffffffffff157424 */ /* 0x000fd800078e00ff */
[----:B------:R-:W-:Y:S05]  /*45d0*/  WARPSYNC.COLLECTIVE R21, `(.L_x_129) ;  /* 0x0000000015087348 */ /* 0x000fea0003c00000 */
[----:B------:R-:W-:Y:S01]  /*45e0*/  VOTE.ANY P0, P0 ;  /* 0x0000000000ff7806 */ /* 0x000fe20000000100 */
[----:B------:R-:W-:-:S12]  /*45f0*/  ENDCOLLECTIVE ;  /* 0x000000000000791b */ /* 0x000fd80003800000 */
.L_x_129:
[----:B------:R-:W-:Y:S05]  /*4600*/  BSYNC B1 ;  /* 0x0000000000017941 */ /* 0x000fea0003800000 */
.L_x_128:
[----:B------:R-:W-:Y:S05]  /*4610*/  BRA `(.L_x_130) ;  /* 0xffffffc800cc7947 */ /* 0x000fea000383ffff */
.L_x_102:
[----:B------:R-:W0:Y:S01]  /*4620*/  S2R R30, SR_GEMASK ;  /* 0x00000000001e7919 */ /* 0x000e220000003c00 */
[----:B------:R-:W-:Y:S01]  /*4630*/  BSSY B1, `(.L_x_131) ;  /* 0x0000006000017945 */ /* 0x000fe20003800000 */
[----:B------:R-:W-:Y:S01]  /*4640*/  PLOP3.LUT P0, PT, P0, PT, PT, 0x8, 0x80 ;  /* 0x000000000080781c */ /* 0x000fe2000070e170 */
[----:B------:R-:W-:-:S12]  /*4650*/  IMAD.MOV.U32 R21, RZ, RZ, -0x1 ;  /* 0xffffffffff157424 */ /* 0x000fd800078e00ff */
[----:B0-----:R-:W-:Y:S05]  /*4660*/  WARPSYNC.COLLECTIVE R21, `(.L_x_132) ;  /* 0x0000000015087348 */ /* 0x001fea0003c00000 */
[----:B------:R-:W-:Y:S01]  /*4670*/  VOTE.ANY R21, PT, P0 ;  /* 0x0000000000157806 */ /* 0x000fe200000e0100 */
[----:B0-----:R-:W-:Y:S06]  /*4680*/  ENDCOLLECTIVE ;  /* 0x000000000000791b */ /* 0x001fec0003800000 */
.L_x_132:
[----:B------:R-:W-:Y:S05]  /*4690*/  BSYNC B1 ;  /* 0x0000000000017941 */ /* 0x000fea0003800000 */
.L_x_131:
[----:B------:R-:W-:Y:S01]  /*46a0*/  LOP3.LUT R21, R21, 0x80000000, R30, 0xec, !PT ;  /* 0x8000000015157812 */ /* 0x000fe200078eec1e */
[----:B------:R-:W-:Y:S02]  /*46b0*/  IMAD.MOV.U32 R17, RZ, RZ, 0x1 ;  /* 0x00000001ff117424 */ /* 0x000fe400078e00ff */
[----:B------:R-:W-:Y:S02]  /*46c0*/  VIADD R41, R39, 0x2 ;  /* 0x0000000227297836 */ /* 0x000fe40000000000 */
[----:B------:R-:W-:Y:S02]  /*46d0*/  VIADD R16, R21, 0xffffffff ;  /* 0xffffffff15107836 */ /* 0x000fe40000000000 */
[C---:B------:R-:W-:Y:S02]  /*46e0*/  VIADD R43, R39.reuse, 0x4 ;  /* 0x00000004272b7836 */ /* 0x040fe40000000000 */
[----:B------:R-:W-:Y:S01]  /*46f0*/  VIADD R44, R39, 0x8 ;  /* 0x00000008272c7836 */ /* 0x000fe20000000000 */
[----:B------:R-:W-:Y:S01]  /*4700*/  LOP3.LUT R28, R21, R16, RZ, 0xc, !PT ;  /* 0x00000010151c7212 */ /* 0x000fe200078e0cff */
[----:B------:R-:W-:-:S02]  /*4710*/  IMAD.MOV.U32 R16, RZ, RZ, R27 ;  /* 0x000000ffff107224 */ /* 0x000fc400078e001b */
[----:B------:R-:W-:Y:S01]  /*4720*/  IMAD.MOV.U32 R21, RZ, RZ, -0x1 ;  /* 0xffffffffff157424 */ /* 0x000fe200078e00ff */
[----:B------:R0:W1:Y:S01]  /*4730*/  POPC R20, R28 ;  /* 0x0000001c00147309 */ /* 0x0000620000000000 */
[----:B------:R-:W-:-:S07]  /*4740*/  VIADD R45, R39, 0x10 ;  /* 0x00000010272d7836 */ /* 0x000fce0000000000 */
[----:B01----:R-:W-:Y:S05]  /*4750*/  WARPSYNC.COLLECTIVE R21, `(.L_x_133) ;  /* 0x0000000015087348 */ /* 0x003fea0003c00000 */
[----:B-1----:R1:W2:Y:S02]  /*4760*/  SHFL.DOWN P3, R22, R16, R17, R20 ;  /* 0x0800001110167389 */ /* 0x0022a40000060014 */
[----:B012---:R-:W-:Y:S05]  /*4770*/  ENDCOLLECTIVE ;  /* 0x000000000000791b */ /* 0x007fea0003800000 */
.L_x_133:
[-C--:B------:R-:W-:Y:S02]  /*4780*/  ISETP.GE.AND P0, PT, R39, R20.reuse, PT ;  /* 0x000000142700720c */ /* 0x080fe40003f06270 */
[-C--:B------:R-:W-:Y:S01]  /*4790*/  ISETP.GT.AND P2, PT, R45, R20.reuse, PT ;  /* 0x000000142d00720c */ /* 0x080fe20003f44270 */
        /* <DEDUP_REMOVED lines=8> */
.L_x_134:
        /* <DEDUP_REMOVED lines=8> */
.L_x_135:
[----:B------:R-:W-:Y:S01]  /*48a0*/  IMAD.MOV.U32 R17, RZ, RZ, 0x8 ;  /* 0x00000008ff117424 */ /* 0x000fe200078e00ff */
[----:B------:R-:W-:Y:S02]  /*48b0*/  SEL R22, R22, RZ, !P0 ;  /* 0x000000ff16167207 */ /* 0x000fe40004000000 */
[----:B------:R-:W-:-:S03]  /*48c0*/  ISETP.GT.AND P0, PT, R44, R20, PT ;  /* 0x000000142c00720c */ /* 0x000fc60003f04270 */
[----:B------:R-:W-:Y:S02]  /*48d0*/  IMAD.IADD R27, R29, 0x1, R22 ;  /* 0x000000011d1b7824 */ /* 0x000fe400078e0216 */
[----:B------:R-:W0:Y:S02]  /*48e0*/  LDC.64 R28, c[0x0][0x390] ;  /* 0x0000e400ff1c7b82 */ /* 0x000e240000000a00 */
[----:B------:R-:W-:-:S07]  /*48f0*/  IMAD.MOV.U32 R16, RZ, RZ, R27 ;  /* 0x000000ffff107224 */ /* 0x000fce00078e001b */
[----:B0-----:R-:W-:Y:S05]  /*4900*/  WARPSYNC.COLLECTIVE R21, `(.L_x_136) ;  /* 0x0000000015087348 */ /* 0x001fea0003c00000 */
[----:B------:R1:W2:Y:S02]  /*4910*/  SHFL.DOWN P3, R22, R16, R17, R20 ;  /* 0x0800001110167389 */ /* 0x0002a40000060014 */
[----:B012---:R-:W-:Y:S05]  /*4920*/  ENDCOLLECTIVE ;  /* 0x000000000000791b */ /* 0x007fea0003800000 */
.L_x_136:
[----:B------:R-:W-:Y:S01]  /*4930*/  IMAD.MOV.U32 R17, RZ, RZ, 0x10 ;  /* 0x00000010ff117424 */ /* 0x000fe200078e00ff */
[----:B------:R-:W-:Y:S02]  /*4940*/  SEL R22, R22, RZ, !P0 ;  /* 0x000000ff16167207 */ /* 0x000fe40004000000 */
[----:B------:R-:W-:-:S03]  /*4950*/  ISETP.NE.AND P0, PT, R26, 0x65, PT ;  /* 0x000000651a00780c */ /* 0x000fc60003f05270 */
[----:B------:R-:W-:-:S04]  /*4960*/  IMAD.IADD R47, R27, 0x1, R22 ;  /* 0x000000011b2f7824 */ /* 0x000fc800078e0216 */
[----:B------:R-:W-:-:S07]  /*4970*/  IMAD.MOV.U32 R16, RZ, RZ, R47 ;  /* 0x000000ffff107224 */ /* 0x000fce00078e002f */
[----:B------:R-:W-:Y:S05]  /*4980*/  WARPSYNC.COLLECTIVE R21, `(.L_x_137) ;  /* 0x0000000015087348 */ /* 0x000fea0003c00000 */
[----:B------:R0:W1:Y:S02]  /*4990*/  SHFL.DOWN P3, R22, R16, R17, R20 ;  /* 0x0800001110167389 */ /* 0x0000640000060014 */
[----:B01----:R-:W-:Y:S05]  /*49a0*/  ENDCOLLECTIVE ;  /* 0x000000000000791b */ /* 0x003fea0003800000 */
.L_x_137:
[----:B------:R-:W-:Y:S05]  /*49b0*/  WARPSYNC.COLLECTIVE R21, `(.L_x_138) ;  /* 0x0000000015087348 */ /* 0x000fea0003c00000 */
[----:B------:R-:W-:Y:S01]  /*49c0*/  VOTE.ALL P0, P0 ;  /* 0x0000000000ff7806 */ /* 0x000fe20000000000 */
[----:B------:R-:W-:-:S12]  /*49d0*/  ENDCOLLECTIVE ;  /* 0x000000000000791b */ /* 0x000fd80003800000 */
.L_x_138:
[----:B------:R-:W-:Y:S02]  /*49e0*/  IADD3 R28, P3, PT, R28, 0x100, RZ ;  /* 0x000001001c1c7810 */ /* 0x000fe40007f7e0ff */
[----:B------:R-:W-:-:S03]  /*49f0*/  SEL R22, R22, RZ, !P2 ;  /* 0x000000ff16167207 */ /* 0x000fc60005000000 */
[----:B------:R-:W-:Y:S02]  /*4a00*/  IMAD.X R3, RZ, RZ, R29, P3 ;  /* 0x000000ffff037224 */ /* 0x000fe400018e061d */
[----:B------:R-:W-:Y:S01]  /*4a10*/  IMAD.IADD R46, R47, 0x1, R22 ;  /* 0x000000012f2e7824 */ /* 0x000fe200078e0216 */
[----:B------:R-:W-:Y:S06]  /*4a20*/  BRA `(.L_x_139) ;  /* 0xffffffc800647947 */ /* 0x000fec000383ffff */
.L_x_104:
[----:B------:R-:W-:Y:S01]  /*4a30*/  BSSY B1, `(.L_x_140) ;  /* 0x0000006000017945 */ /* 0x000fe20003800000 */
[----:B------:R-:W-:Y:S01]  /*4a40*/  PLOP3.LUT P0, PT, P0, PT, PT, 0x8, 0x80 ;  /* 0x000000000080781c */ /* 0x000fe2000070e170 */
[----:B------:R-:W-:-:S12]  /*4a50*/  IMAD.MOV.U32 R21, RZ, RZ, -0x1 ;  /* 0xffffffffff157424 */ /* 0x000fd800078e00ff */
[----:B------:R-:W-:Y:S05]  /*4a60*/  WARPSYNC.COLLECTIVE R21, `(.L_x_141) ;  /* 0x0000000015087348 */ /* 0x000fea0003c00000 */
[----:B------:R-:W-:Y:S01]  /*4a70*/  VOTE.ANY P0, P0 ;  /* 0x0000000000ff7806 */ /* 0x000fe20000000100 */
[----:B------:R-:W-:-:S12]  /*4a80*/  ENDCOLLECTIVE ;  /* 0x000000000000791b */ /* 0x000fd80003800000 */
.L_x_141:
[----:B------:R-:W-:Y:S05]  /*4a90*/  BSYNC B1 ;  /* 0x0000000000017941 */ /* 0x000fea0003800000 */
.L_x_140:
[----:B------:R-:W-:Y:S05]  /*4aa0*/  BRA `(.L_x_142) ;  /* 0xffffffc800747947 */ /* 0x000fea000383ffff */
.L_x_106:
[----:B------:R-:W-:Y:S01]  /*4ab0*/  BSSY B1, `(.L_x_143) ;  /* 0x0000006000017945 */ /* 0x000fe20003800000 */
[----:B------:R-:W-:Y:S01]  /*4ac0*/  PLOP3.LUT P0, PT, P0, PT, PT, 0x8, 0x80 ;  /* 0x000000000080781c */ /* 0x000fe2000070e170 */
[----:B------:R-:W-:-:S12]  /*4ad0*/  IMAD.MOV.U32 R21, RZ, RZ, -0x1 ;  /* 0xffffffffff157424 */ /* 0x000fd800078e00ff */
[----:B------:R-:W-:Y:S05]  /*4ae0*/  WARPSYNC.COLLECTIVE R21, `(.L_x_144) ;  /* 0x0000000015087348 */ /* 0x000fea0003c00000 */
[----:B------:R-:W-:Y:S01]  /*4af0*/  VOTE.ANY P0, P0 ;  /* 0x0000000000ff7806 */ /* 0x000fe20000000100 */
[----:B------:R-:W-:-:S12]  /*4b00*/  ENDCOLLECTIVE ;  /* 0x000000000000791b */ /* 0x000fd80003800000 */
.L_x_144:
[----:B------:R-:W-:Y:S05]  /*4b10*/  BSYNC B1 ;  /* 0x0000000000017941 */ /* 0x000fea0003800000 */
.L_x_143:
[----:B------:R-:W-:Y:S05]  /*4b20*/  BRA `(.L_x_145) ;  /* 0xffffffc800c87947 */ /* 0x000fea000383ffff */
.L_x_108:
[----:B------:R-:W-:Y:S01]  /*4b30*/  BSSY B1, `(.L_x_146) ;  /* 0x0000006000017945 */ /* 0x000fe20003800000 */
[----:B------:R-:W-:Y:S01]  /*4b40*/  PLOP3.LUT P0, PT, P0, PT, PT, 0x8, 0x80 ;  /* 0x000000000080781c */ /* 0x000fe2000070e170 */
[----:B------:R-:W-:-:S12]  /*4b50*/  IMAD.MOV.U32 R21, RZ, RZ, -0x1 ;  /* 0xffffffffff157424 */ /* 0x000fd800078e00ff */
[----:B------:R-:W-:Y:S05]  /*4b60*/  WARPSYNC.COLLECTIVE R21, `(.L_x_147) ;  /* 0x0000000015087348 */ /* 0x000fea0003c00000 */
[----:B------:R-:W-:Y:S01]  /*4b70*/  VOTE.ANY R21, PT, P0 ;  /* 0x0000000000157806 */ /* 0x000fe200000e0100 */
[----:B------:R-:W-:Y:S06]  /*4b80*/  ENDCOLLECTIVE ;  /* 0x000000000000791b */ /* 0x000fec0003800000 */
.L_x_147:
[----:B------:R-:W-:Y:S05]  /*4b90*/  BSYNC B1 ;  /* 0x0000000000017941 */ /* 0x000fea0003800000 */
.L_x_146:
        /* <DEDUP_REMOVED lines=11> */
.L_x_148:
        /* <DEDUP_REMOVED lines=9> */
.L_x_149:
        /* <DEDUP_REMOVED lines=8> */
.L_x_150:
        /* <DEDUP_REMOVED lines=8> */
.L_x_151:
        /* <DEDUP_REMOVED lines=8> */
.L_x_152:
[----:B------:R-:W-:Y:S02]  /*4e60*/  SEL R22, R22, RZ, !P0 ;  /* 0x000000ff16167207 */ /* 0x000fe40004000000 */
[----:B------:R-:W-:Y:S02]  /*4e70*/  ISETP.NE.AND P0, PT, R26, 0x65, PT ;  /* 0x000000651a00780c */ /* 0x000fe40003f05270 */
[----:B------:R-:W-:-:S11]  /*4e80*/  IADD3 R46, PT, PT, R47, R22, R46 ;  /* 0x000000162f2e7210 */ /* 0x000fd60007ffe02e */
[----:B------:R-:W-:Y:S05]  /*4e90*/  WARPSYNC.COLLECTIVE R21, `(.L_x_153) ;  /* 0x0000000015087348 */ /* 0x000fea0003c00000 */
[----:B------:R-:W-:Y:S01]  /*4ea0*/  VOTE.ALL P0, P0 ;  /* 0x0000000000ff7806 */ /* 0x000fe20000000000 */
[----:B------:R-:W-:-:S12]  /*4eb0*/  ENDCOLLECTIVE ;  /* 0x000000000000791b */ /* 0x000fd80003800000 */
.L_x_153:
[----:B------:R-:W-:Y:S05]  /*4ec0*/  BRA `(.L_x_154) ;  /* 0xffffffc800607947 */ /* 0x000fea000383ffff */
.L_x_113:
[----:B------:R-:W-:Y:S01]  /*4ed0*/  BSSY B0, `(.L_x_155) ;  /* 0x0000006000007945 */ /* 0x000fe20003800000 */
[----:B------:R-:W-:Y:S01]  /*4ee0*/  PLOP3.LUT P0, PT, P0, PT, PT, 0x8, 0x80 ;  /* 0x000000000080781c */ /* 0x000fe2000070e170 */
[----:B------:R-:W-:-:S12]  /*4ef0*/  IMAD.MOV.U32 R21, RZ, RZ, -0x1 ;  /* 0xffffffffff157424 */ /* 0x000fd800078e00ff */
[----:B------:R-:W-:Y:S05]  /*4f00*/  WARPSYNC.COLLECTIVE R21, `(.L_x_156) ;  /* 0x0000000015087348 */ /* 0x000fea0003c00000 */
[----:B------:R-:W-:Y:S01]  /*4f10*/  VOTE.ANY P0, P0 ;  /* 0x0000000000ff7806 */ /* 0x000fe20000000100 */
[----:B------:R-:W-:-:S12]  /*4f20*/  ENDCOLLECTIVE ;  /* 0x000000000000791b */ /* 0x000fd80003800000 */
.L_x_156:
[----:B------:R-:W-:Y:S05]  /*4f30*/  BSYNC B0 ;  /* 0x0000000000007941 */ /* 0x000fea0003800000 */
.L_x_155:
[----:B------:R-:W-:Y:S05]  /*4f40*/  BRA `(.L_x_157) ;  /* 0xffffffe000987947 */ /* 0x000fea000383ffff */
.L_x_115:
[----:B------:R-:W-:Y:S01]  /*4f50*/  BSSY B0, `(.L_x_158) ;  /* 0x0000006000007945 */ /* 0x000fe20003800000 */
[----:B------:R-:W-:Y:S01]  /*4f60*/  PLOP3.LUT P0, PT, P0, PT, PT, 0x8, 0x80 ;  /* 0x000000000080781c */ /* 0x000fe2000070e170 */
[----:B------:R-:W-:-:S12]  /*4f70*/  IMAD.MOV.U32 R21, RZ, RZ, -0x1 ;  /* 0xffffffffff157424 */ /* 0x000fd800078e00ff */
[----:B------:R-:W-:Y:S05]  /*4f80*/  WARPSYNC.COLLECTIVE R21, `(.L_x_159) ;  /* 0x0000000015087348 */ /* 0x000fea0003c00000 */
[----:B------:R-:W-:Y:S01]  /*4f90*/  VOTE.ANY P0, P0 ;  /* 0x0000000000ff7806 */ /* 0x000fe20000000100 */
[----:B------:R-:W-:-:S12]  /*4fa0*/  ENDCOLLECTIVE ;  /* 0x000000000000791b */ /* 0x000fd80003800000 */
.L_x_159:
[----:B------:R-:W-:Y:S05]  /*4fb0*/  BSYNC B0 ;  /* 0x0000000000007941 */ /* 0x000fea0003800000 */
.L_x_158:
[----:B------:R-:W-:Y:S05]  /*4fc0*/  BRA `(.L_x_160) ;  /* 0xffffffe000ec7947 */ /* 0x000fea000383ffff */
.L_x_117:
[----:B------:R-:W0:Y:S01]  /*4fd0*/  S2R R26, SR_GEMASK ;  /* 0x00000000001a7919 */ /* 0x000e220000003c00 */
[----:B------:R-:W-:Y:S01]  /*4fe0*/  BSSY B0, `(.L_x_161) ;  /* 0x0000006000007945 */ /* 0x000fe20003800000 */
[----:B------:R-:W-:Y:S01]  /*4ff0*/  PLOP3.LUT P0, PT, P0, PT, PT, 0x8, 0x80 ;  /* 0x000000000080781c */ /* 0x000fe2000070e170 */
[----:B------:R-:W-:-:S12]  /*5000*/  IMAD.MOV.U32 R21, RZ, RZ, -0x1 ;  /* 0xffffffffff157424 */ /* 0x000fd800078e00ff */
[----:B0-----:R-:W-:Y:S05]  /*5010*/  WARPSYNC.COLLECTIVE R21, `(.L_x_162) ;  /* 0x0000000015087348 */ /* 0x001fea0003c00000 */
[----:B------:R-:W-:Y:S01]  /*5020*/  VOTE.ANY R21, PT, P0 ;  /* 0x0000000000157806 */ /* 0x000fe200000e0100 */
[----:B0-----:R-:W-:Y:S06]  /*5030*/  ENDCOLLECTIVE ;  /* 0x000000000000791b */ /* 0x001fec0003800000 */
.L_x_162:
[----:B------:R-:W-:Y:S05]  /*5040*/  BSYNC B0 ;  /* 0x0000000000007941 */ /* 0x000fea0003800000 */
.L_x_161:
[----:B------:R-:W-:Y:S01]  /*5050*/  LOP3.LUT R21, R21, 0x80000000, R26, 0xec, !PT ;  /* 0x8000000015157812 */ /* 0x000fe200078eec1a */
[----:B------:R-:W-:-:S04]  /*5060*/  IMAD.MOV.U32 R17, RZ, RZ, 0x1 ;  /* 0x00000001ff117424 */ /* 0x000fc800078e00ff */
        /* <DEDUP_REMOVED lines=8> */
.L_x_163:
[----:B------:R-:W-:Y:S01]  /*50f0*/  ISETP.GE.AND P0, PT, R38, R20, PT ;  /* 0x000000142600720c */ /* 0x000fe20003f06270 */
[----:B------:R-:W-:-:S03]  /*5100*/  IMAD.MOV.U32 R17, RZ, RZ, 0x2 ;  /* 0x00000002ff117424 */ /* 0x000fc600078e00ff */
[----:B------:R-:W-:-:S05]  /*5110*/  SEL R22, R22, RZ, !P0 ;  /* 0x000000ff16167207 */ /* 0x000fca0004000000 */
[----:B------:R-:W-:Y:S02]  /*5120*/  IMAD.IADD R43, R22, 0x1, R19 ;  /* 0x00000001162b7824 */ /* 0x000fe400078e0213 */
[----:B------:R-:W-:Y:S02]  /*5130*/  VIADD R19, R38, 0x2 ;  /* 0x0000000226137836 */ /* 0x000fe40000000000 */
[----:B------:R-:W-:-:S03]  /*5140*/  IMAD.MOV.U32 R16, RZ, RZ, R43 ;  /* 0x000000ffff107224 */ /* 0x000fc600078e002b */
[----:B------:R-:W-:Y:S01]  /*5150*/  ISETP.GT.AND P0, PT, R19, R20, PT ;  /* 0x000000141300720c */ /* 0x000fe20003f04270 */
[----:B------:R-:W-:-:S12]  /*5160*/  VIADD R19, R38, 0x4 ;  /* 0x0000000426137836 */ /* 0x000fd80000000000 */
[----:B------:R-:W-:Y:S05]  /*5170*/  WARPSYNC.COLLECTIVE R21, `(.L_x_164) ;  /* 0x0000000015087348 */ /* 0x000fea0003c00000 */
[----:B------:R0:W1:Y:S02]  /*5180*/  SHFL.DOWN P3, R22, R16, R17, R20 ;  /* 0x0800001110167389 */ /* 0x0000640000060014 */
[----:B01----:R-:W-:Y:S05]  /*5190*/  ENDCOLLECTIVE ;  /* 0x000000000000791b */ /* 0x003fea0003800000 */
.L_x_164:
[----:B------:R-:W-:Y:S01]  /*51a0*/  IMAD.MOV.U32 R17, RZ, RZ, 0x4 ;  /* 0x00000004ff117424 */ /* 0x000fe200078e00ff */
[----:B------:R-:W-:Y:S02]  /*51b0*/  SEL R22, R22, RZ, !P0 ;  /* 0x000000ff16167207 */ /* 0x000fe40004000000 */
[----:B------:R-:W-:-:S03]  /*51c0*/  ISETP.GT.AND P0, PT, R19, R20, PT ;  /* 0x000000141300720c */ /* 0x000fc60003f04270 */
[----:B------:R-:W-:Y:S02]  /*51d0*/  IMAD.IADD R45, R43, 0x1, R22 ;  /* 0x000000012b2d7824 */ /* 0x000fe400078e0216 */
[----:B------:R-:W-:Y:S02]  /*51e0*/  VIADD R43, R38, 0x8 ;  /* 0x00000008262b7836 */ /* 0x000fe40000000000 */
[----:B------:R-:W-:-:S07]  /*51f0*/  IMAD.MOV.U32 R16, RZ, RZ, R45 ;  /* 0x000000ffff107224 */ /* 0x000fce00078e002d */
[----:B------:R-:W-:Y:S05]  /*5200*/  WARPSYNC.COLLECTIVE R21, `(.L_x_165) ;  /* 0x0000000015087348 */ /* 0x000fea0003c00000 */
[----:B------:R0:W1:Y:S02]  /*5210*/  SHFL.DOWN P3, R22, R16, R17, R20 ;  /* 0x0800001110167389 */ /* 0x0000640000060014 */
[----:B01----:R-:W-:Y:S05]  /*5220*/  ENDCOLLECTIVE ;  /* 0x000000000000791b */ /* 0x003fea0003800000 */
.L_x_165:
        /* <DEDUP_REMOVED lines=9> */
.L_x_166:
[----:B------:R-:W-:Y:S01]  /*52c0*/  IMAD.MOV.U32 R17, RZ, RZ, 0x10 ;  /* 0x00000010ff117424 */ /* 0x000fe200078e00ff */
[----:B------:R-:W-:Y:S02]  /*52d0*/  SEL R22, R22, RZ, !P0 ;  /* 0x000000ff16167207 */ /* 0x000fe40004000000 */
[----:B------:R-:W-:-:S03]  /*52e0*/  ISETP.NE.AND P0, PT, R18, 0x65, PT ;  /* 0x000000651200780c */ /* 0x000fc60003f05270 */
[----:B------:R-:W-:Y:S02]  /*52f0*/  IMAD.IADD R43, R19, 0x1, R22 ;  /* 0x00000001132b7824 */ /* 0x000fe400078e0216 */
[----:B------:R-:W-:Y:S02]  /*5300*/  VIADD R19, R38, 0x10 ;  /* 0x0000001026137836 */ /* 0x000fe40000000000 */
[----:B------:R-:W-:-:S03]  /*5310*/  IMAD.MOV.U32 R16, RZ, RZ, R43 ;  /* 0x000000ffff107224 */ /* 0x000fc600078e002b */
[----:B------:R-:W-:-:S13]  /*5320*/  ISETP.GT.AND P2, PT, R19, R20, PT ;  /* 0x000000141300720c */ /* 0x000fda0003f44270 */
[----:B------:R-:W-:Y:S05]  /*5330*/  WARPSYNC.COLLECTIVE R21, `(.L_x_167) ;  /* 0x0000000015087348 */ /* 0x000fea0003c00000 */
[----:B------:R0:W1:Y:S02]  /*5340*/  SHFL.DOWN P3, R22, R16, R17, R20 ;  /* 0x0800001110167389 */ /* 0x0000640000060014 */
[----:B01----:R-:W-:Y:S05]  /*5350*/  ENDCOLLECTIVE ;  /* 0x000000000000791b */ /* 0x003fea0003800000 */
.L_x_167:
[----:B------:R-:W-:Y:S05]  /*5360*/  WARPSYNC.COLLECTIVE R21, `(.L_x_168) ;  /* 0x0000000015087348 */ /* 0x000fea0003c00000 */
[----:B------:R-:W-:Y:S01]  /*5370*/  VOTE.ALL P0, P0 ;  /* 0x0000000000ff7806 */ /* 0x000fe20000000000 */
[----:B------:R-:W-:-:S12]  /*5380*/  ENDCOLLECTIVE ;  /* 0x000000000000791b */ /* 0x000fd80003800000 */
.L_x_168:
[----:B------:R-:W-:Y:S02]  /*5390*/  IADD3 R44, P3, PT, R44, 0x100, RZ ;  /* 0x000001002c2c7810 */ /* 0x000fe40007f7e0ff */
[----:B------:R-:W-:-:S03]  /*53a0*/  SEL R22, R22, RZ, !P2 ;  /* 0x000000ff16167207 */ /* 0x000fc60005000000 */
[----:B------:R-:W-:Y:S02]  /*53b0*/  IMAD.X R45, RZ, RZ, R45, P3 ;  /* 0x000000ffff2d7224 */ /* 0x000fe400018e062d */
[----:B------:R-:W-:Y:S01]  /*53c0*/  IMAD.IADD R46, R43, 0x1, R22 ;  /* 0x000000012b2e7824 */ /* 0x000fe200078e0216 */
[----:B------:R-:W-:Y:S06]  /*53d0*/  BRA `(.L_x_169) ;  /* 0xffffffe000847947 */ /* 0x000fec000383ffff */
.L_x_119:
[----:B------:R-:W-:Y:S01]  /*53e0*/  BSSY B0, `(.L_x_170) ;  /* 0x0000006000007945 */ /* 0x000fe20003800000 */
[----:B------:R-:W-:Y:S01]  /*53f0*/  PLOP3.LUT P0, PT, P0, PT, PT, 0x8, 0x80 ;  /* 0x000000000080781c */ /* 0x000fe2000070e170 */
[----:B------:R-:W-:-:S12]  /*5400*/  IMAD.MOV.U32 R21, RZ, RZ, -0x1 ;  /* 0xffffffffff157424 */ /* 0x000fd800078e00ff */
[----:B------:R-:W-:Y:S05]  /*5410*/  WARPSYNC.COLLECTIVE R21, `(.L_x_171) ;  /* 0x0000000015087348 */ /* 0x000fea0003c00000 */
[----:B------:R-:W-:Y:S01]  /*5420*/  VOTE.ANY P0, P0 ;  /* 0x0000000000ff7806 */ /* 0x000fe20000000100 */
[----:B------:R-:W-:-:S12]  /*5430*/  ENDCOLLECTIVE ;  /* 0x000000000000791b */ /* 0x000fd80003800000 */
.L_x_171:
[----:B------:R-:W-:Y:S05]  /*5440*/  BSYNC B0 ;  /* 0x0000000000007941 */ /* 0x000fea0003800000 */
.L_x_170:
[----:B------:R-:W-:Y:S05]  /*5450*/  BRA `(.L_x_172) ;  /* 0xffffffe0008c7947 */ /* 0x000fea000383ffff */
.L_x_121:
[----:B------:R-:W-:Y:S01]  /*5460*/  BSSY B0, `(.L_x_173) ;  /* 0x0000006000007945 */ /* 0x000fe20003800000 */
[----:B------:R-:W-:Y:S01]  /*5470*/  PLOP3.LUT P0, PT, P0, PT, PT, 0x8, 0x80 ;  /* 0x000000000080781c */ /* 0x000fe2000070e170 */
[----:B------:R-:W-:-:S12]  /*5480*/  IMAD.MOV.U32 R21, RZ, RZ, -0x1 ;  /* 0xffffffffff157424 */ /* 0x000fd800078e00ff */
[----:B------:R-:W-:Y:S05]  /*5490*/  WARPSYNC.COLLECTIVE R21, `(.L_x_174) ;  /* 0x0000000015087348 */ /* 0x000fea0003c00000 */
[----:B------:R-:W-:Y:S01]  /*54a0*/  VOTE.ANY P0, P0 ;  /* 0x0000000000ff7806 */ /* 0x000fe20000000100 */
[----:B------:R-:W-:-:S12]  /*54b0*/  ENDCOLLECTIVE ;  /* 0x000000000000791b */ /* 0x000fd80003800000 */
.L_x_174:
[----:B------:R-:W-:Y:S05]  /*54c0*/  BSYNC B0 ;  /* 0x0000000000007941 */ /* 0x000fea0003800000 */
.L_x_173:
[----:B------:R-:W-:Y:S05]  /*54d0*/  BRA `(.L_x_175) ;  /* 0xffffffe000e07947 */ /* 0x000fea000383ffff */
.L_x_123:
[----:B------:R-:W-:Y:S01]  /*54e0*/  BSSY B0, `(.L_x_176) ;  /* 0x0000006000007945 */ /* 0x000fe20003800000 */
[----:B------:R-:W-:Y:S01]  /*54f0*/  PLOP3.LUT P0, PT, P0, PT, PT, 0x8, 0x80 ;  /* 0x000000000080781c */ /* 0x000fe2000070e170 */
[----:B------:R-:W-:-:S12]  /*5500*/  IMAD.MOV.U32 R21, RZ, RZ, -0x1 ;  /* 0xffffffffff157424 */ /* 0x000fd800078e00ff */
[----:B------:R-:W-:Y:S05]  /*5510*/  WARPSYNC.COLLECTIVE R21, `(.L_x_177) ;  /* 0x0000000015087348 */ /* 0x000fea0003c00000 */
[----:B------:R-:W-:Y:S01]  /*5520*/  VOTE.ANY R21, PT, P0 ;  /* 0x0000000000157806 */ /* 0x000fe200000e0100 */
[----:B------:R-:W-:Y:S06]  /*5530*/  ENDCOLLECTIVE ;  /* 0x000000000000791b */ /* 0x000fec0003800000 */
.L_x_177:
[----:B------:R-:W-:Y:S05]  /*5540*/  BSYNC B0 ;  /* 0x0000000000007941 */ /* 0x000fea0003800000 */
.L_x_176:
        /* <DEDUP_REMOVED lines=11> */
.L_x_178:
        /* <DEDUP_REMOVED lines=11> */
.L_x_179:
        /* <DEDUP_REMOVED lines=9> */
.L_x_180:
        /* <DEDUP_REMOVED lines=8> */
.L_x_181:
        /* <DEDUP_REMOVED lines=9> */
.L_x_182:
[----:B------:R-:W-:Y:S02]  /*5850*/  SEL R22, R22, RZ, !P0 ;  /* 0x000000ff16167207 */ /* 0x000fe40004000000 */
[----:B------:R-:W-:Y:S02]  /*5860*/  ISETP.NE.AND P0, PT, R18, 0x65, PT ;  /* 0x000000651200780c */ /* 0x000fe40003f05270 */
[----:B------:R-:W-:-:S11]  /*5870*/  IADD3 R46, PT, PT, R47, R22, R46 ;  /* 0x000000162f2e7210 */ /* 0x000fd60007ffe02e */
[----:B------:R-:W-:Y:S05]  /*5880*/  WARPSYNC.COLLECTIVE R21, `(.L_x_183) ;  /* 0x0000000015087348 */ /* 0x000fea0003c00000 */
[----:B------:R-:W-:Y:S01]  /*5890*/  VOTE.ALL P0, P0 ;  /* 0x0000000000ff7806 */ /* 0x000fe20000000000 */
[----:B------:R-:W-:-:S12]  /*58a0*/  ENDCOLLECTIVE ;  /* 0x000000000000791b */ /* 0x000fd80003800000 */
.L_x_183:
[----:B------:R-:W-:Y:S05]  /*58b0*/  BRA `(.L_x_184) ;  /* 0xffffffe000787947 */ /* 0x000fea000383ffff */
.L_x_185:
        /* <DEDUP_REMOVED lines=12> */
.L_x_291:


//--------------------- .text._ZN3cub18CUB_300001_SM_10006detail4scan20DeviceScanInitKernelINS0_13ScanTileStateIiLb1EEEEEvT_i --------------------------
	.section	.text._ZN3cub18CUB_300001_SM_10006detail4scan20DeviceScanInitKernelINS0_13ScanTileStateIiLb1EEEEEvT_i,"ax",@progbits
	.align	128
        .global         _ZN3cub18CUB_300001_SM_10006detail4scan20DeviceScanInitKernelINS0_13ScanTileStateIiLb1EEEEEvT_i
        .type           _ZN3cub18CUB_300001_SM_10006detail4scan20DeviceScanInitKernelINS0_13ScanTileStateIiLb1EEEEEvT_i,@function
        .size           _ZN3cub18CUB_300001_SM_10006detail4scan20DeviceScanInitKernelINS0_13ScanTileStateIiLb1EEEEEvT_i,(.L_x_292 - _ZN3cub18CUB_300001_SM_10006detail4scan20DeviceScanInitKernelINS0_13ScanTileStateIiLb1EEEEEvT_i)
        .other          _ZN3cub18CUB_300001_SM_10006detail4scan20DeviceScanInitKernelINS0_13ScanTileStateIiLb1EEEEEvT_i,@"STO_CUDA_ENTRY STV_DEFAULT"
_ZN3cub18CUB_300001_SM_10006detail4scan20DeviceScanInitKernelINS0_13ScanTileStateIiLb1EEEEEvT_i:
.text._ZN3cub18CUB_300001_SM_10006detail4scan20DeviceScanInitKernelINS0_13ScanTileStateIiLb1EEEEEvT_i:
[----:B------:R-:W-:Y:S01]  /*0000*/  LDC R1, c[0x0][0x37c] ;  /* 0x0000df00ff017b82 */ /* 0x000fe20000000800 */
[----:B------:R-:W0:Y:S07]  /*0010*/  S2R R0, SR_TID.X ;  /* 0x0000000000007919 */ /* 0x000e2e0000002100 */
[----:B------:R-:W1:Y:S01]  /*0020*/  S2UR UR6, SR_CTAID.X ;  /* 0x00000000000679c3 */ /* 0x000e620000002500 */
[----:B------:R-:W2:Y:S07]  /*0030*/  LDCU UR4, c[0x0][0x388] ;  /* 0x00007100ff0477ac */ /* 0x000eae0008000800 */
[----:B------:R-:W1:Y:S01]  /*0040*/  LDC R5, c[0x0][0x360] ;  /* 0x0000d800ff057b82 */ /* 0x000e620000000800 */
[----:B0-----:R-:W-:Y:S01]  /*0050*/  ISETP.GT.U32.AND P0, PT, R0, 0x1f, PT ;  /* 0x0000001f0000780c */ /* 0x001fe20003f04070 */
[----:B-1----:R-:W-:-:S03]  /*0060*/  IMAD R5, R5, UR6, R0 ;  /* 0x0000000605057c24 */ /* 0x002fc6000f8e0200 */
[----:B------:R-:W-:Y:S02]  /*0070*/  ISETP.NE.OR P0, PT, RZ, UR6, P0 ;  /* 0x00000006ff007c0c */ /* 0x000fe40008705670 */
[----:B--2---:R-:W-:Y:S01]  /*0080*/  ISETP.GE.AND P1, PT, R5, UR4, PT ;  /* 0x0000000405007c0c */ /* 0x004fe2000bf26270 */
[----:B------:R-:W0:-:S12]  /*0090*/  LDCU.64 UR4, c[0x0][0x358] ;  /* 0x00006b00ff0477ac */ /* 0x000e180008000a00 */
[----:B------:R-:W1:Y:S01]  /*00a0*/  @!P1 LDC.64 R2, c[0x0][0x380] ;  /* 0x0000e000ff029b82 */ /* 0x000e620000000a00 */
[----:B------:R-:W-:Y:S01]  /*00b0*/  @!P1 MOV R4, 0x63 ;  /* 0x0000006300049802 */ /* 0x000fe20000000f00 */
[----:B-1----:R-:W-:-:S04]  /*00c0*/  @!P1 IMAD.WIDE R2, R5, 0x8, R2 ;  /* 0x0000000805029825 */ /* 0x002fc800078e0202 */
[----:B------:R-:W-:-:S05]  /*00d0*/  HFMA2 R5, -RZ, RZ, 0, 0 ;  /* 0x00000000ff057431 */ /* 0x000fca00000001ff */
[----:B0-----:R0:W-:Y:S01]  /*00e0*/  @!P1 STG.E.64 desc[UR4][R2.64+0x100], R4 ;  /* 0x0001000402009986 */ /* 0x0011e2000c101b04 */
[----:B------:R-:W-:Y:S05]  /*00f0*/  @P0 EXIT ;  /* 0x000000000000094d */ /* 0x000fea0003800000 */
[----:B0-----:R-:W0:Y:S02]  /*0100*/  LDC.64 R2, c[0x0][0x380] ;  /* 0x0000e000ff027b82 */ /* 0x001e240000000a00 */
[----:B0-----:R-:W-:-:S05]  /*0110*/  IMAD.WIDE.U32 R2, R0, 0x8, R2 ;  /* 0x0000000800027825 */ /* 0x001fca00078e0002 */
[----:B------:R-:W-:Y:S01]  /*0120*/  STG.E.64 desc[UR4][R2.64], RZ ;  /* 0x000000ff02007986 */ /* 0x000fe2000c101b04 */
[----:B------:R-:W-:Y:S05]  /*0130*/  EXIT ;  /* 0x000000000000794d */ /* 0x000fea0003800000 */
.L_x_186:
        /* <DEDUP_REMOVED lines=12> */
.L_x_292:


//--------------------- .text._ZN3cub18CUB_300001_SM_10006detail8for_each13static_kernelINS2_12policy_hub_t12policy_500_tEmN6thrust24THRUST_300001_SM_1000_NS8cuda_cub20__uninitialized_fill7functorINS7_10device_ptrIiEEiEEEEvT0_T1_ --------------------------
	.section	.text._ZN3cub18CUB_300001_SM_10006detail8for_each13static_kernelINS2_12policy_hub_t12policy_500_tEmN6thrust24THRUST_300001_SM_1000_NS8cuda_cub20__uninitialized_fill7functorINS7_10device_ptrIiEEiEEEEvT0_T1_,"ax",@progbits
	.align	128
        .global         _ZN3cub18CUB_300001_SM_10006detail8for_each13static_kernelINS2_12policy_hub_t12policy_500_tEmN6thrust24THRUST_300001_SM_1000_NS8cuda_cub20__uninitialized_fill7functorINS7_10device_ptrIiEEiEEEEvT0_T1_
        .type           _ZN3cub18CUB_300001_SM_10006detail8for_each13static_kernelINS2_12policy_hub_t12policy_500_tEmN6thrust24THRUST_300001_SM_1000_NS8cuda_cub20__uninitialized_fill7functorINS7_10device_ptrIiEEiEEEEvT0_T1_,@function
        .size           _ZN3cub18CUB_300001_SM_10006detail8for_each13static_kernelINS2_12policy_hub_t12policy_500_tEmN6thrust24THRUST_300001_SM_1000_NS8cuda_cub20__uninitialized_fill7functorINS7_10device_ptrIiEEiEEEEvT0_T1_,(.L_x_293 - _ZN3cub18CUB_300001_SM_10006detail8for_each13static_kernelINS2_12policy_hub_t12policy_500_tEmN6thrust24THRUST_300001_SM_1000_NS8cuda_cub20__uninitialized_fill7functorINS7_10device_ptrIiEEiEEEEvT0_T1_)
        .other          _ZN3cub18CUB_300001_SM_10006detail8for_each13static_kernelINS2_12policy_hub_t12policy_500_tEmN6thrust24THRUST_300001_SM_1000_NS8cuda_cub20__uninitialized_fill7functorINS7_10device_ptrIiEEiEEEEvT0_T1_,@"STO_CUDA_ENTRY STV_DEFAULT"
_ZN3cub18CUB_300001_SM_10006detail8for_each13static_kernelINS2_12policy_hub_t12policy_500_tEmN6thrust24THRUST_300001_SM_1000_NS8cuda_cub20__uninitialized_fill7functorINS7_10device_ptrIiEEiEEEEvT0_T1_:
.text._ZN3cub18CUB_300001_SM_10006detail8for_each13static_kernelINS2_12policy_hub_t12policy_500_tEmN6thrust24THRUST_300001_SM_1000_NS8cuda_cub20__uninitialized_fill7functorINS7_10device_ptrIiEEiEEEEvT0_T1_:
[----:B------:R-:W-:Y:S08]  /*0000*/  LDC R1, c[0x0][0x37c] ;  /* 0x0000df00ff017b82 */ /* 0x000ff00000000800 */
[----:B------:R-:W0:Y:S01]  /*0010*/  S2UR UR4, SR_CTAID.X ;  /* 0x00000000000479c3 */ /* 0x000e220000002500 */
[----:B------:R-:W1:Y:S01]  /*0020*/  LDCU.64 UR6, c[0x0][0x380] ;  /* 0x00007000ff0677ac */ /* 0x000e620008000a00 */
[----:B------:R-:W2:Y:S01]  /*0030*/  LDCU.64 UR8, c[0x0][0x358] ;  /* 0x00006b00ff0877ac */ /* 0x000ea20008000a00 */
[----:B0-----:R-:W-:-:S04]  /*0040*/  UIMAD.WIDE.U32 UR4, UR4, 0x200, URZ ;  /* 0x00000200040478a5 */ /* 0x001fc8000f8e00ff */
[----:B-1----:R-:W-:-:S04]  /*0050*/  UIADD3 UR6, UP0, UPT, -UR4, UR6, URZ ;  /* 0x0000000604067290 */ /* 0x002fc8000ff1e1ff */
[----:B------:R-:W-:Y:S02]  /*0060*/  UIADD3.X UR7, UPT, UPT, ~UR5, UR7, URZ, UP0, !UPT ;  /* 0x0000000705077290 */ /* 0x000fe400087fe5ff */
[----:B------:R-:W-:-:S04]  /*0070*/  UISETP.GE.U32.AND UP0, UPT, UR6, 0x200, UPT ;  /* 0x000002000600788c */ /* 0x000fc8000bf06070 */
[----:B------:R-:W-:-:S09]  /*0080*/  UISETP.GE.U32.AND.EX UP0, UPT, UR7, URZ, UPT, UP0 ;  /* 0x000000ff0700728c */ /* 0x000fd2000bf06100 */
[----:B--2---:R-:W-:Y:S05]  /*0090*/  BRA.U !UP0, `(.L_x_187) ;  /* 0x0000000108287547 */ /* 0x004fea000b800000 */
[----:B------:R-:W0:Y:S01]  /*00a0*/  S2R R0, SR_TID.X ;  /* 0x0000000000007919 */ /* 0x000e220000002100 */
[----:B------:R-:W1:Y:S01]  /*00b0*/  LDCU.64 UR6, c[0x0][0x388] ;  /* 0x00007100ff0677ac */ /* 0x000e620008000a00 */
[----:B------:R-:W2:Y:S01]  /*00c0*/  LDC R5, c[0x0][0x390] ;  /* 0x0000e400ff057b82 */ /* 0x000ea20000000800 */
[----:B0-----:R-:W-:-:S05]  /*00d0*/  IADD3 R0, P0, PT, R0, UR4, RZ ;  /* 0x0000000400007c10 */ /* 0x001fca000ff1e0ff */
[----:B------:R-:W-:Y:S01]  /*00e0*/  IMAD.X R3, RZ, RZ, UR5, P0 ;  /* 0x00000005ff037e24 */ /* 0x000fe200080e06ff */
[----:B-1----:R-:W-:-:S04]  /*00f0*/  LEA R2, P0, R0, UR6, 0x2 ;  /* 0x0000000600027c11 */ /* 0x002fc8000f8010ff */
[----:B------:R-:W-:-:S05]  /*0100*/  LEA.HI.X R3, R0, UR7, R3, 0x2, P0 ;  /* 0x0000000700037c11 */ /* 0x000fca00080f1403 */
[----:B--2---:R-:W-:Y:S04]  /*0110*/  STG.E desc[UR8][R2.64], R5 ;  /* 0x0000000502007986 */ /* 0x004fe8000c101908 */
[----:B------:R-:W-:Y:S01]  /*0120*/  STG.E desc[UR8][R2.64+0x400], R5 ;  /* 0x0004000502007986 */ /* 0x000fe2000c101908 */
[----:B------:R-:W-:Y:S05]  /*0130*/  EXIT ;  /* 0x000000000000794d */ /* 0x000fea0003800000 */
.L_x_187:
[----:B------:R-:W0:Y:S01]  /*0140*/  S2R R0, SR_TID.X ;  /* 0x0000000000007919 */ /* 0x000e220000002100 */
[----:B------:R-:W-:Y:S01]  /*0150*/  IMAD.U32 R2, RZ, RZ, UR7 ;  /* 0x00000007ff027e24 */ /* 0x000fe2000f8e00ff */
[----:B------:R-:W1:Y:S01]  /*0160*/  LDCU.64 UR10, c[0x0][0x388] ;  /* 0x00007100ff0a77ac */ /* 0x000e620008000a00 */
[----:B------:R-:W-:Y:S01]  /*0170*/  IMAD.U32 R4, RZ, RZ, UR7 ;  /* 0x00000007ff047e24 */ /* 0x000fe2000f8e00ff */
[----:B0-----:R-:W-:-:S04]  /*0180*/  ISETP.LT.U32.AND P0, PT, R0, UR6, PT ;  /* 0x0000000600007c0c */ /* 0x001fc8000bf01070 */
[----:B------:R-:W-:Y:S01]  /*0190*/  ISETP.GT.U32.AND.EX P0, PT, R2, RZ, PT, P0 ;  /* 0x000000ff0200720c */ /* 0x000fe20003f04100 */
[C---:B------:R-:W-:Y:S01]  /*01a0*/  VIADD R2, R0.reuse, 0x100 ;  /* 0x0000010000027836 */ /* 0x040fe20000000000 */
[----:B------:R-:W-:-:S04]  /*01b0*/  IADD3 R0, P2, PT, R0, UR4, RZ ;  /* 0x0000000400007c10 */ /* 0x000fc8000ff5e0ff */
[----:B------:R-:W-:Y:S01]  /*01c0*/  ISETP.LT.U32.AND P1, PT, R2, UR6, PT ;  /* 0x0000000602007c0c */ /* 0x000fe2000bf21070 */
[----:B------:R-:W-:Y:S01]  /*01d0*/  IMAD.X R3, RZ, RZ, UR5, P2 ;  /* 0x00000005ff037e24 */ /* 0x000fe200090e06ff */
[----:B-1----:R-:W-:Y:S02]  /*01e0*/  LEA R2, P2, R0, UR10, 0x2 ;  /* 0x0000000a00027c11 */ /* 0x002fe4000f8410ff */
[----:B------:R-:W-:Y:S02]  /*01f0*/  ISETP.GT.U32.AND.EX P1, PT, R4, RZ, PT, P1 ;  /* 0x000000ff0400720c */ /* 0x000fe40003f24110 */
[----:B------:R-:W-:Y:S01]  /*0200*/  LEA.HI.X R3, R0, UR11, R3, 0x2, P2 ;  /* 0x0000000b00037c11 */ /* 0x000fe200090f1403 */
[----:B------:R-:W0:Y:S04]  /*0210*/  @P0 LDC R5, c[0x0][0x390] ;  /* 0x0000e400ff050b82 */ /* 0x000e280000000800 */
[----:B0-----:R0:W-:Y:S06]  /*0220*/  @P0 STG.E desc[UR8][R2.64], R5 ;  /* 0x0000000502000986 */ /* 0x0011ec000c101908 */
[----:B------:R-:W-:Y:S05]  /*0230*/  @!P1 EXIT ;  /* 0x000000000000994d */ /* 0x000fea0003800000 */
[----:B0-----:R-:W0:Y:S02]  /*0240*/  LDC R5, c[0x0][0x390] ;  /* 0x0000e400ff057b82 */ /* 0x001e240000000800 */
[----:B0-----:R-:W-:Y:S01]  /*0250*/  STG.E desc[UR8][R2.64+0x400], R5 ;  /* 0x0004000502007986 */ /* 0x001fe2000c101908 */
[----:B------:R-:W-:Y:S05]  /*0260*/  EXIT ;  /* 0x000000000000794d */ /* 0x000fea0003800000 */
.L_x_188:
        /* <DEDUP_REMOVED lines=9> */
.L_x_293:


//--------------------- .text._ZN3cub18CUB_300001_SM_10006detail11EmptyKernelIvEEvv --------------------------
	.section	.text._ZN3cub18CUB_300001_SM_10006detail11EmptyKernelIvEEvv,"ax",@progbits
	.align	128
        .global         _ZN3cub18CUB_300001_SM_10006detail11EmptyKernelIvEEvv
        .type           _ZN3cub18CUB_300001_SM_10006detail11EmptyKernelIvEEvv,@function
        .size           _ZN3cub18CUB_300001_SM_10006detail11EmptyKernelIvEEvv,(.L_x_294 - _ZN3cub18CUB_300001_SM_10006detail11EmptyKernelIvEEvv)
        .other          _ZN3cub18CUB_300001_SM_10006detail11EmptyKernelIvEEvv,@"STO_CUDA_ENTRY STV_DEFAULT"
_ZN3cub18CUB_300001_SM_10006detail11EmptyKernelIvEEvv:
.text._ZN3cub18CUB_300001_SM_10006detail11EmptyKernelIvEEvv:
[----:B------:R-:W-:Y:S01]  /*0000*/  LDC R1, c[0x0][0x37c] ;  /* 0x0000df00ff017b82 */ /* 0x000fe20000000800 */
[----:B------:R-:W-:Y:S05]  /*0010*/  EXIT ;  /* 0x000000000000794d */ /* 0x000fea0003800000 */
.L_x_189:
        /* <DEDUP_REMOVED lines=14> */
.L_x_294:


//--------------------- .text._Z20bfs_propagate_kernelPKiS0_PiPbS2_S0_iiS2_ --------------------------
	.section	.text._Z20bfs_propagate_kernelPKiS0_PiPbS2_S0_iiS2_,"ax",@progbits
	.align	128
        .global         _Z20bfs_propagate_kernelPKiS0_PiPbS2_S0_iiS2_
        .type           _Z20bfs_propagate_kernelPKiS0_PiPbS2_S0_iiS2_,@function
        .size           _Z20bfs_propagate_kernelPKiS0_PiPbS2_S0_iiS2_,(.L_x_295 - _Z20bfs_propagate_kernelPKiS0_PiPbS2_S0_iiS2_)
        .other          _Z20bfs_propagate_kernelPKiS0_PiPbS2_S0_iiS2_,@"STO_CUDA_ENTRY STV_DEFAULT"
_Z20bfs_propagate_kernelPKiS0_PiPbS2_S0_iiS2_:
.text._Z20bfs_propagate_kernelPKiS0_PiPbS2_S0_iiS2_:
[----:B------:R-:W-:Y:S01]  /*0000*/  LDC R1, c[0x0][0x37c] ;  /* 0x0000df00ff017b82 */ /* 0x000fe20000000800 */
[----:B------:R-:W0:Y:S07]  /*0010*/  S2R R0, SR_TID.X ;  /* 0x0000000000007919 */ /* 0x000e2e0000002100 */
[----:B------:R-:W0:Y:S01]  /*0020*/  S2UR UR4, SR_CTAID.X ;  /* 0x00000000000479c3 */ /* 0x000e220000002500 */
[----:B------:R-:W1:Y:S07]  /*0030*/  LDCU UR5, c[0x0][0x3b0] ;  /* 0x00007600ff0577ac */ /* 0x000e6e0008000800 */
[----:B------:R-:W0:Y:S02]  /*0040*/  LDC R5, c[0x0][0x360] ;  /* 0x0000d800ff057b82 */ /* 0x000e240000000800 */
[----:B0-----:R-:W-:-:S05]  /*0050*/  IMAD R5, R5, UR4, R0 ;  /* 0x0000000405057c24 */ /* 0x001fca000f8e0200 */
[----:B-1----:R-:W-:-:S13]  /*0060*/  ISETP.GE.AND P0, PT, R5, UR5, PT ;  /* 0x0000000505007c0c */ /* 0x002fda000bf06270 */
[----:B------:R-:W-:Y:S05]  /*0070*/  @P0 EXIT ;  /* 0x000000000000094d */ /* 0x000fea0003800000 */
[----:B------:R-:W0:Y:S01]  /*0080*/  LDCU.64 UR6, c[0x0][0x398] ;  /* 0x00007300ff0677ac */ /* 0x000e220008000a00 */
[----:B------:R-:W1:Y:S01]  /*0090*/  LDCU.64 UR4, c[0x0][0x358] ;  /* 0x00006b00ff0477ac */ /* 0x000e620008000a00 */
[----:B0-----:R-:W-:-:S04]  /*00a0*/  IADD3 R20, P0, PT, R5, UR6, RZ ;  /* 0x0000000605147c10 */ /* 0x001fc8000ff1e0ff */
[----:B------:R-:W-:-:S05]  /*00b0*/  LEA.HI.X.SX32 R21, R5, UR7, 0x1, P0 ;  /* 0x0000000705157c11 */ /* 0x000fca00080f0eff */
[----:B-1----:R-:W2:Y:S02]  /*00c0*/  LDG.E.U8 R0, desc[UR4][R20.64] ;  /* 0x0000000414007981 */ /* 0x002ea4000c1e1100 */
[----:B--2---:R-:W-:-:S13]  /*00d0*/  ISETP.NE.AND P0, PT, R0, RZ, PT ;  /* 0x000000ff0000720c */ /* 0x004fda0003f05270 */
[----:B------:R-:W-:Y:S05]  /*00e0*/  @!P0 EXIT ;  /* 0x000000000000894d */ /* 0x000fea0003800000 */
[----:B------:R-:W0:Y:S02]  /*00f0*/  LDC.64 R2, c[0x0][0x380] ;  /* 0x0000e000ff027b82 */ /* 0x000e240000000a00 */
[----:B0-----:R-:W-:-:S05]  /*0100*/  IMAD.WIDE R2, R5, 0x4, R2 ;  /* 0x0000000405027825 */ /* 0x001fca00078e0202 */
[----:B------:R-:W2:Y:S04]  /*0110*/  LDG.E R11, desc[UR4][R2.64] ;  /* 0x00000004020b7981 */ /* 0x000ea8000c1e1900 */
[----:B------:R-:W2:Y:S01]  /*0120*/  LDG.E R0, desc[UR4][R2.64+0x4] ;  /* 0x0000040402007981 */ /* 0x000ea2000c1e1900 */
[----:B------:R-:W-:Y:S01]  /*0130*/  BSSY.RECONVERGENT B0, `(.L_x_190) ;  /* 0x000001e000007945 */ /* 0x000fe20003800200 */
[----:B--2---:R-:W-:-:S13]  /*0140*/  ISETP.GE.AND P0, PT, R11, R0, PT ;  /* 0x000000000b00720c */ /* 0x004fda0003f06270 */
[----:B------:R-:W-:Y:S05]  /*0150*/  @P0 BRA `(.L_x_191) ;  /* 0x00000000006c0947 */ /* 0x000fea0003800000 */
[----:B------:R-:W0:Y:S08]  /*0160*/  LDC R0, c[0x0][0x3b4] ;  /* 0x0000ed00ff007b82 */ /* 0x000e300000000800 */
[----:B------:R-:W1:Y:S08]  /*0170*/  LDC.64 R4, c[0x0][0x388] ;  /* 0x0000e200ff047b82 */ /* 0x000e700000000a00 */
[----:B------:R-:W2:Y:S08]  /*0180*/  LDC.64 R6, c[0x0][0x390] ;  /* 0x0000e400ff067b82 */ /* 0x000eb00000000a00 */
[----:B------:R-:W3:Y:S02]  /*0190*/  LDC.64 R8, c[0x0][0x3a8] ;  /* 0x0000ea00ff087b82 */ /* 0x000ee40000000a00 */
.L_x_194:
[----:B-1----:R-:W-:-:S05]  /*01a0*/  IMAD.WIDE R12, R11, 0x4, R4 ;  /* 0x000000040b0c7825 */ /* 0x002fca00078e0204 */
[----:B------:R-:W2:Y:S02]  /*01b0*/  LDG.E R23, desc[UR4][R12.64] ;  /* 0x000000040c177981 */ /* 0x000ea4000c1e1900 */
[----:B--2---:R-:W-:-:S05]  /*01c0*/  IMAD.WIDE R18, R23, 0x4, R6 ;  /* 0x0000000417127825 */ /* 0x004fca00078e0206 */
[----:B------:R-:W2:Y:S01]  /*01d0*/  LDG.E R10, desc[UR4][R18.64] ;  /* 0x00000004120a7981 */ /* 0x000ea2000c1e1900 */
[----:B------:R-:W-:Y:S01]  /*01e0*/  BSSY.RECONVERGENT B1, `(.L_x_192) ;  /* 0x000000e000017945 */ /* 0x000fe20003800200 */
[----:B--2---:R-:W-:-:S13]  /*01f0*/  ISETP.NE.AND P0, PT, R10, RZ, PT ;  /* 0x000000ff0a00720c */ /* 0x004fda0003f05270 */
[----:B------:R-:W-:Y:S05]  /*0200*/  @P0 BRA `(.L_x_193) ;  /* 0x00000000002c0947 */ /* 0x000fea0003800000 */
[----:B---3--:R-:W-:Y:S01]  /*0210*/  IMAD.WIDE R12, R23, 0x4, R8 ;  /* 0x00000004170c7825 */ /* 0x008fe200078e0208 */
[----:B0-----:R1:W-:Y:S05]  /*0220*/  STG.E desc[UR4][R18.64], R0 ;  /* 0x0000000012007986 */ /* 0x0013ea000c101904 */
[----:B------:R-:W2:Y:S01]  /*0230*/  LDG.E R12, desc[UR4][R12.64] ;  /* 0x000000040c0c7981 */ /* 0x000ea2000c1e1900 */
[----:B------:R-:W-:Y:S01]  /*0240*/  IMAD.MOV.U32 R10, RZ, RZ, 0x1 ;  /* 0x00000001ff0a7424 */ /* 0x000fe200078e00ff */
[----:B--2---:R-:W-:-:S13]  /*0250*/  ISETP.NE.AND P0, PT, R12, 0x1, PT ;  /* 0x000000010c00780c */ /* 0x004fda0003f05270 */
[----:B------:R-:W0:Y:S08]  /*0260*/  @!P0 LDC.64 R16, c[0x0][0x3a0] ;  /* 0x0000e800ff108b82 */ /* 0x000e300000000a00 */
[----:B------:R-:W2:Y:S01]  /*0270*/  @!P0 LDC.64 R14, c[0x0][0x3b8] ;  /* 0x0000ee00ff0e8b82 */ /* 0x000ea20000000a00 */
[----:B0-----:R-:W-:-:S04]  /*0280*/  @!P0 IADD3 R16, P1, PT, R23, R16, RZ ;  /* 0x0000001017108210 */ /* 0x001fc80007f3e0ff */
[----:B------:R-:W-:-:S05]  /*0290*/  @!P0 LEA.HI.X.SX32 R17, R23, R17, 0x1, P1 ;  /* 0x0000001117118211 */ /* 0x000fca00008f0eff */
[----:B------:R1:W-:Y:S04]  /*02a0*/  @!P0 STG.E.U8 desc[UR4][R16.64], R10 ;  /* 0x0000000a10008986 */ /* 0x0003e8000c101104 */
[----:B--2---:R1:W-:Y:S02]  /*02b0*/  @!P0 STG.E.U8 desc[UR4][R14.64], R10 ;  /* 0x0000000a0e008986 */ /* 0x0043e4000c101104 */
.L_x_193:
[----:B------:R-:W-:Y:S05]  /*02c0*/  BSYNC.RECONVERGENT B1 ;  /* 0x0000000000017941 */ /* 0x000fea0003800200 */
.L_x_192:
[----:B-1----:R-:W2:Y:S01]  /*02d0*/  LDG.E R10, desc[UR4][R2.64+0x4] ;  /* 0x00000404020a7981 */ /* 0x002ea2000c1e1900 */
[----:B------:R-:W-:-:S05]  /*02e0*/  VIADD R11, R11, 0x1 ;  /* 0x000000010b0b7836 */ /* 0x000fca0000000000 */
[----:B--2---:R-:W-:-:S13]  /*02f0*/  ISETP.GE.AND P0, PT, R11, R10, PT ;  /* 0x0000000a0b00720c */ /* 0x004fda0003f06270 */
[----:B------:R-:W-:Y:S05]  /*0300*/  @!P0 BRA `(.L_x_194) ;  /* 0xfffffffc00a48947 */ /* 0x000fea000383ffff */
.L_x_191:
[----:B------:R-:W-:Y:S05]  /*0310*/  BSYNC.RECONVERGENT B0 ;  /* 0x0000000000007941 */ /* 0x000fea0003800200 */
.L_x_190:
[----:B------:R-:W-:Y:S01]  /*0320*/  STG.E.U8 desc[UR4][R20.64], RZ ;  /* 0x000000ff14007986 */ /* 0x000fe2000c101104 */
[----:B------:R-:W-:Y:S05]  /*0330*/  EXIT ;  /* 0x000000000000794d */ /* 0x000fea0003800000 */
.L_x_195:
        /* <DEDUP_REMOVED lines=12> */
.L_x_295:


//--------------------- .text._Z27identify_core_points_kernelPKiPiii --------------------------
	.section	.text._Z27identify_core_points_kernelPKiPiii,"ax",@progbits
	.align	128
        .global         _Z27identify_core_points_kernelPKiPiii
        .type           _Z27identify_core_points_kernelPKiPiii,@function
        .size           _Z27identify_core_points_kernelPKiPiii,(.L_x_296 - _Z27identify_core_points_kernelPKiPiii)
        .other          _Z27identify_core_points_kernelPKiPiii,@"STO_CUDA_ENTRY STV_DEFAULT"
_Z27identify_core_points_kernelPKiPiii:
.text._Z27identify_core_points_kernelPKiPiii:
        /* <DEDUP_REMOVED lines=8> */
[----:B------:R-:W0:Y:S01]  /*0080*/  LDC.64 R2, c[0x0][0x380] ;  /* 0x0000e000ff027b82 */ /* 0x000e220000000a00 */
[----:B------:R-:W1:Y:S01]  /*0090*/  LDCU.64 UR4, c[0x0][0x358] ;  /* 0x00006b00ff0477ac */ /* 0x000e620008000a00 */
[----:B------:R-:W2:Y:S01]  /*00a0*/  LDCU UR6, c[0x0][0x394] ;  /* 0x00007280ff0677ac */ /* 0x000ea20008000800 */
[----:B0-----:R-:W-:-:S05]  /*00b0*/  IMAD.WIDE R2, R7, 0x4, R2 ;  /* 0x0000000407027825 */ /* 0x001fca00078e0202 */
[----:B-1----:R-:W3:Y:S04]  /*00c0*/  LDG.E R0, desc[UR4][R2.64+0x4] ;  /* 0x0000040402007981 */ /* 0x002ee8000c1e1900 */
[----:B------:R-:W3:Y:S02]  /*00d0*/  LDG.E R5, desc[UR4][R2.64] ;  /* 0x0000000402057981 */ /* 0x000ee4000c1e1900 */
[----:B---3--:R-:W-:-:S04]  /*00e0*/  IADD3 R0, PT, PT, R0, -R5, RZ ;  /* 0x8000000500007210 */ /* 0x008fc80007ffe0ff */
[----:B--2---:R-:W-:-:S13]  /*00f0*/  ISETP.GE.AND P0, PT, R0, UR6, PT ;  /* 0x0000000600007c0c */ /* 0x004fda000bf06270 */
[----:B------:R-:W0:Y:S01]  /*0100*/  @P0 LDC.64 R4, c[0x0][0x388] ;  /* 0x0000e200ff040b82 */ /* 0x000e220000000a00 */
[----:B------:R-:W-:Y:S01]  /*0110*/  @P0 MOV R9, 0x1 ;  /* 0x0000000100090802 */ /* 0x000fe20000000f00 */
[----:B0-----:R-:W-:-:S05]  /*0120*/  @P0 IMAD.WIDE R4, R7, 0x4, R4 ;  /* 0x0000000407040825 */ /* 0x001fca00078e0204 */
[----:B------:R0:W-:Y:S01]  /*0130*/  @P0 STG.E desc[UR4][R4.64], R9 ;  /* 0x0000000904000986 */ /* 0x0001e2000c101904 */
[----:B------:R-:W-:Y:S05]  /*0140*/  @P0 EXIT ;  /* 0x000000000000094d */ /* 0x000fea0003800000 */
[----:B------:R-:W1:Y:S02]  /*0150*/  LDC.64 R2, c[0x0][0x388] ;  /* 0x0000e200ff027b82 */ /* 0x000e640000000a00 */
[----:B-1----:R-:W-:-:S05]  /*0160*/  IMAD.WIDE R2, R7, 0x4, R2 ;  /* 0x0000000407027825 */ /* 0x002fca00078e0202 */
[----:B------:R-:W-:Y:S01]  /*0170*/  STG.E desc[UR4][R2.64], RZ ;  /* 0x000000ff02007986 */ /* 0x000fe2000c101904 */
[----:B------:R-:W-:Y:S05]  /*0180*/  EXIT ;  /* 0x000000000000794d */ /* 0x000fea0003800000 */
.L_x_196:
        /* <DEDUP_REMOVED lines=15> */
.L_x_296:


//--------------------- .text._Z24construct_adjacency_listPK7Point3DPiS2_if --------------------------
	.section	.text._Z24construct_adjacency_listPK7Point3DPiS2_if,"ax",@progbits
	.align	128
        .global         _Z24construct_adjacency_listPK7Point3DPiS2_if
        .type           _Z24construct_adjacency_listPK7Point3DPiS2_if,@function
        .size           _Z24construct_adjacency_listPK7Point3DPiS2_if,(.L_x_288 - _Z24construct_adjacency_listPK7Point3DPiS2_if)
        .other          _Z24construct_adjacency_listPK7Point3DPiS2_if,@"STO_CUDA_ENTRY STV_DEFAULT"
_Z24construct_adjacency_listPK7Point3DPiS2_if:
.text._Z24construct_adjacency_listPK7Point3DPiS2_if:
[----:B------:R-:W-:Y:S01]  /*0000*/  LDC R1, c[0x0][0x37c] ;  /* 0x0000df00ff017b82 */ /* 0x000fe20000000800 */
[----:B------:R-:W0:Y:S07]  /*0010*/  S2R R7, SR_CTAID.X ;  /* 0x0000000000077919 */ /* 0x000e2e0000002500 */
[----:B------:R-:W1:Y:S01]  /*0020*/  LDC R6, c[0x0][0x398] ;  /* 0x0000e600ff067b82 */ /* 0x000e620000000800 */
[----:B------:R-:W0:Y:S01]  /*0030*/  LDCU UR4, c[0x0][0x360] ;  /* 0x00006c00ff0477ac */ /* 0x000e220008000800 */
[----:B------:R-:W0:Y:S01]  /*0040*/  S2R R0, SR_TID.X ;  /* 0x0000000000007919 */ /* 0x000e220000002100 */
[----:B-1----:R-:W-:Y:S01]  /*0050*/  ISETP.GE.AND P0, PT, R6, 0x1, PT ;  /* 0x000000010600780c */ /* 0x002fe20003f06270 */
[----:B0-----:R-:W-:-:S05]  /*0060*/  IMAD R7, R7, UR4, R0 ;  /* 0x0000000407077c24 */ /* 0x001fca000f8e0200 */
[----:B------:R-:W-:-:S13]  /*0070*/  ISETP.GE.OR P0, PT, R7, R6, !P0 ;  /* 0x000000060700720c */ /* 0x000fda0004706670 */
[----:B------:R-:W-:Y:S05]  /*0080*/  @P0 EXIT ;  /* 0x000000000000094d */ /* 0x000fea0003800000 */
[----:B------:R-:W0:Y:S01]  /*0090*/  LDC.64 R4, c[0x0][0x380] ;  /* 0x0000e000ff047b82 */ /* 0x000e220000000a00 */
[C---:B------:R-:W-:Y:S01]  /*00a0*/  ISETP.GE.U32.AND P0, PT, R6.reuse, 0x4, PT ;  /* 0x000000040600780c */ /* 0x040fe20003f06070 */
[----:B------:R-:W1:Y:S01]  /*00b0*/  LDCU.64 UR4, c[0x0][0x358] ;  /* 0x00006b00ff0477ac */ /* 0x000e620008000a00 */
[----:B------:R-:W-:Y:S02]  /*00c0*/  LOP3.LUT R21, R6, 0x3, RZ, 0xc0, !PT ;  /* 0x0000000306157812 */ /* 0x000fe400078ec0ff */
[----:B------:R-:W-:-:S03]  /*00d0*/  CS2R R14, SRZ ;  /* 0x00000000000e7805 */ /* 0x000fc6000001ff00 */
[----:B------:R-:W2:Y:S01]  /*00e0*/  LDC.64 R2, c[0x0][0x388] ;  /* 0x0000e200ff027b82 */ /* 0x000ea20000000a00 */
[----:B0-----:R-:W-:-:S04]  /*00f0*/  IMAD.WIDE R4, R7, 0xc, R4 ;  /* 0x0000000c07047825 */ /* 0x001fc800078e0204 */
[----:B--2---:R-:W-:Y:S01]  /*0100*/  IMAD.WIDE R2, R7, 0x4, R2 ;  /* 0x0000000407027825 */ /* 0x004fe200078e0202 */
[----:B-1----:R-:W-:Y:S06]  /*0110*/  @!P0 BRA `(.L_x_197) ;  /* 0x0000000800648947 */ /* 0x002fec0003800000 */
[----:B------:R-:W0:Y:S01]  /*0120*/  LDC.64 R8, c[0x0][0x390] ;  /* 0x0000e400ff087b82 */ /* 0x000e220000000a00 */
[----:B------:R-:W-:Y:S01]  /*0130*/  HFMA2 R17, -RZ, RZ, 0, 0 ;  /* 0x00000000ff117431 */ /* 0x000fe200000001ff */
[----:B------:R-:W-:Y:S01]  /*0140*/  LOP3.LUT R14, R6, 0x7ffffffc, RZ, 0xc0, !PT ;  /* 0x7ffffffc060e7812 */ /* 0x000fe200078ec0ff */
[----:B------:R-:W1:Y:S01]  /*0150*/  LDCU UR6, c[0x0][0x39c] ;  /* 0x00007380ff0677ac */ /* 0x000e620008000800 */
[----:B------:R-:W-:-:S04]  /*0160*/  MOV R15, RZ ;  /* 0x000000ff000f7202 */ /* 0x000fc80000000f00 */
[----:B------:R-:W2:Y:S03]  /*0170*/  LDC.64 R10, c[0x0][0x380] ;  /* 0x0000e000ff0a7b82 */ /* 0x000ea60000000a00 */
.L_x_218:
[----:B-12---:R-:W-:Y:S01]  /*0180*/  IMAD.WIDE.U32 R12, R17, 0xc, R10 ;  /* 0x0000000c110c7825 */ /* 0x006fe200078e000a */
[----:B------:R-:W2:Y:S04]  /*0190*/  LDG.E R16, desc[UR4][R4.64+0x4] ;  /* 0x0000040404107981 */ /* 0x000ea8000c1e1900 */
[----:B------:R-:W2:Y:S04]  /*01a0*/  LDG.E R23, desc[UR4][R12.64+0x4] ;  /* 0x000004040c177981 */ /* 0x000ea8000c1e1900 */
[----:B------:R-:W3:Y:S04]  /*01b0*/  LDG.E R18, desc[UR4][R4.64] ;  /* 0x0000000404127981 */ /* 0x000ee8000c1e1900 */
[----:B------:R-:W3:Y:S04]  /*01c0*/  LDG.E R7, desc[UR4][R12.64] ;  /* 0x000000040c077981 */ /* 0x000ee8000c1e1900 */
[----:B------:R-:W4:Y:S04]  /*01d0*/  LDG.E R19, desc[UR4][R4.64+0x8] ;  /* 0x0000080404137981 */ /* 0x000f28000c1e1900 */
[----:B------:R-:W4:Y:S01]  /*01e0*/  LDG.E R0, desc[UR4][R12.64+0x8] ;  /* 0x000008040c007981 */ /* 0x000f22000c1e1900 */
[----:B------:R-:W-:Y:S01]  /*01f0*/  BSSY.RECONVERGENT B0, `(.L_x_198) ;  /* 0x0000013000007945 */ /* 0x000fe20003800200 */
[----:B--2---:R-:W-:-:S04]  /*0200*/  FADD R23, R16, -R23 ;  /* 0x8000001710177221 */ /* 0x004fc80000000000 */
[----:B------:R-:W-:Y:S01]  /*0210*/  FMUL R6, R23, R23 ;  /* 0x0000001717067220 */ /* 0x000fe20000400000 */
[----:B---3--:R-:W-:-:S04]  /*0220*/  FADD R7, R18, -R7 ;  /* 0x8000000712077221 */ /* 0x008fc80000000000 */
[----:B------:R-:W-:Y:S01]  /*0230*/  FFMA R7, R7, R7, R6 ;  /* 0x0000000707077223 */ /* 0x000fe20000000006 */
[----:B----4-:R-:W-:-:S04]  /*0240*/  FADD R0, R19, -R0 ;  /* 0x8000000013007221 */ /* 0x010fc80000000000 */
[----:B------:R-:W-:-:S04]  /*0250*/  FFMA R7, R0, R0, R7 ;  /* 0x0000000000077223 */ /* 0x000fc80000000007 */
[----:B------:R2:W3:Y:S01]  /*0260*/  MUFU.RSQ R6, R7 ;  /* 0x0000000700067308 */ /* 0x0004e20000001400 */
[----:B------:R-:W-:-:S04]  /*0270*/  IADD3 R0, PT, PT, R7, -0xd000000, RZ ;  /* 0xf300000007007810 */ /* 0x000fc80007ffe0ff */
[----:B------:R-:W-:-:S13]  /*0280*/  ISETP.GT.U32.AND P0, PT, R0, 0x727fffff, PT ;  /* 0x727fffff0000780c */ /* 0x000fda0003f04070 */
[----:B--23--:R-:W-:Y:S05]  /*0290*/  @!P0 BRA `(.L_x_199) ;  /* 0x0000000000108947 */ /* 0x00cfea0003800000 */
[----:B------:R-:W-:Y:S02]  /*02a0*/  MOV R0, R7 ;  /* 0x0000000700007202 */ /* 0x000fe40000000f00 */
[----:B------:R-:W-:-:S07]  /*02b0*/  MOV R6, 0x2d0 ;  /* 0x000002d000067802 */ /* 0x000fce0000000f00 */
[----:B01----:R-:W-:Y:S05]  /*02c0*/  CALL.REL.NOINC `($__internal_0_$__cuda_sm20_sqrt_rn_f32_slowpath) ;  /* 0x0000000c00e47944 */ /* 0x003fea0003c00000 */
[----:B------:R-:W-:Y:S05]  /*02d0*/  BRA `(.L_x_200) ;  /* 0x0000000000107947 */ /* 0x000fea0003800000 */
.L_x_199:
[----:B------:R-:W-:Y:S01]  /*02e0*/  FMUL.FTZ R0, R7, R6 ;  /* 0x0000000607007220 */ /* 0x000fe20000410000 */
[----:B------:R-:W-:-:S03]  /*02f0*/  FMUL.FTZ R6, R6, 0.5 ;  /* 0x3f00000006067820 */ /* 0x000fc60000410000 */
[----:B------:R-:W-:-:S04]  /*0300*/  FFMA R7, -R0, R0, R7 ;  /* 0x0000000000077223 */ /* 0x000fc80000000107 */
[----:B------:R-:W-:-:S07]  /*0310*/  FFMA R0, R7, R6, R0 ;  /* 0x0000000607007223 */ /* 0x000fce0000000000 */
.L_x_200:
[----:B-1----:R-:W-:Y:S05]  /*0320*/  BSYNC.RECONVERGENT B0 ;  /* 0x0000000000007941 */ /* 0x002fea0003800200 */
.L_x_198:
[----:B------:R-:W-:Y:S01]  /*0330*/  FSETP.GTU.AND P0, PT, R0, UR6, PT ;  /* 0x0000000600007c0b */ /* 0x000fe2000bf0c000 */
[----:B------:R-:W-:-:S12]  /*0340*/  BSSY.RECONVERGENT B0, `(.L_x_201) ;  /* 0x000000a000007945 */ /* 0x000fd80003800200 */
[----:B------:R-:W-:Y:S05]  /*0350*/  @P0 BRA `(.L_x_202) ;  /* 0x0000000000200947 */ /* 0x000fea0003800000 */
[----:B------:R-:W2:Y:S02]  /*0360*/  LDG.E R0, desc[UR4][R2.64] ;  /* 0x0000000402007981 */ /* 0x000ea4000c1e1900 */
[----:B--2---:R-:W-:-:S05]  /*0370*/  IADD3 R7, PT, PT, R15, R0, RZ ;  /* 0x000000000f077210 */ /* 0x004fca0007ffe0ff */
[----:B0-----:R-:W-:-:S05]  /*0380*/  IMAD.WIDE R6, R7, 0x4, R8 ;  /* 0x0000000407067825 */ /* 0x001fca00078e0208 */
[----:B------:R1:W-:Y:S04]  /*0390*/  STG.E desc[UR4][R6.64], R17 ;  /* 0x0000001106007986 */ /* 0x0003e8000c101904 */
[----:B------:R1:W5:Y:S04]  /*03a0*/  LDG.E R18, desc[UR4][R4.64] ;  /* 0x0000000404127981 */ /* 0x000368000c1e1900 */
[----:B------:R1:W5:Y:S04]  /*03b0*/  LDG.E R16, desc[UR4][R4.64+0x4] ;  /* 0x0000040404107981 */ /* 0x000368000c1e1900 */
[----:B------:R1:W5:Y:S01]  /*03c0*/  LDG.E R19, desc[UR4][R4.64+0x8] ;  /* 0x0000080404137981 */ /* 0x000362000c1e1900 */
[----:B------:R-:W-:-:S07]  /*03d0*/  IADD3 R15, PT, PT, R15, 0x1, RZ ;  /* 0x000000010f0f7810 */ /* 0x000fce0007ffe0ff */
.L_x_202:
[----:B------:R-:W-:Y:S05]  /*03e0*/  BSYNC.RECONVERGENT B0 ;  /* 0x0000000000007941 */ /* 0x000fea0003800200 */
.L_x_201:
[----:B------:R-:W2:Y:S04]  /*03f0*/  LDG.E R23, desc[UR4][R12.64+0x10] ;  /* 0x000010040c177981 */ /* 0x000ea8000c1e1900 */
[----:B-1----:R-:W3:Y:S04]  /*0400*/  LDG.E R7, desc[UR4][R12.64+0xc] ;  /* 0x00000c040c077981 */ /* 0x002ee8000c1e1900 */
[----:B------:R-:W4:Y:S01]  /*0410*/  LDG.E R0, desc[UR4][R12.64+0x14] ;  /* 0x000014040c007981 */ /* 0x000f22000c1e1900 */
[----:B------:R-:W-:Y:S01]  /*0420*/  BSSY.RECONVERGENT B0, `(.L_x_203) ;  /* 0x0000013000007945 */ /* 0x000fe20003800200 */
[----:B--2--5:R-:W-:Y:S01]  /*0430*/  FADD R23, R16, -R23 ;  /* 0x8000001710177221 */ /* 0x024fe20000000000 */
[----:B---3--:R-:W-:-:S03]  /*0440*/  FADD R7, R18, -R7 ;  /* 0x8000000712077221 */ /* 0x008fc60000000000 */
[----:B------:R-:W-:Y:S01]  /*0450*/  FMUL R6, R23, R23 ;  /* 0x0000001717067220 */ /* 0x000fe20000400000 */
[----:B----4-:R-:W-:-:S03]  /*0460*/  FADD R0, R19, -R0 ;  /* 0x8000000013007221 */ /* 0x010fc60000000000 */
[----:B------:R-:W-:-:S04]  /*0470*/  FFMA R7, R7, R7, R6 ;  /* 0x0000000707077223 */ /* 0x000fc80000000006 */
[----:B------:R-:W-:-:S04]  /*0480*/  FFMA R7, R0, R0, R7 ;  /* 0x0000000000077223 */ /* 0x000fc80000000007 */
[----:B------:R1:W2:Y:S01]  /*0490*/  MUFU.RSQ R6, R7 ;  /* 0x0000000700067308 */ /* 0x0002a20000001400 */
[----:B------:R-:W-:-:S04]  /*04a0*/  IADD3 R0, PT, PT, R7, -0xd000000, RZ ;  /* 0xf300000007007810 */ /* 0x000fc80007ffe0ff */
[----:B------:R-:W-:-:S13]  /*04b0*/  ISETP.GT.U32.AND P0, PT, R0, 0x727fffff, PT ;  /* 0x727fffff0000780c */ /* 0x000fda0003f04070 */
[----:B-12---:R-:W-:Y:S05]  /*04c0*/  @!P0 BRA `(.L_x_204) ;  /* 0x0000000000108947 */ /* 0x006fea0003800000 */
[----:B------:R-:W-:Y:S02]  /*04d0*/  MOV R0, R7 ;  /* 0x0000000700007202 */ /* 0x000fe40000000f00 */
[----:B------:R-:W-:-:S07]  /*04e0*/  MOV R6, 0x500 ;  /* 0x0000050000067802 */ /* 0x000fce0000000f00 */
[----:B0-----:R-:W-:Y:S05]  /*04f0*/  CALL.REL.NOINC `($__internal_0_$__cuda_sm20_sqrt_rn_f32_slowpath) ;  /* 0x0000000c00587944 */ /* 0x001fea0003c00000 */
[----:B------:R-:W-:Y:S05]  /*0500*/  BRA `(.L_x_205) ;  /* 0x0000000000107947 */ /* 0x000fea0003800000 */
.L_x_204:
[----:B------:R-:W-:Y:S01]  /*0510*/  FMUL.FTZ R0, R7, R6 ;  /* 0x0000000607007220 */ /* 0x000fe20000410000 */
[----:B------:R-:W-:-:S03]  /*0520*/  FMUL.FTZ R6, R6, 0.5 ;  /* 0x3f00000006067820 */ /* 0x000fc60000410000 */
[----:B------:R-:W-:-:S04]  /*0530*/  FFMA R7, -R0, R0, R7 ;  /* 0x0000000000077223 */ /* 0x000fc80000000107 */
[----:B------:R-:W-:-:S07]  /*0540*/  FFMA R0, R7, R6, R0 ;  /* 0x0000000607007223 */ /* 0x000fce0000000000 */
.L_x_205:
[----:B------:R-:W-:Y:S05]  /*0550*/  BSYNC.RECONVERGENT B0 ;  /* 0x0000000000007941 */ /* 0x000fea0003800200 */
.L_x_203:
[----:B------:R-:W-:Y:S01]  /*0560*/  FSETP.GTU.AND P0, PT, R0, UR6, PT ;  /* 0x0000000600007c0b */ /* 0x000fe2000bf0c000 */
[----:B------:R-:W-:-:S12]  /*0570*/  BSSY.RECONVERGENT B0, `(.L_x_206) ;  /* 0x000000b000007945 */ /* 0x000fd80003800200 */
[----:B------:R-:W-:Y:S05]  /*0580*/  @P0 BRA `(.L_x_207) ;  /* 0x0000000000240947 */ /* 0x000fea0003800000 */
[----:B------:R-:W2:Y:S01]  /*0590*/  LDG.E R0, desc[UR4][R2.64] ;  /* 0x0000000402007981 */ /* 0x000ea2000c1e1900 */
[----:B------:R-:W-:Y:S02]  /*05a0*/  IADD3 R23, PT, PT, R17, 0x1, RZ ;  /* 0x0000000111177810 */ /* 0x000fe40007ffe0ff */
[----:B--2---:R-:W-:-:S05]  /*05b0*/  IADD3 R7, PT, PT, R15, R0, RZ ;  /* 0x000000000f077210 */ /* 0x004fca0007ffe0ff */
[----:B0-----:R-:W-:-:S05]  /*05c0*/  IMAD.WIDE R6, R7, 0x4, R8 ;  /* 0x0000000407067825 */ /* 0x001fca00078e0208 */
[----:B------:R1:W-:Y:S04]  /*05d0*/  STG.E desc[UR4][R6.64], R23 ;  /* 0x0000001706007986 */ /* 0x0003e8000c101904 */
[----:B------:R1:W5:Y:S04]  /*05e0*/  LDG.E R18, desc[UR4][R4.64] ;  /* 0x0000000404127981 */ /* 0x000368000c1e1900 */
[----:B------:R1:W5:Y:S04]  /*05f0*/  LDG.E R16, desc[UR4][R4.64+0x4] ;  /* 0x0000040404107981 */ /* 0x000368000c1e1900 */
[----:B------:R1:W5:Y:S01]  /*0600*/  LDG.E R19, desc[UR4][R4.64+0x8] ;  /* 0x0000080404137981 */ /* 0x000362000c1e1900 */
[----:B------:R-:W-:-:S07]  /*0610*/  IADD3 R15, PT, PT, R15, 0x1, RZ ;  /* 0x000000010f0f7810 */ /* 0x000fce0007ffe0ff */
.L_x_207:
[----:B------:R-:W-:Y:S05]  /*0620*/  BSYNC.RECONVERGENT B0 ;  /* 0x0000000000007941 */ /* 0x000fea0003800200 */
.L_x_206:
[----:B-1----:R-:W2:Y:S04]  /*0630*/  LDG.E R23, desc[UR4][R12.64+0x1c] ;  /* 0x00001c040c177981 */ /* 0x002ea8000c1e1900 */
[----:B------:R-:W3:Y:S04]  /*0640*/  LDG.E R7, desc[UR4][R12.64+0x18] ;  /* 0x000018040c077981 */ /* 0x000ee8000c1e1900 */
        /* <DEDUP_REMOVED lines=16> */
.L_x_209:
[----:B------:R-:W-:Y:S01]  /*0750*/  FMUL.FTZ R0, R7, R6 ;  /* 0x0000000607007220 */ /* 0x000fe20000410000 */
[----:B------:R-:W-:-:S03]  /*0760*/  FMUL.FTZ R6, R6, 0.5 ;  /* 0x3f00000006067820 */ /* 0x000fc60000410000 */
[----:B------:R-:W-:-:S04]  /*0770*/  FFMA R7, -R0, R0, R7 ;  /* 0x0000000000077223 */ /* 0x000fc80000000107 */
[----:B------:R-:W-:-:S07]  /*0780*/  FFMA R0, R7, R6, R0 ;  /* 0x0000000607007223 */ /* 0x000fce0000000000 */
.L_x_210:
[----:B------:R-:W-:Y:S05]  /*0790*/  BSYNC.RECONVERGENT B0 ;  /* 0x0000000000007941 */ /* 0x000fea0003800200 */
.L_x_208:
        /* <DEDUP_REMOVED lines=12> */
.L_x_212:
[----:B------:R-:W-:Y:S05]  /*0860*/  BSYNC.RECONVERGENT B0 ;  /* 0x0000000000007941 */ /* 0x000fea0003800200 */
.L_x_211:
[----:B-1----:R-:W2:Y:S04]  /*0870*/  LDG.E R23, desc[UR4][R12.64+0x28] ;  /* 0x000028040c177981 */ /* 0x002ea8000c1e1900 */
[----:B------:R-:W3:Y:S04]  /*0880*/  LDG.E R7, desc[UR4][R12.64+0x24] ;  /* 0x000024040c077981 */ /* 0x000ee8000c1e1900 */
[----:B------:R-:W4:Y:S01]  /*0890*/  LDG.E R0, desc[UR4][R12.64+0x2c] ;  /* 0x00002c040c007981 */ /* 0x000f22000c1e1900 */
[----:B------:R-:W-:Y:S01]  /*08a0*/  BSSY.RECONVERGENT B0, `(.L_x_213) ;  /* 0x0000013000007945 */ /* 0x000fe20003800200 */
[----:B--2--5:R-:W-:Y:S01]  /*08b0*/  FADD R23, -R23, R16 ;  /* 0x0000001017177221 */ /* 0x024fe20000000100 */
[----:B---3--:R-:W-:-:S03]  /*08c0*/  FADD R7, -R7, R18 ;  /* 0x0000001207077221 */ /* 0x008fc60000000100 */
[----:B------:R-:W-:Y:S01]  /*08d0*/  FMUL R6, R23, R23 ;  /* 0x0000001717067220 */ /* 0x000fe20000400000 */
[----:B----4-:R-:W-:-:S03]  /*08e0*/  FADD R0, -R0, R19 ;  /* 0x0000001300007221 */ /* 0x010fc60000000100 */
        /* <DEDUP_REMOVED lines=10> */
.L_x_214:
[----:B------:R-:W-:Y:S01]  /*0990*/  FMUL.FTZ R0, R7, R6 ;  /* 0x0000000607007220 */ /* 0x000fe20000410000 */
[----:B------:R-:W-:-:S03]  /*09a0*/  FMUL.FTZ R6, R6, 0.5 ;  /* 0x3f00000006067820 */ /* 0x000fc60000410000 */
[----:B------:R-:W-:-:S04]  /*09b0*/  FFMA R7, -R0, R0, R7 ;  /* 0x0000000000077223 */ /* 0x000fc80000000107 */
[----:B------:R-:W-:-:S07]  /*09c0*/  FFMA R0, R7, R6, R0 ;  /* 0x0000000607007223 */ /* 0x000fce0000000000 */
.L_x_215:
[----:B------:R-:W-:Y:S05]  /*09d0*/  BSYNC.RECONVERGENT B0 ;  /* 0x0000000000007941 */ /* 0x000fea0003800200 */
.L_x_213:
[----:B------:R-:W-:Y:S01]  /*09e0*/  FSETP.GTU.AND P0, PT, R0, UR6, PT ;  /* 0x0000000600007c0b */ /* 0x000fe2000bf0c000 */
[----:B------:R-:W-:-:S12]  /*09f0*/  BSSY.RECONVERGENT B0, `(.L_x_216) ;  /* 0x0000008000007945 */ /* 0x000fd80003800200 */
[----:B------:R-:W-:Y:S05]  /*0a00*/  @P0 BRA `(.L_x_217) ;  /* 0x0000000000180947 */ /* 0x000fea0003800000 */
[----:B------:R-:W2:Y:S01]  /*0a10*/  LDG.E R0, desc[UR4][R2.64] ;  /* 0x0000000402007981 */ /* 0x000ea2000c1e1900 */
[----:B------:R-:W-:Y:S02]  /*0a20*/  IADD3 R13, PT, PT, R17, 0x3, RZ ;  /* 0x00000003110d7810 */ /* 0x000fe40007ffe0ff */
[C---:B--2---:R-:W-:Y:S02]  /*0a30*/  IADD3 R7, PT, PT, R15.reuse, R0, RZ ;  /* 0x000000000f077210 */ /* 0x044fe40007ffe0ff */
[----:B------:R-:W-:-:S03]  /*0a40*/  IADD3 R15, PT, PT, R15, 0x1, RZ ;  /* 0x000000010f0f7810 */ /* 0x000fc60007ffe0ff */
[----:B0-----:R-:W-:-:S05]  /*0a50*/  IMAD.WIDE R6, R7, 0x4, R8 ;  /* 0x0000000407067825 */ /* 0x001fca00078e0208 */
[----:B------:R1:W-:Y:S02]  /*0a60*/  STG.E desc[UR4][R6.64], R13 ;  /* 0x0000000d06007986 */ /* 0x0003e4000c101904 */
.L_x_217:
[----:B------:R-:W-:Y:S05]  /*0a70*/  BSYNC.RECONVERGENT B0 ;  /* 0x0000000000007941 */ /* 0x000fea0003800200 */
.L_x_216:
[----:B------:R-:W-:-:S04]  /*0a80*/  IADD3 R17, PT, PT, R17, 0x4, RZ ;  /* 0x0000000411117810 */ /* 0x000fc80007ffe0ff */
[----:B------:R-:W-:-:S13]  /*0a90*/  ISETP.NE.AND P0, PT, R17, R14, PT ;  /* 0x0000000e1100720c */ /* 0x000fda0003f05270 */
[----:B------:R-:W-:Y:S05]  /*0aa0*/  @P0 BRA `(.L_x_218) ;  /* 0xfffffff400b40947 */ /* 0x000fea000383ffff */
.L_x_197:
[----:B------:R-:W-:-:S13]  /*0ab0*/  ISETP.NE.AND P0, PT, R21, RZ, PT ;  /* 0x000000ff1500720c */ /* 0x000fda0003f05270 */
[----:B------:R-:W-:Y:S05]  /*0ac0*/  @!P0 EXIT ;  /* 0x000000000000894d */ /* 0x000fea0003800000 */
[----:B------:R-:W-:-:S13]  /*0ad0*/  ISETP.NE.AND P0, PT, R21, 0x1, PT ;  /* 0x000000011500780c */ /* 0x000fda0003f05270 */
[----:B------:R-:W-:Y:S05]  /*0ae0*/  @!P0 BRA `(.L_x_219) ;  /* 0x0000000400388947 */ /* 0x000fea0003800000 */
[----:B0-----:R-:W0:Y:S01]  /*0af0*/  LDC.64 R8, c[0x0][0x380] ;  /* 0x0000e000ff087b82 */ /* 0x001e220000000a00 */
[----:B------:R-:W2:Y:S04]  /*0b00*/  LDG.E R10, desc[UR4][R4.64+0x4] ;  /* 0x00000404040a7981 */ /* 0x000ea8000c1e1900 */
[----:B------:R-:W3:Y:S04]  /*0b10*/  LDG.E R11, desc[UR4][R4.64] ;  /* 0x00000004040b7981 */ /* 0x000ee8000c1e1900 */
[----:B------:R-:W4:Y:S01]  /*0b20*/  LDG.E R12, desc[UR4][R4.64+0x8] ;  /* 0x00000804040c7981 */ /* 0x000f22000c1e1900 */
[----:B0-----:R-:W-:-:S05]  /*0b30*/  IMAD.WIDE.U32 R8, R14, 0xc, R8 ;  /* 0x0000000c0e087825 */ /* 0x001fca00078e0008 */
[----:B-1----:R-:W2:Y:S04]  /*0b40*/  LDG.E R7, desc[UR4][R8.64+0x4] ;  /* 0x0000040408077981 */ /* 0x002ea8000c1e1900 */
[----:B------:R-:W3:Y:S04]  /*0b50*/  LDG.E R0, desc[UR4][R8.64] ;  /* 0x0000000408007981 */ /* 0x000ee8000c1e1900 */
[----:B------:R-:W4:Y:S01]  /*0b60*/  LDG.E R13, desc[UR4][R8.64+0x8] ;  /* 0x00000804080d7981 */ /* 0x000f22000c1e1900 */
[----:B------:R-:W-:Y:S01]  /*0b70*/  BSSY.RECONVERGENT B0, `(.L_x_220) ;  /* 0x0000013000007945 */ /* 0x000fe20003800200 */
[----:B--2---:R-:W-:Y:S01]  /*0b80*/  FADD R7, R10, -R7 ;  /* 0x800000070a077221 */ /* 0x004fe20000000000 */
[----:B---3--:R-:W-:-:S03]  /*0b90*/  FADD R0, R11, -R0 ;  /* 0x800000000b007221 */ /* 0x008fc60000000000 */
[----:B------:R-:W-:Y:S01]  /*0ba0*/  FMUL R7, R7, R7 ;  /* 0x0000000707077220 */ /* 0x000fe20000400000 */
[----:B----4-:R-:W-:-:S03]  /*0bb0*/  FADD R13, R12, -R13 ;  /* 0x8000000d0c0d7221 */ /* 0x010fc60000000000 */
[----:B------:R-:W-:-:S04]  /*0bc0*/  FFMA R0, R0, R0, R7 ;  /* 0x0000000000007223 */ /* 0x000fc80000000007 */
[----:B------:R-:W-:-:S05]  /*0bd0*/  FFMA R7, R13, R13, R0 ;  /* 0x0000000d0d077223 */ /* 0x000fca0000000000 */
[----:B------:R-:W-:Y:S01]  /*0be0*/  IADD3 R0, PT, PT, R7, -0xd000000, RZ ;  /* 0xf300000007007810 */ /* 0x000fe20007ffe0ff */
[----:B------:R0:W1:Y:S03]  /*0bf0*/  MUFU.RSQ R6, R7 ;  /* 0x0000000700067308 */ /* 0x0000660000001400 */
[----:B------:R-:W-:-:S13]  /*0c00*/  ISETP.GT.U32.AND P0, PT, R0, 0x727fffff, PT ;  /* 0x727fffff0000780c */ /* 0x000fda0003f04070 */
[----:B0-----:R-:W-:Y:S05]  /*0c10*/  @!P0 BRA `(.L_x_221) ;  /* 0x0000000000108947 */ /* 0x001fea0003800000 */
[----:B------:R-:W-:Y:S02]  /*0c20*/  MOV R0, R7 ;  /* 0x0000000700007202 */ /* 0x000fe40000000f00 */
[----:B-1----:R-:W-:-:S07]  /*0c30*/  MOV R6, 0xc50 ;  /* 0x00000c5000067802 */ /* 0x002fce0000000f00 */
[----:B------:R-:W-:Y:S05]  /*0c40*/  CALL.REL.NOINC `($__internal_0_$__cuda_sm20_sqrt_rn_f32_slowpath) ;  /* 0x0000000400847944 */ /* 0x000fea0003c00000 */
[----:B------:R-:W-:Y:S05]  /*0c50*/  BRA `(.L_x_222) ;  /* 0x0000000000107947 */ /* 0x000fea0003800000 */
.L_x_221:
[----:B-1----:R-:W-:Y:S01]  /*0c60*/  FMUL.FTZ R0, R7, R6 ;  /* 0x0000000607007220 */ /* 0x002fe20000410000 */
[----:B------:R-:W-:-:S03]  /*0c70*/  FMUL.FTZ R6, R6, 0.5 ;  /* 0x3f00000006067820 */ /* 0x000fc60000410000 */
[----:B------:R-:W-:-:S04]  /*0c80*/  FFMA R7, -R0, R0, R7 ;  /* 0x0000000000077223 */ /* 0x000fc80000000107 */
[----:B------:R-:W-:-:S07]  /*0c90*/  FFMA R0, R7, R6, R0 ;  /* 0x0000000607007223 */ /* 0x000fce0000000000 */
.L_x_222:
[----:B------:R-:W-:Y:S05]  /*0ca0*/  BSYNC.RECONVERGENT B0 ;  /* 0x0000000000007941 */ /* 0x000fea0003800200 */
.L_x_220:
[----:B------:R-:W0:Y:S01]  /*0cb0*/  LDCU UR6, c[0x0][0x39c] ;  /* 0x00007380ff0677ac */ /* 0x000e220008000800 */
[----:B------:R-:W-:Y:S01]  /*0cc0*/  BSSY.RECONVERGENT B0, `(.L_x_223) ;  /* 0x000000c000007945 */ /* 0x000fe20003800200 */
[----:B0-----:R-:W-:-:S13]  /*0cd0*/  FSETP.GTU.AND P0, PT, R0, UR6, PT ;  /* 0x0000000600007c0b */ /* 0x001fda000bf0c000 */
[----:B------:R-:W-:Y:S05]  /*0ce0*/  @P0 BRA `(.L_x_224) ;  /* 0x0000000000240947 */ /* 0x000fea0003800000 */
[----:B------:R-:W2:Y:S01]  /*0cf0*/  LDG.E R0, desc[UR4][R2.64] ;  /* 0x0000000402007981 */ /* 0x000ea2000c1e1900 */
[----:B------:R-:W0:Y:S01]  /*0d00*/  LDC.64 R6, c[0x0][0x390] ;  /* 0x0000e400ff067b82 */ /* 0x000e220000000a00 */
[----:B--2---:R-:W-:-:S05]  /*0d10*/  IADD3 R11, PT, PT, R15, R0, RZ ;  /* 0x000000000f0b7210 */ /* 0x004fca0007ffe0ff */
[----:B0-----:R-:W-:-:S05]  /*0d20*/  IMAD.WIDE R6, R11, 0x4, R6 ;  /* 0x000000040b067825 */ /* 0x001fca00078e0206 */
[----:B------:R0:W-:Y:S04]  /*0d30*/  STG.E desc[UR4][R6.64], R14 ;  /* 0x0000000e06007986 */ /* 0x0001e8000c101904 */
[----:B------:R0:W5:Y:S04]  /*0d40*/  LDG.E R11, desc[UR4][R4.64] ;  /* 0x00000004040b7981 */ /* 0x000168000c1e1900 */
[----:B------:R0:W5:Y:S04]  /*0d50*/  LDG.E R10, desc[UR4][R4.64+0x4] ;  /* 0x00000404040a7981 */ /* 0x000168000c1e1900 */
[----:B------:R0:W5:Y:S01]  /*0d60*/  LDG.E R12, desc[UR4][R4.64+0x8] ;  /* 0x00000804040c7981 */ /* 0x000162000c1e1900 */
[----:B------:R-:W-:-:S07]  /*0d70*/  IADD3 R15, PT, PT, R15, 0x1, RZ ;  /* 0x000000010f0f7810 */ /* 0x000fce0007ffe0ff */
.L_x_224:
[----:B------:R-:W-:Y:S05]  /*0d80*/  BSYNC.RECONVERGENT B0 ;  /* 0x0000000000007941 */ /* 0x000fea0003800200 */
.L_x_223:
[----:B0-----:R-:W2:Y:S04]  /*0d90*/  LDG.E R7, desc[UR4][R8.64+0x10] ;  /* 0x0000100408077981 */ /* 0x001ea8000c1e1900 */
        /* <DEDUP_REMOVED lines=9> */
[----:B------:R0:W1:Y:S01]  /*0e30*/  MUFU.RSQ R6, R7 ;  /* 0x0000000700067308 */ /* 0x0000620000001400 */
[----:B------:R-:W-:-:S04]  /*0e40*/  IADD3 R0, PT, PT, R7, -0xd000000, RZ ;  /* 0xf300000007007810 */ /* 0x000fc80007ffe0ff */
[----:B------:R-:W-:-:S13]  /*0e50*/  ISETP.GT.U32.AND P0, PT, R0, 0x727fffff, PT ;  /* 0x727fffff0000780c */ /* 0x000fda0003f04070 */
[----:B01----:R-:W-:Y:S05]  /*0e60*/  @!P0 BRA `(.L_x_226) ;  /* 0x0000000000108947 */ /* 0x003fea0003800000 */
[----:B------:R-:W-:Y:S02]  /*0e70*/  MOV R0, R7 ;  /* 0x0000000700007202 */ /* 0x000fe40000000f00 */
[----:B------:R-:W-:-:S07]  /*0e80*/  MOV R6, 0xea0 ;  /* 0x00000ea000067802 */ /* 0x000fce0000000f00 */
[----:B------:R-:W-:Y:S05]  /*0e90*/  CALL.REL.NOINC `($__internal_0_$__cuda_sm20_sqrt_rn_f32_slowpath) ;  /* 0x0000000000f07944 */ /* 0x000fea0003c00000 */
[----:B------:R-:W-:Y:S05]  /*0ea0*/  BRA `(.L_x_227) ;  /* 0x0000000000107947 */ /* 0x000fea0003800000 */
.L_x_226:
[----:B------:R-:W-:Y:S01]  /*0eb0*/  FMUL.FTZ R0, R7, R6 ;  /* 0x0000000607007220 */ /* 0x000fe20000410000 */
[----:B------:R-:W-:-:S03]  /*0ec0*/  FMUL.FTZ R6, R6, 0.5 ;  /* 0x3f00000006067820 */ /* 0x000fc60000410000 */
[----:B------:R-:W-:-:S04]  /*0ed0*/  FFMA R7, -R0, R0, R7 ;  /* 0x0000000000077223 */ /* 0x000fc80000000107 */
[----:B------:R-:W-:-:S07]  /*0ee0*/  FFMA R0, R7, R6, R0 ;  /* 0x0000000607007223 */ /* 0x000fce0000000000 */
.L_x_227:
[----:B------:R-:W-:Y:S05]  /*0ef0*/  BSYNC.RECONVERGENT B0 ;  /* 0x0000000000007941 */ /* 0x000fea0003800200 */
.L_x_225:
[----:B------:R-:W0:Y:S01]  /*0f00*/  LDCU UR6, c[0x0][0x39c] ;  /* 0x00007380ff0677ac */ /* 0x000e220008000800 */
[----:B------:R-:W-:Y:S01]  /*0f10*/  BSSY.RECONVERGENT B0, `(.L_x_228) ;  /* 0x000000a000007945 */ /* 0x000fe20003800200 */
[----:B0-----:R-:W-:-:S13]  /*0f20*/  FSETP.GTU.AND P0, PT, R0, UR6, PT ;  /* 0x0000000600007c0b */ /* 0x001fda000bf0c000 */
[----:B------:R-:W-:Y:S05]  /*0f30*/  @P0 BRA `(.L_x_229) ;  /* 0x00000000001c0947 */ /* 0x000fea0003800000 */
[----:B------:R-:W2:Y:S01]  /*0f40*/  LDG.E R0, desc[UR4][R2.64] ;  /* 0x0000000402007981 */ /* 0x000ea2000c1e1900 */
[----:B------:R-:W0:Y:S01]  /*0f50*/  LDC.64 R6, c[0x0][0x390] ;  /* 0x0000e400ff067b82 */ /* 0x000e220000000a00 */
[----:B------:R-:W-:Y:S02]  /*0f60*/  IADD3 R9, PT, PT, R14, 0x1, RZ ;  /* 0x000000010e097810 */ /* 0x000fe40007ffe0ff */
[C---:B--2---:R-:W-:Y:S02]  /*0f70*/  IADD3 R11, PT, PT, R15.reuse, R0, RZ ;  /* 0x000000000f0b7210 */ /* 0x044fe40007ffe0ff */
[----:B------:R-:W-:-:S03]  /*0f80*/  IADD3 R15, PT, PT, R15, 0x1, RZ ;  /* 0x000000010f0f7810 */ /* 0x000fc60007ffe0ff */
[----:B0-----:R-:W-:-:S05]  /*0f90*/  IMAD.WIDE R6, R11, 0x4, R6 ;  /* 0x000000040b067825 */ /* 0x001fca00078e0206 */
[----:B------:R0:W-:Y:S02]  /*0fa0*/  STG.E desc[UR4][R6.64], R9 ;  /* 0x0000000906007986 */ /* 0x0001e4000c101904 */
.L_x_229:
[----:B------:R-:W-:Y:S05]  /*0fb0*/  BSYNC.RECONVERGENT B0 ;  /* 0x0000000000007941 */ /* 0x000fea0003800200 */
.L_x_228:
[----:B------:R-:W-:-:S07]  /*0fc0*/  IADD3 R14, PT, PT, R14, 0x2, RZ ;  /* 0x000000020e0e7810 */ /* 0x000fce0007ffe0ff */
.L_x_219:
[----:B------:R-:W2:Y:S02]  /*0fd0*/  LDC R0, c[0x0][0x398] ;  /* 0x0000e600ff007b82 */ /* 0x000ea40000000800 */
[----:B--2---:R-:W-:-:S04]  /*0fe0*/  LOP3.LUT R0, R0, 0x1, RZ, 0xc0, !PT ;  /* 0x0000000100007812 */ /* 0x004fc800078ec0ff */
[----:B------:R-:W-:-:S13]  /*0ff0*/  ISETP.NE.U32.AND P0, PT, R0, 0x1, PT ;  /* 0x000000010000780c */ /* 0x000fda0003f05070 */
[----:B------:R-:W-:Y:S05]  /*1000*/  @P0 EXIT ;  /* 0x000000000000094d */ /* 0x000fea0003800000 */
[----:B01----:R-:W0:Y:S01]  /*1010*/  LDC.64 R6, c[0x0][0x380] ;  /* 0x0000e000ff067b82 */ /* 0x003e220000000a00 */
[----:B------:R-:W2:Y:S04]  /*1020*/  LDG.E R8, desc[UR4][R4.64+0x4] ;  /* 0x0000040404087981 */ /* 0x000ea8000c1e1900 */
[----:B------:R-:W3:Y:S04]  /*1030*/  LDG.E R0, desc[UR4][R4.64] ;  /* 0x0000000404007981 */ /* 0x000ee8000c1e1900 */
[----:B------:R-:W4:Y:S01]  /*1040*/  LDG.E R10, desc[UR4][R4.64+0x8] ;  /* 0x00000804040a7981 */ /* 0x000f22000c1e1900 */
[----:B0-----:R-:W-:-:S05]  /*1050*/  IMAD.WIDE.U32 R6, R14, 0xc, R6 ;  /* 0x0000000c0e067825 */ /* 0x001fca00078e0006 */
[----:B------:R-:W2:Y:S04]  /*1060*/  LDG.E R11, desc[UR4][R6.64+0x4] ;  /* 0x00000404060b7981 */ /* 0x000ea8000c1e1900 */
        /* <DEDUP_REMOVED lines=14> */
[----:B------:R-:W-:-:S07]  /*1150*/  MOV R6, 0x1170 ;  /* 0x0000117000067802 */ /* 0x000fce0000000f00 */
[----:B-1----:R-:W-:Y:S05]  /*1160*/  CALL.REL.NOINC `($__internal_0_$__cuda_sm20_sqrt_rn_f32_slowpath) ;  /* 0x00000000003c7944 */ /* 0x002fea0003c00000 */
[----:B------:R-:W-:Y:S05]  /*1170*/  BRA `(.L_x_232) ;  /* 0x0000000000107947 */ /* 0x000fea0003800000 */
.L_x_231:
[----:B-1----:R-:W-:Y:S01]  /*1180*/  FMUL.FTZ R0, R9, R8 ;  /* 0x0000000809007220 */ /* 0x002fe20000410000 */
[----:B------:R-:W-:-:S03]  /*1190*/  FMUL.FTZ R4, R8, 0.5 ;  /* 0x3f00000008047820 */ /* 0x000fc60000410000 */
[----:B------:R-:W-:-:S04]  /*11a0*/  FFMA R5, -R0, R0, R9 ;  /* 0x0000000000057223 */ /* 0x000fc80000000109 */
[----:B------:R-:W-:-:S07]  /*11b0*/  FFMA R0, R5, R4, R0 ;  /* 0x0000000405007223 */ /* 0x000fce0000000000 */
.L_x_232:
[----:B------:R-:W-:Y:S05]  /*11c0*/  BSYNC.RECONVERGENT B0 ;  /* 0x0000000000007941 */ /* 0x000fea0003800200 */
.L_x_230:
[----:B------:R-:W0:Y:S02]  /*11d0*/  LDCU UR6, c[0x0][0x39c] ;  /* 0x00007380ff0677ac */ /* 0x000e240008000800 */
[----:B0-----:R-:W-:-:S13]  /*11e0*/  FSETP.GTU.AND P0, PT, R0, UR6, PT ;  /* 0x0000000600007c0b */ /* 0x001fda000bf0c000 */
[----:B------:R-:W-:Y:S05]  /*11f0*/  @P0 EXIT ;  /* 0x000000000000094d */ /* 0x000fea0003800000 */
[----:B------:R-:W2:Y:S01]  /*1200*/  LDG.E R2, desc[UR4][R2.64] ;  /* 0x0000000402027981 */ /* 0x000ea2000c1e1900 */
[----:B------:R-:W0:Y:S01]  /*1210*/  LDC.64 R4, c[0x0][0x390] ;  /* 0x0000e400ff047b82 */ /* 0x000e220000000a00 */
[----:B--2---:R-:W-:-:S05]  /*1220*/  IADD3 R15, PT, PT, R2, R15, RZ ;  /* 0x0000000f020f7210 */ /* 0x004fca0007ffe0ff */
[----:B0-----:R-:W-:-:S05]  /*1230*/  IMAD.WIDE R4, R15, 0x4, R4 ;  /* 0x000000040f047825 */ /* 0x001fca00078e0204 */
[----:B------:R-:W-:Y:S01]  /*1240*/  STG.E desc[UR4][R4.64], R14 ;  /* 0x0000000e04007986 */ /* 0x000fe2000c101904 */
[----:B------:R-:W-:Y:S05]  /*1250*/  EXIT ;  /* 0x000000000000794d */ /* 0x000fea0003800000 */
        .weak           $__internal_0_$__cuda_sm20_sqrt_rn_f32_slowpath
        .type           $__internal_0_$__cuda_sm20_sqrt_rn_f32_slowpath,@function
        .size           $__internal_0_$__cuda_sm20_sqrt_rn_f32_slowpath,(.L_x_288 - $__internal_0_$__cuda_sm20_sqrt_rn_f32_slowpath)
$__internal_0_$__cuda_sm20_sqrt_rn_f32_slowpath:
[----:B------:R-:W-:-:S13]  /*1260*/  LOP3.LUT P0, RZ, R0, 0x7fffffff, RZ, 0xc0, !PT ;  /* 0x7fffffff00ff7812 */ /* 0x000fda000780c0ff */
[----:B------:R-:W-:Y:S01]  /*1270*/  @!P0 MOV R22, R0 ;  /* 0x0000000000168202 */ /* 0x000fe20000000f00 */
[----:B------:R-:W-:Y:S06]  /*1280*/  @!P0 BRA `(.L_x_233) ;  /* 0x0000000000408947 */ /* 0x000fec0003800000 */
[----:B------:R-:W-:-:S13]  /*1290*/  FSETP.GEU.FTZ.AND P0, PT, R0, RZ, PT ;  /* 0x000000ff0000720b */ /* 0x000fda0003f1e000 */
[----:B------:R-:W-:Y:S01]  /*12a0*/  @!P0 MOV R22, 0x7fffffff ;  /* 0x7fffffff00168802 */ /* 0x000fe20000000f00 */
[----:B------:R-:W-:Y:S06]  /*12b0*/  @!P0 BRA `(.L_x_233) ;  /* 0x0000000000348947 */ /* 0x000fec0003800000 */
[----:B------:R-:W-:-:S13]  /*12c0*/  FSETP.GTU.FTZ.AND P0, PT, |R0|, +INF , PT ;  /* 0x7f8000000000780b */ /* 0x000fda0003f1c200 */
[----:B------:R-:W-:Y:S01]  /*12d0*/  @P0 FADD.FTZ R22, R0, 1 ;  /* 0x3f80000000160421 */ /* 0x000fe20000010000 */
[----:B------:R-:W-:Y:S06]  /*12e0*/  @P0 BRA `(.L_x_233) ;  /* 0x0000000000280947 */ /* 0x000fec0003800000 */
[----:B------:R-:W-:-:S13]  /*12f0*/  FSETP.NEU.FTZ.AND P0, PT, |R0|, +INF , PT ;  /* 0x7f8000000000780b */ /* 0x000fda0003f1d200 */
[----:B------:R-:W-:-:S04]  /*1300*/  @P0 FFMA R24, R0, 1.84467440737095516160e+19, RZ ;  /* 0x5f80000000180823 */ /* 0x000fc800000000ff */
[----:B------:R-:W0:Y:S02]  /*1310*/  @P0 MUFU.RSQ R23, R24 ;  /* 0x0000001800170308 */ /* 0x000e240000001400 */
[----:B0-----:R-:W-:Y:S01]  /*1320*/  @P0 FMUL.FTZ R7, R24, R23 ;  /* 0x0000001718070220 */ /* 0x001fe20000410000 */
[----:B------:R-:W-:-:S03]  /*1330*/  @P0 FMUL.FTZ R20, R23, 0.5 ;  /* 0x3f00000017140820 */ /* 0x000fc60000410000 */
[----:B------:R-:W-:-:S04]  /*1340*/  @P0 FADD.FTZ R22, -R7, -RZ ;  /* 0x800000ff07160221 */ /* 0x000fc80000010100 */
[----:B------:R-:W-:Y:S01]  /*1350*/  @P0 FFMA R26, R7, R22, R24 ;  /* 0x00000016071a0223 */ /* 0x000fe20000000018 */
[----:B------:R-:W-:-:S03]  /*1360*/  @!P0 MOV R22, R0 ;  /* 0x0000000000168202 */ /* 0x000fc60000000f00 */
[----:B------:R-:W-:-:S04]  /*1370*/  @P0 FFMA R20, R26, R20, R7 ;  /* 0x000000141a140223 */ /* 0x000fc80000000007 */
[----:B------:R-:W-:-:S07]  /*1380*/  @P0 FMUL.FTZ R22, R20, 2.3283064365386962891e-10 ;  /* 0x2f80000014160820 */ /* 0x000fce0000410000 */
.L_x_233:
[----:B------:R-:W-:Y:S01]  /*1390*/  HFMA2 R7, -RZ, RZ, 0, 0 ;  /* 0x00000000ff077431 */ /* 0x000fe200000001ff */
[----:B------:R-:W-:-:S03]  /*13a0*/  MOV R0, R22 ;  /* 0x0000001600007202 */ /* 0x000fc60000000f00 */
[----:B------:R-:W-:Y:S05]  /*13b0*/  RET.REL.NODEC R6 `(_Z24construct_adjacency_listPK7Point3DPiS2_if) ;  /* 0xffffffec06107950 */ /* 0x000fea0003c3ffff */
.L_x_234:
        /* <DEDUP_REMOVED lines=12> */
.L_x_288:


//--------------------- .text._Z22count_neighbors_kernelPK7Point3DPiif --------------------------
	.section	.text._Z22count_neighbors_kernelPK7Point3DPiif,"ax",@progbits
	.align	128
        .global         _Z22count_neighbors_kernelPK7Point3DPiif
        .type           _Z22count_neighbors_kernelPK7Point3DPiif,@function
        .size           _Z22count_neighbors_kernelPK7Point3DPiif,(.L_x_289 - _Z22count_neighbors_kernelPK7Point3DPiif)
        .other          _Z22count_neighbors_kernelPK7Point3DPiif,@"STO_CUDA_ENTRY STV_DEFAULT"
_Z22count_neighbors_kernelPK7Point3DPiif:
.text._Z22count_neighbors_kernelPK7Point3DPiif:
[----:B------:R-:W-:Y:S01]  /*0000*/  LDC R1, c[0x0][0x37c] ;  /* 0x0000df00ff017b82 */ /* 0x000fe20000000800 */
[----:B------:R-:W0:Y:S01]  /*0010*/  S2R R10, SR_CTAID.X ;  /* 0x00000000000a7919 */ /* 0x000e220000002500 */
[----:B------:R-:W0:Y:S01]  /*0020*/  LDCU UR4, c[0x0][0x360] ;  /* 0x00006c00ff0477ac */ /* 0x000e220008000800 */
[----:B------:R-:W0:Y:S01]  /*0030*/  S2R R3, SR_TID.X ;  /* 0x0000000000037919 */ /* 0x000e220000002100 */
[----:B------:R-:W1:Y:S01]  /*0040*/  LDCU UR9, c[0x0][0x390] ;  /* 0x00007200ff0977ac */ /* 0x000e620008000800 */
[----:B0-----:R-:W-:-:S05]  /*0050*/  IMAD R10, R10, UR4, R3 ;  /* 0x000000040a0a7c24 */ /* 0x001fca000f8e0203 */
[----:B-1----:R-:W-:-:S13]  /*0060*/  ISETP.GE.AND P0, PT, R10, UR9, PT ;  /* 0x000000090a007c0c */ /* 0x002fda000bf06270 */
[----:B------:R-:W-:Y:S05]  /*0070*/  @P0 EXIT ;  /* 0x000000000000094d */ /* 0x000fea0003800000 */
[----:B------:R-:W-:Y:S01]  /*0080*/  UISETP.GE.AND UP0, UPT, UR9, 0x1, UPT ;  /* 0x000000010900788c */ /* 0x000fe2000bf06270 */
[----:B------:R-:W-:Y:S01]  /*0090*/  HFMA2 R11, -RZ, RZ, 0, 0 ;  /* 0x00000000ff0b7431 */ /* 0x000fe200000001ff */
[----:B------:R-:W0:Y:S07]  /*00a0*/  LDCU.64 UR10, c[0x0][0x358] ;  /* 0x00006b00ff0a77ac */ /* 0x000e2e0008000a00 */
[----:B------:R-:W-:Y:S05]  /*00b0*/  BRA.U !UP0, `(.L_x_235) ;  /* 0x0000001908fc7547 */ /* 0x000fea000b800000 */
[----:B------:R-:W1:Y:S02]  /*00c0*/  LDC.64 R2, c[0x0][0x380] ;  /* 0x0000e000ff027b82 */ /* 0x000e640000000a00 */
[----:B-1----:R-:W-:-:S05]  /*00d0*/  IMAD.WIDE R2, R10, 0xc, R2 ;  /* 0x0000000c0a027825 */ /* 0x002fca00078e0202 */
[----:B0-----:R0:W5:Y:S04]  /*00e0*/  LDG.E R9, desc[UR10][R2.64] ;  /* 0x0000000a02097981 */ /* 0x001168000c1e1900 */
[----:B------:R0:W5:Y:S04]  /*00f0*/  LDG.E R8, desc[UR10][R2.64+0x4] ;  /* 0x0000040a02087981 */ /* 0x000168000c1e1900 */
[----:B------:R0:W5:Y:S01]  /*0100*/  LDG.E R7, desc[UR10][R2.64+0x8] ;  /* 0x0000080a02077981 */ /* 0x000162000c1e1900 */
[----:B------:R-:W-:Y:S01]  /*0110*/  UISETP.GE.U32.AND UP0, UPT, UR9, 0x8, UPT ;  /* 0x000000080900788c */ /* 0x000fe2000bf06070 */
[----:B------:R-:W-:Y:S01]  /*0120*/  MOV R6, RZ ;  /* 0x000000ff00067202 */ /* 0x000fe20000000f00 */
[----:B------:R-:W-:Y:S01]  /*0130*/  ULOP3.LUT UR6, UR9, 0x7, URZ, 0xc0, !UPT ;  /* 0x0000000709067892 */ /* 0x000fe2000f8ec0ff */
[----:B------:R-:W-:-:S06]  /*0140*/  MOV R11, RZ ;  /* 0x000000ff000b7202 */ /* 0x000fcc0000000f00 */
[----:B0-----:R-:W-:Y:S05]  /*0150*/  BRA.U !UP0, `(.L_x_236) ;  /* 0x0000000d08847547 */ /* 0x001fea000b800000 */
[----:B------:R-:W0:Y:S01]  /*0160*/  LDCU.64 UR4, c[0x0][0x380] ;  /* 0x00007000ff0477ac */ /* 0x000e220008000a00 */
[----:B------:R-:W-:Y:S01]  /*0170*/  MOV R11, RZ ;  /* 0x000000ff000b7202 */ /* 0x000fe20000000f00 */
[----:B------:R-:W-:Y:S01]  /*0180*/  ULOP3.LUT UR7, UR9, 0x7ffffff8, URZ, 0xc0, !UPT ;  /* 0x7ffffff809077892 */ /* 0x000fe2000f8ec0ff */
[----:B------:R-:W1:Y:S05]  /*0190*/  LDCU UR12, c[0x0][0x394] ;  /* 0x00007280ff0c77ac */ /* 0x000e6a0008000800 */
[----:B------:R-:W-:Y:S01]  /*01a0*/  MOV R6, UR7 ;  /* 0x0000000700067c02 */ /* 0x000fe20008000f00 */
[----:B------:R-:W-:Y:S02]  /*01b0*/  UIADD3 UR8, UPT, UPT, -UR7, URZ, URZ ;  /* 0x000000ff07087290 */ /* 0x000fe4000fffe1ff */
[----:B0-----:R-:W-:-:S04]  /*01c0*/  UIADD3 UR4, UP0, UPT, UR4, 0x30, URZ ;  /* 0x0000003004047890 */ /* 0x001fc8000ff1e0ff */
[----:B------:R-:W-:Y:S02]  /*01d0*/  UIADD3.X UR5, UPT, UPT, URZ, UR5, URZ, UP0, !UPT ;  /* 0x00000005ff057290 */ /* 0x000fe400087fe4ff */
[----:B------:R-:W-:-:S04]  /*01e0*/  MOV R4, UR4 ;  /* 0x0000000400047c02 */ /* 0x000fc80008000f00 */
[----:B-1----:R-:W-:-:S07]  /*01f0*/  MOV R5, UR5 ;  /* 0x0000000500057c02 */ /* 0x002fce0008000f00 */
.L_x_262:
[----:B------:R-:W2:Y:S04]  /*0200*/  LDG.E R3, desc[UR10][R4.64+-0x2c] ;  /* 0xffffd40a04037981 */ /* 0x000ea8000c1e1900 */
[----:B------:R-:W3:Y:S04]  /*0210*/  LDG.E R0, desc[UR10][R4.64+-0x30] ;  /* 0xffffd00a04007981 */ /* 0x000ee8000c1e1900 */
[----:B------:R-:W4:Y:S01]  /*0220*/  LDG.E R2, desc[UR10][R4.64+-0x28] ;  /* 0xffffd80a04027981 */ /* 0x000f22000c1e1900 */
[----:B------:R-:W-:Y:S01]  /*0230*/  UIADD3 UR8, UPT, UPT, UR8, 0x8, URZ ;  /* 0x0000000808087890 */ /* 0x000fe2000fffe0ff */
[----:B------:R-:W-:Y:S03]  /*0240*/  BSSY.RECONVERGENT B0, `(.L_x_237) ;  /* 0x0000014000007945 */ /* 0x000fe60003800200 */
[----:B------:R-:W-:Y:S01]  /*0250*/  UISETP.NE.AND UP0, UPT, UR8, URZ, UPT ;  /* 0x000000ff0800728c */ /* 0x000fe2000bf05270 */
[----:B--2--5:R-:W-:Y:S01]  /*0260*/  FADD R3, R8, -R3 ;  /* 0x8000000308037221 */ /* 0x024fe20000000000 */
[----:B---3--:R-:W-:-:S03]  /*0270*/  FADD R0, R9, -R0 ;  /* 0x8000000009007221 */ /* 0x008fc60000000000 */
[----:B------:R-:W-:Y:S01]  /*0280*/  FMUL R3, R3, R3 ;  /* 0x0000000303037220 */ /* 0x000fe20000400000 */
[----:B----4-:R-:W-:-:S03]  /*0290*/  FADD R2, R7, -R2 ;  /* 0x8000000207027221 */ /* 0x010fc60000000000 */
        /* <DEDUP_REMOVED lines=8> */
[----:B------:R-:W-:Y:S05]  /*0320*/  CALL.REL.NOINC `($__internal_1_$__cuda_sm20_sqrt_rn_f32_slowpath) ;  /* 0x0000001800707944 */ /* 0x000fea0003c00000 */
[----:B------:R-:W-:Y:S05]  /*0330*/  BRA `(.L_x_239) ;  /* 0x0000000000107947 */ /* 0x000fea0003800000 */
.L_x_238:
[----:B------:R-:W-:Y:S01]  /*0340*/  FMUL.FTZ R0, R3, R2 ;  /* 0x0000000203007220 */ /* 0x000fe20000410000 */
[----:B------:R-:W-:-:S03]  /*0350*/  FMUL.FTZ R2, R2, 0.5 ;  /* 0x3f00000002027820 */ /* 0x000fc60000410000 */
[----:B------:R-:W-:-:S04]  /*0360*/  FFMA R3, -R0, R0, R3 ;  /* 0x0000000000037223 */ /* 0x000fc80000000103 */
[----:B------:R-:W-:-:S07]  /*0370*/  FFMA R0, R3, R2, R0 ;  /* 0x0000000203007223 */ /* 0x000fce0000000000 */
.L_x_239:
[----:B------:R-:W-:Y:S05]  /*0380*/  BSYNC.RECONVERGENT B0 ;  /* 0x0000000000007941 */ /* 0x000fea0003800200 */
.L_x_237:
[----:B------:R-:W2:Y:S04]  /*0390*/  LDG.E R3, desc[UR10][R4.64+-0x20] ;  /* 0xffffe00a04037981 */ /* 0x000ea8000c1e1900 */
[----:B------:R-:W3:Y:S04]  /*03a0*/  LDG.E R2, desc[UR10][R4.64+-0x24] ;  /* 0xffffdc0a04027981 */ /* 0x000ee8000c1e1900 */
[----:B------:R-:W4:Y:S01]  /*03b0*/  LDG.E R12, desc[UR10][R4.64+-0x1c] ;  /* 0xffffe40a040c7981 */ /* 0x000f22000c1e1900 */
[----:B------:R-:W-:Y:S01]  /*03c0*/  FSETP.GTU.AND P0, PT, R0, UR12, PT ;  /* 0x0000000c00007c0b */ /* 0x000fe2000bf0c000 */
[----:B------:R-:W-:Y:S01]  /*03d0*/  BSSY.RECONVERGENT B0, `(.L_x_240) ;  /* 0x0000015000007945 */ /* 0x000fe20003800200 */
[----:B--2---:R-:W-:Y:S01]  /*03e0*/  FADD R3, R8, -R3 ;  /* 0x8000000308037221 */ /* 0x004fe20000000000 */
[----:B---3--:R-:W-:-:S03]  /*03f0*/  FADD R2, R9, -R2 ;  /* 0x8000000209027221 */ /* 0x008fc60000000000 */
[----:B------:R-:W-:Y:S01]  /*0400*/  FMUL R3, R3, R3 ;  /* 0x0000000303037220 */ /* 0x000fe20000400000 */
[----:B----4-:R-:W-:-:S03]  /*0410*/  FADD R12, R7, -R12 ;  /* 0x8000000c070c7221 */ /* 0x010fc60000000000 */
[----:B------:R-:W-:-:S04]  /*0420*/  FFMA R3, R2, R2, R3 ;  /* 0x0000000202037223 */ /* 0x000fc80000000003 */
[----:B------:R-:W-:Y:S01]  /*0430*/  FFMA R3, R12, R12, R3 ;  /* 0x0000000c0c037223 */ /* 0x000fe20000000003 */
[C---:B------:R-:W-:Y:S02]  /*0440*/  IADD3 R12, PT, PT, R11.reuse, 0x1, RZ ;  /* 0x000000010b0c7810 */ /* 0x040fe40007ffe0ff */
[----:B------:R-:W-:Y:S01]  /*0450*/  @P0 IADD3 R12, PT, PT, R11, RZ, RZ ;  /* 0x000000ff0b0c0210 */ /* 0x000fe20007ffe0ff */
        /* <DEDUP_REMOVED lines=8> */
.L_x_241:
[----:B------:R-:W-:Y:S01]  /*04e0*/  FMUL.FTZ R0, R3, R2 ;  /* 0x0000000203007220 */ /* 0x000fe20000410000 */
[----:B------:R-:W-:-:S03]  /*04f0*/  FMUL.FTZ R2, R2, 0.5 ;  /* 0x3f00000002027820 */ /* 0x000fc60000410000 */
[----:B------:R-:W-:-:S04]  /*0500*/  FFMA R3, -R0, R0, R3 ;  /* 0x0000000000037223 */ /* 0x000fc80000000103 */
[----:B------:R-:W-:-:S07]  /*0510*/  FFMA R0, R3, R2, R0 ;  /* 0x0000000203007223 */ /* 0x000fce0000000000 */
.L_x_242:
[----:B------:R-:W-:Y:S05]  /*0520*/  BSYNC.RECONVERGENT B0 ;  /* 0x0000000000007941 */ /* 0x000fea0003800200 */
.L_x_240:
[----:B------:R-:W2:Y:S04]  /*0530*/  LDG.E R3, desc[UR10][R4.64+-0x14] ;  /* 0xffffec0a04037981 */ /* 0x000ea8000c1e1900 */
[----:B------:R-:W3:Y:S04]  /*0540*/  LDG.E R2, desc[UR10][R4.64+-0x18] ;  /* 0xffffe80a04027981 */ /* 0x000ee8000c1e1900 */
[----:B------:R-:W4:Y:S01]  /*0550*/  LDG.E R14, desc[UR10][R4.64+-0x10] ;  /* 0xfffff00a040e7981 */ /* 0x000f22000c1e1900 */
[----:B------:R-:W-:Y:S01]  /*0560*/  FSETP.GTU.AND P0, PT, R0, UR12, PT ;  /* 0x0000000c00007c0b */ /* 0x000fe2000bf0c000 */
[----:B------:R-:W-:Y:S01]  /*0570*/  BSSY.RECONVERGENT B0, `(.L_x_243) ;  /* 0x0000015000007945 */ /* 0x000fe20003800200 */
[----:B------:R-:W-:-:S11]  /*0580*/  IADD3 R11, PT, PT, R12, 0x1, RZ ;  /* 0x000000010c0b7810 */ /* 0x000fd60007ffe0ff */
[----:B------:R-:W-:Y:S01]  /*0590*/  @P0 IADD3 R11, PT, PT, R12, RZ, RZ ;  /* 0x000000ff0c0b0210 */ /* 0x000fe20007ffe0ff */
[----:B--2---:R-:W-:Y:S01]  /*05a0*/  FADD R3, R8, -R3 ;  /* 0x8000000308037221 */ /* 0x004fe20000000000 */
        /* <DEDUP_REMOVED lines=13> */
.L_x_244:
[----:B------:R-:W-:Y:S01]  /*0680*/  FMUL.FTZ R0, R3, R2 ;  /* 0x0000000203007220 */ /* 0x000fe20000410000 */
[----:B------:R-:W-:-:S03]  /*0690*/  FMUL.FTZ R2, R2, 0.5 ;  /* 0x3f00000002027820 */ /* 0x000fc60000410000 */
[----:B------:R-:W-:-:S04]  /*06a0*/  FFMA R3, -R0, R0, R3 ;  /* 0x0000000000037223 */ /* 0x000fc80000000103 */
[----:B------:R-:W-:-:S07]  /*06b0*/  FFMA R0, R3, R2, R0 ;  /* 0x0000000203007223 */ /* 0x000fce0000000000 */
.L_x_245:
[----:B------:R-:W-:Y:S05]  /*06c0*/  BSYNC.RECONVERGENT B0 ;  /* 0x0000000000007941 */ /* 0x000fea0003800200 */
.L_x_243:
        /* <DEDUP_REMOVED lines=21> */
.L_x_247:
[----:B------:R-:W-:Y:S01]  /*0820*/  FMUL.FTZ R0, R3, R2 ;  /* 0x0000000203007220 */ /* 0x000fe20000410000 */
[----:B------:R-:W-:-:S03]  /*0830*/  FMUL.FTZ R2, R2, 0.5 ;  /* 0x3f00000002027820 */ /* 0x000fc60000410000 */
[----:B------:R-:W-:-:S04]  /*0840*/  FFMA R3, -R0, R0, R3 ;  /* 0x0000000000037223 */ /* 0x000fc80000000103 */
[----:B------:R-:W-:-:S07]  /*0850*/  FFMA R0, R3, R2, R0 ;  /* 0x0000000203007223 */ /* 0x000fce0000000000 */
.L_x_248:
[----:B------:R-:W-:Y:S05]  /*0860*/  BSYNC.RECONVERGENT B0 ;  /* 0x0000000000007941 */ /* 0x000fea0003800200 */
.L_x_246:
        /* <DEDUP_REMOVED lines=21> */
.L_x_250:
[----:B------:R-:W-:Y:S01]  /*09c0*/  FMUL.FTZ R0, R3, R2 ;  /* 0x0000000203007220 */ /* 0x000fe20000410000 */
[----:B------:R-:W-:-:S03]  /*09d0*/  FMUL.FTZ R2, R2, 0.5 ;  /* 0x3f00000002027820 */ /* 0x000fc60000410000 */
[----:B------:R-:W-:-:S04]  /*09e0*/  FFMA R3, -R0, R0, R3 ;  /* 0x0000000000037223 */ /* 0x000fc80000000103 */
[----:B------:R-:W-:-:S07]  /*09f0*/  FFMA R0, R3, R2, R0 ;  /* 0x0000000203007223 */ /* 0x000fce0000000000 */
.L_x_251:
[----:B------:R-:W-:Y:S05]  /*0a00*/  BSYNC.RECONVERGENT B0 ;  /* 0x0000000000007941 */ /* 0x000fea0003800200 */
.L_x_249:
        /* <DEDUP_REMOVED lines=21> */
.L_x_253:
[----:B------:R-:W-:Y:S01]  /*0b60*/  FMUL.FTZ R0, R3, R2 ;  /* 0x0000000203007220 */ /* 0x000fe20000410000 */
[----:B------:R-:W-:-:S03]  /*0b70*/  FMUL.FTZ R2, R2, 0.5 ;  /* 0x3f00000002027820 */ /* 0x000fc60000410000 */
[----:B------:R-:W-:-:S04]  /*0b80*/  FFMA R3, -R0, R0, R3 ;  /* 0x0000000000037223 */ /* 0x000fc80000000103 */
[----:B------:R-:W-:-:S07]  /*0b90*/  FFMA R0, R3, R2, R0 ;  /* 0x0000000203007223 */ /* 0x000fce0000000000 */
.L_x_254:
[----:B------:R-:W-:Y:S05]  /*0ba0*/  BSYNC.RECONVERGENT B0 ;  /* 0x0000000000007941 */ /* 0x000fea0003800200 */
.L_x_252:
        /* <DEDUP_REMOVED lines=21> */
.L_x_256:
[----:B------:R-:W-:Y:S01]  /*0d00*/  FMUL.FTZ R0, R3, R2 ;  /* 0x0000000203007220 */ /* 0x000fe20000410000 */
[----:B------:R-:W-:-:S03]  /*0d10*/  FMUL.FTZ R2, R2, 0.5 ;  /* 0x3f00000002027820 */ /* 0x000fc60000410000 */
[----:B------:R-:W-:-:S04]  /*0d20*/  FFMA R3, -R0, R0, R3 ;  /* 0x0000000000037223 */ /* 0x000fc80000000103 */
[----:B------:R-:W-:-:S07]  /*0d30*/  FFMA R0, R3, R2, R0 ;  /* 0x0000000203007223 */ /* 0x000fce0000000000 */
.L_x_257:
[----:B------:R-:W-:Y:S05]  /*0d40*/  BSYNC.RECONVERGENT B0 ;  /* 0x0000000000007941 */ /* 0x000fea0003800200 */
.L_x_255:
        /* <DEDUP_REMOVED lines=17> */
[----:B------:R-:W-:Y:S01]  /*0e60*/  BSSY.RECONVERGENT B1, `(.L_x_260) ;  /* 0x0000004000017945 */ /* 0x000fe20003800200 */
[----:B------:R-:W-:Y:S02]  /*0e70*/  MOV R0, R3 ;  /* 0x0000000300007202 */ /* 0x000fe40000000f00 */
[----:B------:R-:W-:-:S07]  /*0e80*/  MOV R2, 0xea0 ;  /* 0x00000ea000027802 */ /* 0x000fce0000000f00 */
[----:B------:R-:W-:Y:S05]  /*0e90*/  CALL.REL.NOINC `($__internal_1_$__cuda_sm20_sqrt_rn_f32_slowpath) ;  /* 0x0000000c00947944 */ /* 0x000fea0003c00000 */
[----:B------:R-:W-:Y:S05]  /*0ea0*/  BSYNC.RECONVERGENT B1 ;  /* 0x0000000000017941 */ /* 0x000fea0003800200 */
.L_x_260:
[----:B------:R-:W-:Y:S05]  /*0eb0*/  BRA `(.L_x_261) ;  /* 0x0000000000107947 */ /* 0x000fea0003800000 */
.L_x_259:
[----:B------:R-:W-:Y:S01]  /*0ec0*/  FMUL.FTZ R0, R3, R2 ;  /* 0x0000000203007220 */ /* 0x000fe20000410000 */
[----:B------:R-:W-:-:S03]  /*0ed0*/  FMUL.FTZ R2, R2, 0.5 ;  /* 0x3f00000002027820 */ /* 0x000fc60000410000 */
[----:B------:R-:W-:-:S04]  /*0ee0*/  FFMA R3, -R0, R0, R3 ;  /* 0x0000000000037223 */ /* 0x000fc80000000103 */
[----:B------:R-:W-:-:S07]  /*0ef0*/  FFMA R0, R3, R2, R0 ;  /* 0x0000000203007223 */ /* 0x000fce0000000000 */
.L_x_261:
[----:B------:R-:W-:Y:S05]  /*0f00*/  BSYNC.RECONVERGENT B0 ;  /* 0x0000000000007941 */ /* 0x000fea0003800200 */
.L_x_258:
[----:B------:R-:W-:Y:S02]  /*0f10*/  FSETP.GTU.AND P0, PT, R0, UR12, PT ;  /* 0x0000000c00007c0b */ /* 0x000fe4000bf0c000 */
[----:B------:R-:W-:Y:S02]  /*0f20*/  IADD3 R4, P1, PT, R4, 0x60, RZ ;  /* 0x0000006004047810 */ /* 0x000fe40007f3e0ff */
[----:B------:R-:W-:Y:S02]  /*0f30*/  IADD3 R11, PT, PT, R12, 0x1, RZ ;  /* 0x000000010c0b7810 */ /* 0x000fe40007ffe0ff */
[----:B------:R-:W-:-:S07]  /*0f40*/  IADD3.X R5, PT, PT, RZ, R5, RZ, P1, !PT ;  /* 0x00000005ff057210 */ /* 0x000fce0000ffe4ff */
[----:B------:R-:W-:Y:S01]  /*0f50*/  @P0 IADD3 R11, PT, PT, R12, RZ, RZ ;  /* 0x000000ff0c0b0210 */ /* 0x000fe20007ffe0ff */
[----:B------:R-:W-:Y:S06]  /*0f60*/  BRA.U UP0, `(.L_x_262) ;  /* 0xfffffff100a47547 */ /* 0x000fec000b83ffff */
.L_x_236:
[----:B------:R-:W-:-:S09]  /*0f70*/  UISETP.NE.AND UP0, UPT, UR6, URZ, UPT ;  /* 0x000000ff0600728c */ /* 0x000fd2000bf05270 */
[----:B------:R-:W-:Y:S05]  /*0f80*/  BRA.U !UP0, `(.L_x_235) ;  /* 0x0000000d08487547 */ /* 0x000fea000b800000 */
[----:B------:R-:W0:Y:S01]  /*0f90*/  LDCU UR4, c[0x0][0x390] ;  /* 0x00007200ff0477ac */ /* 0x000e220008000800 */
[----:B------:R-:W-:Y:S02]  /*0fa0*/  UISETP.GE.U32.AND UP0, UPT, UR6, 0x4, UPT ;  /* 0x000000040600788c */ /* 0x000fe4000bf06070 */
[----:B0-----:R-:W-:-:S07]  /*0fb0*/  ULOP3.LUT UR4, UR4, 0x3, URZ, 0xc0, !UPT ;  /* 0x0000000304047892 */ /* 0x001fce000f8ec0ff */
[----:B------:R-:W-:Y:S05]  /*0fc0*/  BRA.U !UP0, `(.L_x_263) ;  /* 0x0000000508bc7547 */ /* 0x000fea000b800000 */
[----:B------:R-:W0:Y:S02]  /*0fd0*/  LDC.64 R4, c[0x0][0x380] ;  /* 0x0000e000ff047b82 */ /* 0x000e240000000a00 */
[----:B0-----:R-:W-:-:S05]  /*0fe0*/  IMAD.WIDE.U32 R4, R6, 0xc, R4 ;  /* 0x0000000c06047825 */ /* 0x001fca00078e0004 */
[----:B------:R-:W2:Y:S04]  /*0ff0*/  LDG.E R3, desc[UR10][R4.64+0x4] ;  /* 0x0000040a04037981 */ /* 0x000ea8000c1e1900 */
        /* <DEDUP_REMOVED lines=17> */
.L_x_265:
[----:B------:R-:W-:Y:S01]  /*1110*/  FMUL.FTZ R0, R3, R2 ;  /* 0x0000000203007220 */ /* 0x000fe20000410000 */
[----:B------:R-:W-:-:S03]  /*1120*/  FMUL.FTZ R2, R2, 0.5 ;  /* 0x3f00000002027820 */ /* 0x000fc60000410000 */
[----:B------:R-:W-:-:S04]  /*1130*/  FFMA R3, -R0, R0, R3 ;  /* 0x0000000000037223 */ /* 0x000fc80000000103 */
[----:B------:R-:W-:-:S07]  /*1140*/  FFMA R0, R3, R2, R0 ;  /* 0x0000000203007223 */ /* 0x000fce0000000000 */
.L_x_266:
[----:B------:R-:W-:Y:S05]  /*1150*/  BSYNC.RECONVERGENT B0 ;  /* 0x0000000000007941 */ /* 0x000fea0003800200 */
.L_x_264:
[----:B------:R-:W2:Y:S01]  /*1160*/  LDG.E R3, desc[UR10][R4.64+0x10] ;  /* 0x0000100a04037981 */ /* 0x000ea2000c1e1900 */
[----:B------:R-:W0:Y:S03]  /*1170*/  LDCU UR5, c[0x0][0x394] ;  /* 0x00007280ff0577ac */ /* 0x000e260008000800 */
[----:B------:R-:W3:Y:S04]  /*1180*/  LDG.E R2, desc[UR10][R4.64+0xc] ;  /* 0x00000c0a04027981 */ /* 0x000ee8000c1e1900 */
[----:B------:R-:W4:Y:S01]  /*1190*/  LDG.E R12, desc[UR10][R4.64+0x14] ;  /* 0x0000140a040c7981 */ /* 0x000f22000c1e1900 */
[----:B------:R-:W-:Y:S01]  /*11a0*/  BSSY.RECONVERGENT B0, `(.L_x_267) ;  /* 0x0000016000007945 */ /* 0x000fe20003800200 */
[----:B0-----:R-:W-:Y:S01]  /*11b0*/  FSETP.GTU.AND P0, PT, R0, UR5, PT ;  /* 0x0000000500007c0b */ /* 0x001fe2000bf0c000 */
        /* <DEDUP_REMOVED lines=16> */
.L_x_268:
[----:B------:R-:W-:Y:S01]  /*12c0*/  FMUL.FTZ R0, R3, R2 ;  /* 0x0000000203007220 */ /* 0x000fe20000410000 */
[----:B------:R-:W-:-:S03]  /*12d0*/  FMUL.FTZ R2, R2, 0.5 ;  /* 0x3f00000002027820 */ /* 0x000fc60000410000 */
[----:B------:R-:W-:-:S04]  /*12e0*/  FFMA R3, -R0, R0, R3 ;  /* 0x0000000000037223 */ /* 0x000fc80000000103 */
[----:B------:R-:W-:-:S07]  /*12f0*/  FFMA R0, R3, R2, R0 ;  /* 0x0000000203007223 */ /* 0x000fce0000000000 */
.L_x_269:
[----:B------:R-:W-:Y:S05]  /*1300*/  BSYNC.RECONVERGENT B0 ;  /* 0x0000000000007941 */ /* 0x000fea0003800200 */
.L_x_267:
[----:B------:R-:W2:Y:S01]  /*1310*/  LDG.E R3, desc[UR10][R4.64+0x1c] ;  /* 0x00001c0a04037981 */ /* 0x000ea2000c1e1900 */
[----:B------:R-:W0:Y:S03]  /*1320*/  LDCU UR5, c[0x0][0x394] ;  /* 0x00007280ff0577ac */ /* 0x000e260008000800 */
[----:B------:R-:W3:Y:S04]  /*1330*/  LDG.E R2, desc[UR10][R4.64+0x18] ;  /* 0x0000180a04027981 */ /* 0x000ee8000c1e1900 */
[----:B------:R-:W4:Y:S01]  /*1340*/  LDG.E R14, desc[UR10][R4.64+0x20] ;  /* 0x0000200a040e7981 */ /* 0x000f22000c1e1900 */
[----:B------:R-:W-:Y:S01]  /*1350*/  BSSY.RECONVERGENT B0, `(.L_x_270) ;  /* 0x0000016000007945 */ /* 0x000fe20003800200 */
[----:B------:R-:W-:-:S02]  /*1360*/  IADD3 R11, PT, PT, R12, 0x1, RZ ;  /* 0x000000010c0b7810 */ /* 0x000fc40007ffe0ff */
[----:B0-----:R-:W-:-:S13]  /*1370*/  FSETP.GTU.AND P0, PT, R0, UR5, PT ;  /* 0x0000000500007c0b */ /* 0x001fda000bf0c000 */
        /* <DEDUP_REMOVED lines=15> */
.L_x_271:
[----:B------:R-:W-:Y:S01]  /*1470*/  FMUL.FTZ R0, R3, R2 ;  /* 0x0000000203007220 */ /* 0x000fe20000410000 */
[----:B------:R-:W-:-:S03]  /*1480*/  FMUL.FTZ R2, R2, 0.5 ;  /* 0x3f00000002027820 */ /* 0x000fc60000410000 */
[----:B------:R-:W-:-:S04]  /*1490*/  FFMA R3, -R0, R0, R3 ;  /* 0x0000000000037223 */ /* 0x000fc80000000103 */
[----:B------:R-:W-:-:S07]  /*14a0*/  FFMA R0, R3, R2, R0 ;  /* 0x0000000203007223 */ /* 0x000fce0000000000 */
.L_x_272:
[----:B------:R-:W-:Y:S05]  /*14b0*/  BSYNC.RECONVERGENT B0 ;  /* 0x0000000000007941 */ /* 0x000fea0003800200 */
.L_x_270:
[----:B------:R-:W2:Y:S01]  /*14c0*/  LDG.E R3, desc[UR10][R4.64+0x28] ;  /* 0x0000280a04037981 */ /* 0x000ea2000c1e1900 */
[----:B------:R-:W0:Y:S03]  /*14d0*/  LDCU UR5, c[0x0][0x394] ;  /* 0x00007280ff0577ac */ /* 0x000e260008000800 */
[----:B------:R-:W3:Y:S04]  /*14e0*/  LDG.E R2, desc[UR10][R4.64+0x24] ;  /* 0x0000240a04027981 */ /* 0x000ee8000c1e1900 */
[----:B------:R1:W4:Y:S01]  /*14f0*/  LDG.E R12, desc[UR10][R4.64+0x2c] ;  /* 0x00002c0a040c7981 */ /* 0x000322000c1e1900 */
[----:B------:R-:W-:Y:S01]  /*1500*/  BSSY.RECONVERGENT B0, `(.L_x_273) ;  /* 0x0000016000007945 */ /* 0x000fe20003800200 */
[----:B-1----:R-:W-:-:S02]  /*1510*/  IADD3 R4, PT, PT, R11, 0x1, RZ ;  /* 0x000000010b047810 */ /* 0x002fc40007ffe0ff */
        /* <DEDUP_REMOVED lines=16> */
.L_x_274:
[----:B------:R-:W-:Y:S01]  /*1620*/  FMUL.FTZ R0, R3, R2 ;  /* 0x0000000203007220 */ /* 0x000fe20000410000 */
[----:B------:R-:W-:-:S03]  /*1630*/  FMUL.FTZ R2, R2, 0.5 ;  /* 0x3f00000002027820 */ /* 0x000fc60000410000 */
[----:B------:R-:W-:-:S04]  /*1640*/  FFMA R3, -R0, R0, R3 ;  /* 0x0000000000037223 */ /* 0x000fc80000000103 */
[----:B------:R-:W-:-:S07]  /*1650*/  FFMA R0, R3, R2, R0 ;  /* 0x0000000203007223 */ /* 0x000fce0000000000 */
.L_x_275:
[----:B------:R-:W-:Y:S05]  /*1660*/  BSYNC.RECONVERGENT B0 ;  /* 0x0000000000007941 */ /* 0x000fea0003800200 */
.L_x_273:
[----:B------:R-:W0:Y:S01]  /*1670*/  LDCU UR5, c[0x0][0x394] ;  /* 0x00007280ff0577ac */ /* 0x000e220008000800 */
[----:B------:R-:W-:Y:S02]  /*1680*/  IADD3 R11, PT, PT, R4, 0x1, RZ ;  /* 0x00000001040b7810 */ /* 0x000fe40007ffe0ff */
[----:B------:R-:W-:Y:S02]  /*1690*/  IADD3 R6, PT, PT, R6, 0x4, RZ ;  /* 0x0000000406067810 */ /* 0x000fe40007ffe0ff */
[----:B0-----:R-:W-:-:S13]  /*16a0*/  FSETP.GTU.AND P0, PT, R0, UR5, PT ;  /* 0x0000000500007c0b */ /* 0x001fda000bf0c000 */
[----:B------:R-:W-:-:S07]  /*16b0*/  @P0 IADD3 R11, PT, PT, R4, RZ, RZ ;  /* 0x000000ff040b0210 */ /* 0x000fce0007ffe0ff */
.L_x_263:
[----:B------:R-:W-:-:S09]  /*16c0*/  UISETP.NE.AND UP0, UPT, UR4, URZ, UPT ;  /* 0x000000ff0400728c */ /* 0x000fd2000bf05270 */
[----:B------:R-:W-:Y:S05]  /*16d0*/  BRA.U !UP0, `(.L_x_235) ;  /* 0x0000000508747547 */ /* 0x000fea000b800000 */
[----:B------:R-:W-:-:S09]  /*16e0*/  UISETP.NE.AND UP0, UPT, UR4, 0x1, UPT ;  /* 0x000000010400788c */ /* 0x000fd2000bf05270 */
        /* <DEDUP_REMOVED lines=21> */
.L_x_278:
[----:B------:R-:W-:Y:S01]  /*1840*/  FMUL.FTZ R0, R3, R2 ;  /* 0x0000000203007220 */ /* 0x000fe20000410000 */
[----:B------:R-:W-:-:S03]  /*1850*/  FMUL.FTZ R2, R2, 0.5 ;  /* 0x3f00000002027820 */ /* 0x000fc60000410000 */
[----:B------:R-:W-:-:S04]  /*1860*/  FFMA R3, -R0, R0, R3 ;  /* 0x0000000000037223 */ /* 0x000fc80000000103 */
[----:B------:R-:W-:-:S07]  /*1870*/  FFMA R0, R3, R2, R0 ;  /* 0x0000000203007223 */ /* 0x000fce0000000000 */
.L_x_279:
[----:B------:R-:W-:Y:S05]  /*1880*/  BSYNC.RECONVERGENT B0 ;  /* 0x0000000000007941 */ /* 0x000fea0003800200 */
.L_x_277:
        /* <DEDUP_REMOVED lines=22> */
.L_x_281:
[----:B------:R-:W-:Y:S01]  /*19f0*/  FMUL.FTZ R0, R3, R2 ;  /* 0x0000000203007220 */ /* 0x000fe20000410000 */
[----:B------:R-:W-:-:S03]  /*1a00*/  FMUL.FTZ R2, R2, 0.5 ;  /* 0x3f00000002027820 */ /* 0x000fc60000410000 */
[----:B------:R-:W-:-:S04]  /*1a10*/  FFMA R3, -R0, R0, R3 ;  /* 0x0000000000037223 */ /* 0x000fc80000000103 */
[----:B------:R-:W-:-:S07]  /*1a20*/  FFMA R0, R3, R2, R0 ;  /* 0x0000000203007223 */ /* 0x000fce0000000000 */
.L_x_282:
[----:B------:R-:W-:Y:S05]  /*1a30*/  BSYNC.RECONVERGENT B0 ;  /* 0x0000000000007941 */ /* 0x000fea0003800200 */
.L_x_280:
[----:B------:R-:W0:Y:S01]  /*1a40*/  LDCU UR5, c[0x0][0x394] ;  /* 0x00007280ff0577ac */ /* 0x000e220008000800 */
[----:B------:R-:W-:Y:S02]  /*1a50*/  IADD3 R11, PT, PT, R4, 0x1, RZ ;  /* 0x00000001040b7810 */ /* 0x000fe40007ffe0ff */
[----:B------:R-:W-:Y:S02]  /*1a60*/  IADD3 R6, PT, PT, R6, 0x2, RZ ;  /* 0x0000000206067810 */ /* 0x000fe40007ffe0ff */
[----:B0-----:R-:W-:-:S13]  /*1a70*/  FSETP.GTU.AND P0, PT, R0, UR5, PT ;  /* 0x0000000500007c0b */ /* 0x001fda000bf0c000 */
[----:B------:R-:W-:-:S07]  /*1a80*/  @P0 IADD3 R11, PT, PT, R4, RZ, RZ ;  /* 0x000000ff040b0210 */ /* 0x000fce0007ffe0ff */
.L_x_276:
[----:B------:R-:W0:Y:S02]  /*1a90*/  LDCU UR5, c[0x0][0x390] ;  /* 0x00007200ff0577ac */ /* 0x000e240008000800 */
[----:B0-----:R-:W-:-:S04]  /*1aa0*/  ULOP3.LUT UR5, UR5, 0x1, URZ, 0xc0, !UPT ;  /* 0x0000000105057892 */ /* 0x001fc8000f8ec0ff */
[----:B------:R-:W-:-:S09]  /*1ab0*/  UISETP.NE.U32.AND UP0, UPT, UR5, 0x1, UPT ;  /* 0x000000010500788c */ /* 0x000fd2000bf05070 */
[----:B------:R-:W-:Y:S05]  /*1ac0*/  BRA.U UP0, `(.L_x_235) ;  /* 0x0000000100787547 */ /* 0x000fea000b800000 */
        /* <DEDUP_REMOVED lines=20> */
.L_x_284:
[----:B------:R-:W-:Y:S01]  /*1c10*/  FMUL.FTZ R0, R5, R4 ;  /* 0x0000000405007220 */ /* 0x000fe20000410000 */
[----:B------:R-:W-:-:S03]  /*1c20*/  FMUL.FTZ R2, R4, 0.5 ;  /* 0x3f00000004027820 */ /* 0x000fc60000410000 */
[----:B------:R-:W-:-:S04]  /*1c30*/  FFMA R3, -R0, R0, R5 ;  /* 0x0000000000037223 */ /* 0x000fc80000000105 */
[----:B------:R-:W-:-:S07]  /*1c40*/  FFMA R0, R3, R2, R0 ;  /* 0x0000000203007223 */ /* 0x000fce0000000000 */
.L_x_285:
[----:B------:R-:W-:Y:S05]  /*1c50*/  BSYNC.RECONVERGENT B0 ;  /* 0x0000000000007941 */ /* 0x000fea0003800200 */
.L_x_283:
[----:B------:R-:W0:Y:S02]  /*1c60*/  LDCU UR5, c[0x0][0x394] ;  /* 0x00007280ff0577ac */ /* 0x000e240008000800 */
[----:B0-----:R-:W-:Y:S02]  /*1c70*/  FSETP.GTU.AND P0, PT, R0, UR5, PT ;  /* 0x0000000500007c0b */ /* 0x001fe4000bf0c000 */
[----:B------:R-:W-:-:S11]  /*1c80*/  IADD3 R0, PT, PT, R11, 0x1, RZ ;  /* 0x000000010b007810 */ /* 0x000fd60007ffe0ff */
[----:B------:R-:W-:-:S04]  /*1c90*/  @P0 IADD3 R0, PT, PT, R11, RZ, RZ ;  /* 0x000000ff0b000210 */ /* 0x000fc80007ffe0ff */
[----:B------:R-:W-:-:S07]  /*1ca0*/  MOV R11, R0 ;  /* 0x00000000000b7202 */ /* 0x000fce0000000f00 */
.L_x_235:
[----:B------:R-:W1:Y:S02]  /*1cb0*/  LDC.64 R2, c[0x0][0x388] ;  /* 0x0000e200ff027b82 */ /* 0x000e640000000a00 */
[----:B-1----:R-:W-:-:S05]  /*1cc0*/  IMAD.WIDE R2, R10, 0x4, R2 ;  /* 0x000000040a027825 */ /* 0x002fca00078e0202 */
[----:B0-----:R-:W-:Y:S01]  /*1cd0*/  STG.E desc[UR10][R2.64], R11 ;  /* 0x0000000b02007986 */ /* 0x001fe2000c10190a */
[----:B------:R-:W-:Y:S05]  /*1ce0*/  EXIT ;  /* 0x000000000000794d */ /* 0x000fea0003800000 */
        .weak           $__internal_1_$__cuda_sm20_sqrt_rn_f32_slowpath
        .type           $__internal_1_$__cuda_sm20_sqrt_rn_f32_slowpath,@function
        .size           $__internal_1_$__cuda_sm20_sqrt_rn_f32_slowpath,(.L_x_289 - $__internal_1_$__cuda_sm20_sqrt_rn_f32_slowpath)
$__internal_1_$__cuda_sm20_sqrt_rn_f32_slowpath:
        /* <DEDUP_REMOVED lines=19> */
.L_x_286:
[----:B------:R-:W-:Y:S01]  /*1e20*/  HFMA2 R3, -RZ, RZ, 0, 0 ;  /* 0x00000000ff037431 */ /* 0x000fe200000001ff */
[----:B------:R-:W-:-:S03]  /*1e30*/  MOV R0, R13 ;  /* 0x0000000d00007202 */ /* 0x000fc60000000f00 */
[----:B------:R-:W-:Y:S05]  /*1e40*/  RET.REL.NODEC R2 `(_Z22count_neighbors_kernelPK7Point3DPiif) ;  /* 0xffffffe0026c7950 */ /* 0x000fea0003c3ffff */
.L_x_287:
        /* <DEDUP_REMOVED lines=11> */
.L_x_289:


//--------------------- .nv.shared._ZN3cub18CUB_300001_SM_10006detail4scan16DeviceScanKernelINS2_10policy_hubIiiimN4cuda3std3__44plusIvEEE10Policy1000EN6thrust24THRUST_300001_SM_1000_NS10device_ptrIiEENSD_6detail15normal_iteratorISF_EENS0_13ScanTileStateIiLb1EEES9_NS1_10InputValueIiPiEEmiLb0EiEEvT0_T1_T2_iT3_T4_T5_ --------------------------
	.section	.nv.shared._ZN3cub18CUB_300001_SM_10006detail4scan16DeviceScanKernelINS2_10policy_hubIiiimN4cuda3std3__44plusIvEEE10Policy1000EN6thrust24THRUST_300001_SM_1000_NS10device_ptrIiEENSD_6detail15normal_iteratorISF_EENS0_13ScanTileStateIiLb1EEES9_NS1_10InputValueIiPiEEmiLb0EiEEvT0_T1_T2_iT3_T4_T5_,"aw",@nobits
	.sectionflags	@""
	.align	16
.nv.shared._ZN3cub18CUB_300001_SM_10006detail4scan16DeviceScanKernelINS2_10policy_hubIiiimN4cuda3std3__44plusIvEEE10Policy1000EN6thrust24THRUST_300001_SM_1000_NS10device_ptrIiEENSD_6detail15normal_iteratorISF_EENS0_13ScanTileStateIiLb1EEES9_NS1_10InputValueIiPiEEmiLb0EiEEvT0_T1_T2_iT3_T4_T5_:
	.zero		32656


//--------------------- .nv.shared.reserved.0     --------------------------
	.section	.nv.shared.reserved.0,"aw",@nobits
	.weak		__nv_reservedSMEM_offset_0_alias
	.size		__nv_reservedSMEM_offset_0_alias, 0, 64
	.other		__nv_reservedSMEM_offset_0_alias,@"STO_CUDA_RESERVED_SHARED STV_DEFAULT"
__nv_reservedSMEM_offset_0_alias:
	.zero		0
	.zero		64


//--------------------- .nv.global                --------------------------
	.section	.nv.global,"aw",@nobits
.nv.global:
	.type		_ZN34_INTERNAL_245e694d_4_k_cu_d35347d36thrust24THRUST_300001_SM_1000_NS12placeholders2_8E,@object
	.size		_ZN34_INTERNAL_245e694d_4_k_cu_d35347d36thrust24THRUST_300001_SM_1000_NS12placeholders2_8E,(_ZN34_INTERNAL_245e694d_4_k_cu_d35347d34cuda3std3__436_GLOBAL__N__245e694d_4_k_cu_d35347d36ignoreE - _ZN34_INTERNAL_245e694d_4_k_cu_d35347d36thrust24THRUST_300001_SM_1000_NS12placeholders2_8E)
_ZN34_INTERNAL_245e694d_4_k_cu_d35347d36thrust24THRUST_300001_SM_1000_NS12placeholders2_8E:
	.zero		1
	.type		_ZN34_INTERNAL_245e694d_4_k_cu_d35347d34cuda3std3__436_GLOBAL__N__245e694d_4_k_cu_d35347d36ignoreE,@object
	.size		_ZN34_INTERNAL_245e694d_4_k_cu_d35347d34cuda3std3__436_GLOBAL__N__245e694d_4_k_cu_d35347d36ignoreE,(_ZN34_INTERNAL_245e694d_4_k_cu_d35347d34cuda3std6ranges3__45__cpo4dataE - _ZN34_INTERNAL_245e694d_4_k_cu_d35347d34cuda3std3__436_GLOBAL__N__245e694d_4_k_cu_d35347d36ignoreE)
_ZN34_INTERNAL_245e694d_4_k_cu_d35347d34cuda3std3__436_GLOBAL__N__245e694d_4_k_cu_d35347d36ignoreE:
	.zero		1
	.type		_ZN34_INTERNAL_245e694d_4_k_cu_d35347d34cuda3std6ranges3__45__cpo4dataE,@object
	.size		_ZN34_INTERNAL_245e694d_4_k_cu_d35347d34cuda3std6ranges3__45__cpo4dataE,(_ZN34_INTERNAL_245e694d_4_k_cu_d35347d36thrust24THRUST_300001_SM_1000_NS6system3cpp3parE - _ZN34_INTERNAL_245e694d_4_k_cu_d35347d34cuda3std6ranges3__45__cpo4dataE)
_ZN34_INTERNAL_245e694d_4_k_cu_d35347d34cuda3std6ranges3__45__cpo4dataE:
	.zero		1
	.type		_ZN34_INTERNAL_245e694d_4_k_cu_d35347d36thrust24THRUST_300001_SM_1000_NS6system3cpp3parE,@object
	.size		_ZN34_INTERNAL_245e694d_4_k_cu_d35347d36thrust24THRUST_300001_SM_1000_NS6system3cpp3parE,(_ZN34_INTERNAL_245e694d_4_k_cu_d35347d34cuda3std3__45__cpo5beginE - _ZN34_INTERNAL_245e694d_4_k_cu_d35347d36thrust24THRUST_300001_SM_1000_NS6system3cpp3parE)
_ZN34_INTERNAL_245e694d_4_k_cu_d35347d36thrust24THRUST_300001_SM_1000_NS6system3cpp3parE:
	.zero		1
	.type		_ZN34_INTERNAL_245e694d_4_k_cu_d35347d34cuda3std3__45__cpo5beginE,@object
	.size		_ZN34_INTERNAL_245e694d_4_k_cu_d35347d34cuda3std3__45__cpo5beginE,(_ZN34_INTERNAL_245e694d_4_k_cu_d35347d34cuda3std6ranges3__45__cpo5beginE - _ZN34_INTERNAL_245e694d_4_k_cu_d35347d34cuda3std3__45__cpo5beginE)
_ZN34_INTERNAL_245e694d_4_k_cu_d35347d34cuda3std3__45__cpo5beginE:
	.zero		1
	.type		_ZN34_INTERNAL_245e694d_4_k_cu_d35347d34cuda3std6ranges3__45__cpo5beginE,@object
	.size		_ZN34_INTERNAL_245e694d_4_k_cu_d35347d34cuda3std6ranges3__45__cpo5beginE,(_ZN34_INTERNAL_245e694d_4_k_cu_d35347d36thrust24THRUST_300001_SM_1000_NS6deviceE - _ZN34_INTERNAL_245e694d_4_k_cu_d35347d34cuda3std6ranges3__45__cpo5beginE)
_ZN34_INTERNAL_245e694d_4_k_cu_d35347d34cuda3std6ranges3__45__cpo5beginE:
	.zero		1
	.type		_ZN34_INTERNAL_245e694d_4_k_cu_d35347d36thrust24THRUST_300001_SM_1000_NS6deviceE,@object
	.size		_ZN34_INTERNAL_245e694d_4_k_cu_d35347d36thrust24THRUST_300001_SM_1000_NS6deviceE,(_ZN34_INTERNAL_245e694d_4_k_cu_d35347d34cuda3std3__47nulloptE - _ZN34_INTERNAL_245e694d_4_k_cu_d35347d36thrust24THRUST_300001_SM_1000_NS6deviceE)
_ZN34_INTERNAL_245e694d_4_k_cu_d35347d36thrust24THRUST_300001_SM_1000_NS6deviceE:
	.zero		1
	.type		_ZN34_INTERNAL_245e694d_4_k_cu_d35347d34cuda3std3__47nulloptE,@object
	.size		_ZN34_INTERNAL_245e694d_4_k_cu_d35347d34cuda3std3__47nulloptE,(_ZN34_INTERNAL_245e694d_4_k_cu_d35347d34cuda3std6ranges3__45__cpo8distanceE - _ZN34_INTERNAL_245e694d_4_k_cu_d35347d34cuda3std3__47nulloptE)
_ZN34_INTERNAL_245e694d_4_k_cu_d35347d34cuda3std3__47nulloptE:
	.zero		1
	.type		_ZN34_INTERNAL_245e694d_4_k_cu_d35347d34cuda3std6ranges3__45__cpo8distanceE,@object
	.size		_ZN34_INTERNAL_245e694d_4_k_cu_d35347d34cuda3std6ranges3__45__cpo8distanceE,(_ZN34_INTERNAL_245e694d_4_k_cu_d35347d36thrust24THRUST_300001_SM_1000_NS12placeholders2_4E - _ZN34_INTERNAL_245e694d_4_k_cu_d35347d34cuda3std6ranges3__45__cpo8distanceE)
_ZN34_INTERNAL_245e694d_4_k_cu_d35347d34cuda3std6ranges3__45__cpo8distanceE:
	.zero		1
	.type		_ZN34_INTERNAL_245e694d_4_k_cu_d35347d36thrust24THRUST_300001_SM_1000_NS12placeholders2_4E,@object
	.size		_ZN34_INTERNAL_245e694d_4_k_cu_d35347d36thrust24THRUST_300001_SM_1000_NS12placeholders2_4E,(_ZN34_INTERNAL_245e694d_4_k_cu_d35347d34cuda3std3__45__cpo6rbeginE - _ZN34_INTERNAL_245e694d_4_k_cu_d35347d36thrust24THRUST_300001_SM_1000_NS12placeholders2_4E)
_ZN34_INTERNAL_245e694d_4_k_cu_d35347d36thrust24THRUST_300001_SM_1000_NS12placeholders2_4E:
	.zero		1
	.type		_ZN34_INTERNAL_245e694d_4_k_cu_d35347d34cuda3std3__45__cpo6rbeginE,@object
	.size		_ZN34_INTERNAL_245e694d_4_k_cu_d35347d34cuda3std3__45__cpo6rbeginE,(_ZN34_INTERNAL_245e694d_4_k_cu_d35347d34cuda3std6ranges3__45__cpo7advanceE - _ZN34_INTERNAL_245e694d_4_k_cu_d35347d34cuda3std3__45__cpo6rbeginE)
_ZN34_INTERNAL_245e694d_4_k_cu_d35347d34cuda3std3__45__cpo6rbeginE:
	.zero		1
	.type		_ZN34_INTERNAL_245e694d_4_k_cu_d35347d34cuda3std6ranges3__45__cpo7advanceE,@object
	.size		_ZN34_INTERNAL_245e694d_4_k_cu_d35347d34cuda3std6ranges3__45__cpo7advanceE,(_ZN34_INTERNAL_245e694d_4_k_cu_d35347d36thrust24THRUST_300001_SM_1000_NS12placeholders3_10E - _ZN34_INTERNAL_245e694d_4_k_cu_d35347d34cuda3std6ranges3__45__cpo7advanceE)
_ZN34_INTERNAL_245e694d_4_k_cu_d35347d34cuda3std6ranges3__45__cpo7advanceE:
	.zero		1
	.type		_ZN34_INTERNAL_245e694d_4_k_cu_d35347d36thrust24THRUST_300001_SM_1000_NS12placeholders3_10E,@object
	.size		_ZN34_INTERNAL_245e694d_4_k_cu_d35347d36thrust24THRUST_300001_SM_1000_NS12placeholders3_10E,(_ZN34_INTERNAL_245e694d_4_k_cu_d35347d34cuda3std3__48in_placeE - _ZN34_INTERNAL_245e694d_4_k_cu_d35347d36thrust24THRUST_300001_SM_1000_NS12placeholders3_10E)
_ZN34_INTERNAL_245e694d_4_k_cu_d35347d36thrust24THRUST_300001_SM_1000_NS12placeholders3_10E:
	.zero		1
	.type		_ZN34_INTERNAL_245e694d_4_k_cu_d35347d34cuda3std3__48in_placeE,@object
	.size		_ZN34_INTERNAL_245e694d_4_k_cu_d35347d34cuda3std3__48in_placeE,(_ZN34_INTERNAL_245e694d_4_k_cu_d35347d34cuda3std6ranges3__45__cpo4sizeE - _ZN34_INTERNAL_245e694d_4_k_cu_d35347d34cuda3std3__48in_placeE)
_ZN34_INTERNAL_245e694d_4_k_cu_d35347d34cuda3std3__48in_placeE:
	.zero		1
	.type		_ZN34_INTERNAL_245e694d_4_k_cu_d35347d34cuda3std6ranges3__45__cpo4sizeE,@object
	.size		_ZN34_INTERNAL_245e694d_4_k_cu_d35347d34cuda3std6ranges3__45__cpo4sizeE,(_ZN34_INTERNAL_245e694d_4_k_cu_d35347d36thrust24THRUST_300001_SM_1000_NS12placeholders2_2E - _ZN34_INTERNAL_245e694d_4_k_cu_d35347d34cuda3std6ranges3__45__cpo4sizeE)
_ZN34_INTERNAL_245e694d_4_k_cu_d35347d34cuda3std6ranges3__45__cpo4sizeE:
	.zero		1
	.type		_ZN34_INTERNAL_245e694d_4_k_cu_d35347d36thrust24THRUST_300001_SM_1000_NS12placeholders2_2E,@object
	.size		_ZN34_INTERNAL_245e694d_4_k_cu_d35347d36thrust24THRUST_300001_SM_1000_NS12placeholders2_2E,(_ZN34_INTERNAL_245e694d_4_k_cu_d35347d34cuda3std3__45__cpo6cbeginE - _ZN34_INTERNAL_245e694d_4_k_cu_d35347d36thrust24THRUST_300001_SM_1000_NS12placeholders2_2E)
_ZN34_INTERNAL_245e694d_4_k_cu_d35347d36thrust24THRUST_300001_SM_1000_NS12placeholders2_2E:
	.zero		1
	.type		_ZN34_INTERNAL_245e694d_4_k_cu_d35347d34cuda3std3__45__cpo6cbeginE,@object
	.size		_ZN34_INTERNAL_245e694d_4_k_cu_d35347d34cuda3std3__45__cpo6cbeginE,(_ZN34_INTERNAL_245e694d_4_k_cu_d35347d34cuda3std6ranges3__45__cpo6cbeginE - _ZN34_INTERNAL_245e694d_4_k_cu_d35347d34cuda3std3__45__cpo6cbeginE)
_ZN34_INTERNAL_245e694d_4_k_cu_d35347d34cuda3std3__45__cpo6cbeginE:
	.zero		1
	.type		_ZN34_INTERNAL_245e694d_4_k_cu_d35347d34cuda3std6ranges3__45__cpo6cbeginE,@object
	.size		_ZN34_INTERNAL_245e694d_4_k_cu_d35347d34cuda3std6ranges3__45__cpo6cbeginE,(_ZN34_INTERNAL_245e694d_4_k_cu_d35347d36thrust24THRUST_300001_SM_1000_NS12placeholders2_6E - _ZN34_INTERNAL_245e694d_4_k_cu_d35347d34cuda3std6ranges3__45__cpo6cbeginE)
_ZN34_INTERNAL_245e694d_4_k_cu_d35347d34cuda3std6ranges3__45__cpo6cbeginE:
	.zero		1
	.type		_ZN34_INTERNAL_245e694d_4_k_cu_d35347d36thrust24THRUST_300001_SM_1000_NS12placeholders2_6E,@object
	.size		_ZN34_INTERNAL_245e694d_4_k_cu_d35347d36thrust24THRUST_300001_SM_1000_NS12placeholders2_6E,(_ZN34_INTERNAL_245e694d_4_k_cu_d35347d34cuda3std3__45__cpo7crbeginE - _ZN34_INTERNAL_245e694d_4_k_cu_d35347d36thrust24THRUST_300001_SM_1000_NS12placeholders2_6E)
_ZN34_INTERNAL_245e694d_4_k_cu_d35347d36thrust24THRUST_300001_SM_1000_NS12placeholders2_6E:
	.zero		1
	.type		_ZN34_INTERNAL_245e694d_4_k_cu_d35347d34cuda3std3__45__cpo7crbeginE,@object
	.size		_ZN34_INTERNAL_245e694d_4_k_cu_d35347d34cuda3std3__45__cpo7crbeginE,(_ZN34_INTERNAL_245e694d_4_k_cu_d35347d34cuda3std6ranges3__45__cpo4nextE - _ZN34_INTERNAL_245e694d_4_k_cu_d35347d34cuda3std3__45__cpo7crbeginE)
_ZN34_INTERNAL_245e694d_4_k_cu_d35347d34cuda3std3__45__cpo7crbeginE:
	.zero		1
	.type		_ZN34_INTERNAL_245e694d_4_k_cu_d35347d34cuda3std6ranges3__45__cpo4nextE,@object
	.size		_ZN34_INTERNAL_245e694d_4_k_cu_d35347d34cuda3std6ranges3__45__cpo4nextE,(_ZN34_INTERNAL_245e694d_4_k_cu_d35347d34cuda3std6ranges3__45__cpo4swapE - _ZN34_INTERNAL_245e694d_4_k_cu_d35347d34cuda3std6ranges3__45__cpo4nextE)
_ZN34_INTERNAL_245e694d_4_k_cu_d35347d34cuda3std6ranges3__45__cpo4nextE:
	.zero		1
	.type		_ZN34_INTERNAL_245e694d_4_k_cu_d35347d34cuda3std6ranges3__45__cpo4swapE,@object
	.size		_ZN34_INTERNAL_245e694d_4_k_cu_d35347d34cuda3std6ranges3__45__cpo4swapE,(_ZN34_INTERNAL_245e694d_4_k_cu_d35347d36thrust24THRUST_300001_SM_1000_NS8cuda_cub10par_nosyncE - _ZN34_INTERNAL_245e694d_4_k_cu_d35347d34cuda3std6ranges3__45__cpo4swapE)
_ZN34_INTERNAL_245e694d_4_k_cu_d35347d34cuda3std6ranges3__45__cpo4swapE:
	.zero		1
	.type		_ZN34_INTERNAL_245e694d_4_k_cu_d35347d36thrust24THRUST_300001_SM_1000_NS8cuda_cub10par_nosyncE,@object
	.size		_ZN34_INTERNAL_245e694d_4_k_cu_d35347d36thrust24THRUST_300001_SM_1000_NS8cuda_cub10par_nosyncE,(_ZN34_INTERNAL_245e694d_4_k_cu_d35347d36thrust24THRUST_300001_SM_1000_NS3seqE - _ZN34_INTERNAL_245e694d_4_k_cu_d35347d36thrust24THRUST_300001_SM_1000_NS8cuda_cub10par_nosyncE)
_ZN34_INTERNAL_245e694d_4_k_cu_d35347d36thrust24THRUST_300001_SM_1000_NS8cuda_cub10par_nosyncE:
	.zero		1
	.type		_ZN34_INTERNAL_245e694d_4_k_cu_d35347d36thrust24THRUST_300001_SM_1000_NS3seqE,@object
	.size		_ZN34_INTERNAL_245e694d_4_k_cu_d35347d36thrust24THRUST_300001_SM_1000_NS3seqE,(_ZN34_INTERNAL_245e694d_4_k_cu_d35347d34cuda3std3__420unreachable_sentinelE - _ZN34_INTERNAL_245e694d_4_k_cu_d35347d36thrust24THRUST_300001_SM_1000_NS3seqE)
_ZN34_INTERNAL_245e694d_4_k_cu_d35347d36thrust24THRUST_300001_SM_1000_NS3seqE:
	.zero		1
	.type		_ZN34_INTERNAL_245e694d_4_k_cu_d35347d34cuda3std3__420unreachable_sentinelE,@object
	.size		_ZN34_INTERNAL_245e694d_4_k_cu_d35347d34cuda3std3__420unreachable_sentinelE,(_ZN34_INTERNAL_245e694d_4_k_cu_d35347d34cuda3std6ranges3__45__cpo5ssizeE - _ZN34_INTERNAL_245e694d_4_k_cu_d35347d34cuda3std3__420unreachable_sentinelE)
_ZN34_INTERNAL_245e694d_4_k_cu_d35347d34cuda3std3__420unreachable_sentinelE:
	.zero		1
	.type		_ZN34_INTERNAL_245e694d_4_k_cu_d35347d34cuda3std6ranges3__45__cpo5ssizeE,@object
	.size		_ZN34_INTERNAL_245e694d_4_k_cu_d35347d34cuda3std6ranges3__45__cpo5ssizeE,(_ZN34_INTERNAL_245e694d_4_k_cu_d35347d36thrust24THRUST_300001_SM_1000_NS12placeholders2_3E - _ZN34_INTERNAL_245e694d_4_k_cu_d35347d34cuda3std6ranges3__45__cpo5ssizeE)
_ZN34_INTERNAL_245e694d_4_k_cu_d35347d34cuda3std6ranges3__45__cpo5ssizeE:
	.zero		1
	.type		_ZN34_INTERNAL_245e694d_4_k_cu_d35347d36thrust24THRUST_300001_SM_1000_NS12placeholders2_3E,@object
	.size		_ZN34_INTERNAL_245e694d_4_k_cu_d35347d36thrust24THRUST_300001_SM_1000_NS12placeholders2_3E,(_ZN34_INTERNAL_245e694d_4_k_cu_d35347d34cuda3std3__45__cpo4cendE - _ZN34_INTERNAL_245e694d_4_k_cu_d35347d36thrust24THRUST_300001_SM_1000_NS12placeholders2_3E)
_ZN34_INTERNAL_245e694d_4_k_cu_d35347d36thrust24THRUST_300001_SM_1000_NS12placeholders2_3E:
	.zero		1
	.type		_ZN34_INTERNAL_245e694d_4_k_cu_d35347d34cuda3std3__45__cpo4cendE,@object
	.size		_ZN34_INTERNAL_245e694d_4_k_cu_d35347d34cuda3std3__45__cpo4cendE,(_ZN34_INTERNAL_245e694d_4_k_cu_d35347d34cuda3std6ranges3__45__cpo4cendE - _ZN34_INTERNAL_245e694d_4_k_cu_d35347d34cuda3std3__45__cpo4cendE)
_ZN34_INTERNAL_245e694d_4_k_cu_d35347d34cuda3std3__45__cpo4cendE:
	.zero		1
	.type		_ZN34_INTERNAL_245e694d_4_k_cu_d35347d34cuda3std6ranges3__45__cpo4cendE,@object
	.size		_ZN34_INTERNAL_245e694d_4_k_cu_d35347d34cuda3std6ranges3__45__cpo4cendE,(_ZN34_INTERNAL_245e694d_4_k_cu_d35347d36thrust24THRUST_300001_SM_1000_NS12placeholders2_7E - _ZN34_INTERNAL_245e694d_4_k_cu_d35347d34cuda3std6ranges3__45__cpo4cendE)
_ZN34_INTERNAL_245e694d_4_k_cu_d35347d34cuda3std6ranges3__45__cpo4cendE:
	.zero		1
	.type		_ZN34_INTERNAL_245e694d_4_k_cu_d35347d36thrust24THRUST_300001_SM_1000_NS12placeholders2_7E,@object
	.size		_ZN34_INTERNAL_245e694d_4_k_cu_d35347d36thrust24THRUST_300001_SM_1000_NS12placeholders2_7E,(_ZN34_INTERNAL_245e694d_4_k_cu_d35347d34cuda3std3__45__cpo5crendE - _ZN34_INTERNAL_245e694d_4_k_cu_d35347d36thrust24THRUST_300001_SM_1000_NS12placeholders2_7E)
_ZN34_INTERNAL_245e694d_4_k_cu_d35347d36thrust24THRUST_300001_SM_1000_NS12placeholders2_7E:
	.zero		1
	.type		_ZN34_INTERNAL_245e694d_4_k_cu_d35347d34cuda3std3__45__cpo5crendE,@object
	.size		_ZN34_INTERNAL_245e694d_4_k_cu_d35347d34cuda3std3__45__cpo5crendE,(_ZN34_INTERNAL_245e694d_4_k_cu_d35347d34cuda3std6ranges3__45__cpo4prevE - _ZN34_INTERNAL_245e694d_4_k_cu_d35347d34cuda3std3__45__cpo5crendE)
_ZN34_INTERNAL_245e694d_4_k_cu_d35347d34cuda3std3__45__cpo5crendE:
	.zero		1
	.type		_ZN34_INTERNAL_245e694d_4_k_cu_d35347d34cuda3std6ranges3__45__cpo4prevE,@object
	.size		_ZN34_INTERNAL_245e694d_4_k_cu_d35347d34cuda3std6ranges3__45__cpo4prevE,(_ZN34_INTERNAL_245e694d_4_k_cu_d35347d34cuda3std6ranges3__45__cpo9iter_moveE - _ZN34_INTERNAL_245e694d_4_k_cu_d35347d34cuda3std6ranges3__45__cpo4prevE)
_ZN34_INTERNAL_245e694d_4_k_cu_d35347d34cuda3std6ranges3__45__cpo4prevE:
	.zero		1
	.type		_ZN34_INTERNAL_245e694d_4_k_cu_d35347d34cuda3std6ranges3__45__cpo9iter_moveE,@object
	.size		_ZN34_INTERNAL_245e694d_4_k_cu_d35347d34cuda3std6ranges3__45__cpo9iter_moveE,(_ZN34_INTERNAL_245e694d_4_k_cu_d35347d36thrust24THRUST_300001_SM_1000_NS6system6detail10sequential3seqE - _ZN34_INTERNAL_245e694d_4_k_cu_d35347d34cuda3std6ranges3__45__cpo9iter_moveE)
_ZN34_INTERNAL_245e694d_4_k_cu_d35347d34cuda3std6ranges3__45__cpo9iter_moveE:
	.zero		1
	.type		_ZN34_INTERNAL_245e694d_4_k_cu_d35347d36thrust24THRUST_300001_SM_1000_NS6system6detail10sequential3seqE,@object
	.size		_ZN34_INTERNAL_245e694d_4_k_cu_d35347d36thrust24THRUST_300001_SM_1000_NS6system6detail10sequential3seqE,(_ZN34_INTERNAL_245e694d_4_k_cu_d35347d36thrust24THRUST_300001_SM_1000_NS12placeholders2_9E - _ZN34_INTERNAL_245e694d_4_k_cu_d35347d36thrust24THRUST_300001_SM_1000_NS6system6detail10sequential3seqE)
_ZN34_INTERNAL_245e694d_4_k_cu_d35347d36thrust24THRUST_300001_SM_1000_NS6system6detail10sequential3seqE:
	.zero		1
	.type		_ZN34_INTERNAL_245e694d_4_k_cu_d35347d36thrust24THRUST_300001_SM_1000_NS12placeholders2_9E,@object
	.size		_ZN34_INTERNAL_245e694d_4_k_cu_d35347d36thrust24THRUST_300001_SM_1000_NS12placeholders2_9E,(_ZN34_INTERNAL_245e694d_4_k_cu_d35347d34cuda3std3__419piecewise_constructE - _ZN34_INTERNAL_245e694d_4_k_cu_d35347d36thrust24THRUST_300001_SM_1000_NS12placeholders2_9E)
_ZN34_INTERNAL_245e694d_4_k_cu_d35347d36thrust24THRUST_300001_SM_1000_NS12placeholders2_9E:
	.zero		1
	.type		_ZN34_INTERNAL_245e694d_4_k_cu_d35347d34cuda3std3__419piecewise_constructE,@object
	.size		_ZN34_INTERNAL_245e694d_4_k_cu_d35347d34cuda3std3__419piecewise_constructE,(_ZN34_INTERNAL_245e694d_4_k_cu_d35347d34cuda3std6ranges3__45__cpo5cdataE - _ZN34_INTERNAL_245e694d_4_k_cu_d35347d34cuda3std3__419piecewise_constructE)
_ZN34_INTERNAL_245e694d_4_k_cu_d35347d34cuda3std3__419piecewise_constructE:
	.zero		1
	.type		_ZN34_INTERNAL_245e694d_4_k_cu_d35347d34cuda3std6ranges3__45__cpo5cdataE,@object
	.size		_ZN34_INTERNAL_245e694d_4_k_cu_d35347d34cuda3std6ranges3__45__cpo5cdataE,(_ZN34_INTERNAL_245e694d_4_k_cu_d35347d36thrust24THRUST_300001_SM_1000_NS12placeholders2_1E - _ZN34_INTERNAL_245e694d_4_k_cu_d35347d34cuda3std6ranges3__45__cpo5cdataE)
_ZN34_INTERNAL_245e694d_4_k_cu_d35347d34cuda3std6ranges3__45__cpo5cdataE:
	.zero		1
	.type		_ZN34_INTERNAL_245e694d_4_k_cu_d35347d36thrust24THRUST_300001_SM_1000_NS12placeholders2_1E,@object
	.size		_ZN34_INTERNAL_245e694d_4_k_cu_d35347d36thrust24THRUST_300001_SM_1000_NS12placeholders2_1E,(_ZN34_INTERNAL_245e694d_4_k_cu_d35347d34cuda3std3__45__cpo3endE - _ZN34_INTERNAL_245e694d_4_k_cu_d35347d36thrust24THRUST_300001_SM_1000_NS12placeholders2_1E)
_ZN34_INTERNAL_245e694d_4_k_cu_d35347d36thrust24THRUST_300001_SM_1000_NS12placeholders2_1E:
	.zero		1
	.type		_ZN34_INTERNAL_245e694d_4_k_cu_d35347d34cuda3std3__45__cpo3endE,@object
	.size		_ZN34_INTERNAL_245e694d_4_k_cu_d35347d34cuda3std3__45__cpo3endE,(_ZN34_INTERNAL_245e694d_4_k_cu_d35347d34cuda3std6ranges3__45__cpo3endE - _ZN34_INTERNAL_245e694d_4_k_cu_d35347d34cuda3std3__45__cpo3endE)
_ZN34_INTERNAL_245e694d_4_k_cu_d35347d34cuda3std3__45__cpo3endE:
	.zero		1
	.type		_ZN34_INTERNAL_245e694d_4_k_cu_d35347d34cuda3std6ranges3__45__cpo3endE,@object
	.size		_ZN34_INTERNAL_245e694d_4_k_cu_d35347d34cuda3std6ranges3__45__cpo3endE,(_ZN34_INTERNAL_245e694d_4_k_cu_d35347d36thrust24THRUST_300001_SM_1000_NS12placeholders2_5E - _ZN34_INTERNAL_245e694d_4_k_cu_d35347d34cuda3std6ranges3__45__cpo3endE)
_ZN34_INTERNAL_245e694d_4_k_cu_d35347d34cuda3std6ranges3__45__cpo3endE:
	.zero		1
	.type		_ZN34_INTERNAL_245e694d_4_k_cu_d35347d36thrust24THRUST_300001_SM_1000_NS12placeholders2_5E,@object
	.size		_ZN34_INTERNAL_245e694d_4_k_cu_d35347d36thrust24THRUST_300001_SM_1000_NS12placeholders2_5E,(_ZN34_INTERNAL_245e694d_4_k_cu_d35347d34cuda3std3__45__cpo4rendE - _ZN34_INTERNAL_245e694d_4_k_cu_d35347d36thrust24THRUST_300001_SM_1000_NS12placeholders2_5E)
_ZN34_INTERNAL_245e694d_4_k_cu_d35347d36thrust24THRUST_300001_SM_1000_NS12placeholders2_5E:
	.zero		1
	.type		_ZN34_INTERNAL_245e694d_4_k_cu_d35347d34cuda3std3__45__cpo4rendE,@object
	.size		_ZN34_INTERNAL_245e694d_4_k_cu_d35347d34cuda3std3__45__cpo4rendE,(_ZN34_INTERNAL_245e694d_4_k_cu_d35347d34cuda3std6ranges3__45__cpo9iter_swapE - _ZN34_INTERNAL_245e694d_4_k_cu_d35347d34cuda3std3__45__cpo4rendE)
_ZN34_INTERNAL_245e694d_4_k_cu_d35347d34cuda3std3__45__cpo4rendE:
	.zero		1
	.type		_ZN34_INTERNAL_245e694d_4_k_cu_d35347d34cuda3std6ranges3__45__cpo9iter_swapE,@object
	.size		_ZN34_INTERNAL_245e694d_4_k_cu_d35347d34cuda3std6ranges3__45__cpo9iter_swapE,(_ZN34_INTERNAL_245e694d_4_k_cu_d35347d34cuda3std3__48unexpectE - _ZN34_INTERNAL_245e694d_4_k_cu_d35347d34cuda3std6ranges3__45__cpo9iter_swapE)
_ZN34_INTERNAL_245e694d_4_k_cu_d35347d34cuda3std6ranges3__45__cpo9iter_swapE:
	.zero		1
	.type		_ZN34_INTERNAL_245e694d_4_k_cu_d35347d34cuda3std3__48unexpectE,@object
	.size		_ZN34_INTERNAL_245e694d_4_k_cu_d35347d34cuda3std3__48unexpectE,(_ZN34_INTERNAL_245e694d_4_k_cu_d35347d36thrust24THRUST_300001_SM_1000_NS8cuda_cub3parE - _ZN34_INTERNAL_245e694d_4_k_cu_d35347d34cuda3std3__48unexpectE)
_ZN34_INTERNAL_245e694d_4_k_cu_d35347d34cuda3std3__48unexpectE:
	.zero		1
	.type		_ZN34_INTERNAL_245e694d_4_k_cu_d35347d36thrust24THRUST_300001_SM_1000_NS8cuda_cub3parE,@object
	.size		_ZN34_INTERNAL_245e694d_4_k_cu_d35347d36thrust24THRUST_300001_SM_1000_NS8cuda_cub3parE,(.L_29 - _ZN34_INTERNAL_245e694d_4_k_cu_d35347d36thrust24THRUST_300001_SM_1000_NS8cuda_cub3parE)
_ZN34_INTERNAL_245e694d_4_k_cu_d35347d36thrust24THRUST_300001_SM_1000_NS8cuda_cub3parE:
	.zero		1
.L_29:


//--------------------- .nv.shared._ZN3cub18CUB_300001_SM_10006detail4scan16DeviceScanKernelINS2_10policy_hubIiiijN4cuda3std3__44plusIvEEE10Policy1000EN6thrust24THRUST_300001_SM_1000_NS10device_ptrIiEENSD_6detail15normal_iteratorISF_EENS0_13ScanTileStateIiLb1EEES9_NS1_10InputValueIiPiEEjiLb0EiEEvT0_T1_T2_iT3_T4_T5_ --------------------------
	.section	.nv.shared._ZN3cub18CUB_300001_SM_10006detail4scan16DeviceScanKernelINS2_10policy_hubIiiijN4cuda3std3__44plusIvEEE10Policy1000EN6thrust24THRUST_300001_SM_1000_NS10device_ptrIiEENSD_6detail15normal_iteratorISF_EENS0_13ScanTileStateIiLb1EEES9_NS1_10InputValueIiPiEEjiLb0EiEEvT0_T1_T2_iT3_T4_T5_,"aw",@nobits
	.sectionflags	@""
	.align	16
.nv.shared._ZN3cub18CUB_300001_SM_10006detail4scan16DeviceScanKernelINS2_10policy_hubIiiijN4cuda3std3__44plusIvEEE10Policy1000EN6thrust24THRUST_300001_SM_1000_NS10device_ptrIiEENSD_6detail15normal_iteratorISF_EENS0_13ScanTileStateIiLb1EEES9_NS1_10InputValueIiPiEEjiLb0EiEEvT0_T1_T2_iT3_T4_T5_:
	.zero		34832


//--------------------- .nv.constant0._ZN3cub18CUB_300001_SM_10006detail4scan16DeviceScanKernelINS2_10policy_hubIiiimN4cuda3std3__44plusIvEEE10Policy1000EN6thrust24THRUST_300001_SM_1000_NS10device_ptrIiEENSD_6detail15normal_iteratorISF_EENS0_13ScanTileStateIiLb1EEES9_NS1_10InputValueIiPiEEmiLb0EiEEvT0_T1_T2_iT3_T4_T5_ --------------------------
	.section	.nv.constant0._ZN3cub18CUB_300001_SM_10006detail4scan16DeviceScanKernelINS2_10policy_hubIiiimN4cuda3std3__44plusIvEEE10Policy1000EN6thrust24THRUST_300001_SM_1000_NS10device_ptrIiEENSD_6detail15normal_iteratorISF_EENS0_13ScanTileStateIiLb1EEES9_NS1_10InputValueIiPiEEmiLb0EiEEvT0_T1_T2_iT3_T4_T5_,"a",@progbits
	.sectionflags	@""
	.align	4
.nv.constant0._ZN3cub18CUB_300001_SM_10006detail4scan16DeviceScanKernelINS2_10policy_hubIiiimN4cuda3std3__44plusIvEEE10Policy1000EN6thrust24THRUST_300001_SM_1000_NS10device_ptrIiEENSD_6detail15normal_iteratorISF_EENS0_13ScanTileStateIiLb1EEES9_NS1_10InputValueIiPiEEmiLb0EiEEvT0_T1_T2_iT3_T4_T5_:
	.zero		952


//--------------------- .nv.constant0._ZN3cub18CUB_300001_SM_10006detail4scan16DeviceScanKernelINS2_10policy_hubIiiijN4cuda3std3__44plusIvEEE10Policy1000EN6thrust24THRUST_300001_SM_1000_NS10device_ptrIiEENSD_6detail15normal_iteratorISF_EENS0_13ScanTileStateIiLb1EEES9_NS1_10InputValueIiPiEEjiLb0EiEEvT0_T1_T2_iT3_T4_T5_ --------------------------
	.section	.nv.constant0._ZN3cub18CUB_300001_SM_10006detail4scan16DeviceScanKernelINS2_10policy_hubIiiijN4cuda3std3__44plusIvEEE10Policy1000EN6thrust24THRUST_300001_SM_1000_NS10device_ptrIiEENSD_6detail15normal_iteratorISF_EENS0_13ScanTileStateIiLb1EEES9_NS1_10InputValueIiPiEEjiLb0EiEEvT0_T1_T2_iT3_T4_T5_,"a",@progbits
	.sectionflags	@""
	.align	4
.nv.constant0._ZN3cub18CUB_300001_SM_10006detail4scan16DeviceScanKernelINS2_10policy_hubIiiijN4cuda3std3__44plusIvEEE10Policy1000EN6thrust24THRUST_300001_SM_1000_NS10device_ptrIiEENSD_6detail15normal_iteratorISF_EENS0_13ScanTileStateIiLb1EEES9_NS1_10InputValueIiPiEEjiLb0EiEEvT0_T1_T2_iT3_T4_T5_:
	.zero		948


//--------------------- .nv.constant0._ZN3cub18CUB_300001_SM_10006detail4scan20DeviceScanInitKernelINS0_13ScanTileStateIiLb1EEEEEvT_i --------------------------
	.section	.nv.constant0._ZN3cub18CUB_300001_SM_10006detail4scan20DeviceScanInitKernelINS0_13ScanTileStateIiLb1EEEEEvT_i,"a",@progbits
	.sectionflags	@""
	.align	4
.nv.constant0._ZN3cub18CUB_300001_SM_10006detail4scan20DeviceScanInitKernelINS0_13ScanTileStateIiLb1EEEEEvT_i:
	.zero		908


//--------------------- .nv.constant0._ZN3cub18CUB_300001_SM_10006detail8for_each13static_kernelINS2_12policy_hub_t12policy_500_tEmN6thrust24THRUST_300001_SM_1000_NS8cuda_cub20__uninitialized_fill7functorINS7_10device_ptrIiEEiEEEEvT0_T1_ --------------------------
	.section	.nv.constant0._ZN3cub18CUB_300001_SM_10006detail8for_each13static_kernelINS2_12policy_hub_t12policy_500_tEmN6thrust24THRUST_300001_SM_1000_NS8cuda_cub20__uninitialized_fill7functorINS7_10device_ptrIiEEiEEEEvT0_T1_,"a",@progbits
	.sectionflags	@""
	.align	4
.nv.constant0._ZN3cub18CUB_300001_SM_10006detail8for_each13static_kernelINS2_12policy_hub_t12policy_500_tEmN6thrust24THRUST_300001_SM_1000_NS8cuda_cub20__uninitialized_fill7functorINS7_10device_ptrIiEEiEEEEvT0_T1_:
	.zero		920


//--------------------- .nv.constant0._ZN3cub18CUB_300001_SM_10006detail11EmptyKernelIvEEvv --------------------------
	.section	.nv.constant0._ZN3cub18CUB_300001_SM_10006detail11EmptyKernelIvEEvv,"a",@progbits
	.sectionflags	@""
	.align	4
.nv.constant0._ZN3cub18CUB_300001_SM_10006detail11EmptyKernelIvEEvv:
	.zero		896


//--------------------- .nv.constant0._Z20bfs_propagate_kernelPKiS0_PiPbS2_S0_iiS2_ --------------------------
	.section	.nv.constant0._Z20bfs_propagate_kernelPKiS0_PiPbS2_S0_iiS2_,"a",@progbits
	.sectionflags	@""
	.align	4
.nv.constant0._Z20bfs_propagate_kernelPKiS0_PiPbS2_S0_iiS2_:
	.zero		960


//--------------------- .nv.constant0._Z27identify_core_points_kernelPKiPiii --------------------------
	.section	.nv.constant0._Z27identify_core_points_kernelPKiPiii,"a",@progbits
	.sectionflags	@""
	.align	4
.nv.constant0._Z27identify_core_points_kernelPKiPiii:
	.zero		920


//--------------------- .nv.constant0._Z24construct_adjacency_listPK7Point3DPiS2_if --------------------------
	.section	.nv.constant0._Z24construct_adjacency_listPK7Point3DPiS2_if,"a",@progbits
	.sectionflags	@""
	.align	4
.nv.constant0._Z24construct_adjacency_listPK7Point3DPiS2_if:
	.zero		928


//--------------------- .nv.constant0._Z22count_neighbors_kernelPK7Point3DPiif --------------------------
	.section	.nv.constant0._Z22count_neighbors_kernelPK7Point3DPiif,"a",@progbits
	.sectionflags	@""
	.align	4
.nv.constant0._Z22count_neighbors_kernelPK7Point3DPiif:
	.zero		920


//--------------------- SYMBOLS --------------------------

	.type		.nv.reservedSmem.offset0,@object
	.size		.nv.reservedSmem.offset0,0x4
	.type		.nv.reservedSmem.cap,@object
	.size		.nv.reservedSmem.cap,0x4
